	.target	sm_90a

	.elftype	@"ET_EXEC"


//--------------------- .note.nv.tkinfo           --------------------------
	.section	.note.nv.tkinfo,"",@"SHT_NOTE"
	.sectionflags	@"SHF_NOTE_NV_TKINFO"
	.tkinfo
        /*0018*/ 	.word	0x00000002
        /*0030*/ 	.string	""
        /*0030*/ 	.string	"ptxas"
        /*0030*/ 	.string	"Cuda compilation tools, release 13.0, V13.0.88"
        /*0030*/ 	.string	"Build cuda_13.0.r13.0/compiler.36424714_0"
        /*0030*/ 	.string	"-v  -suppress-debug-info  -lineinfo  -arch sm_90a "



//--------------------- .note.nv.cuinfo           --------------------------
	.section	.note.nv.cuinfo,"",@"SHT_NOTE"
	.sectionflags	@"SHF_NOTE_NV_CUINFO"
        /*0018*/ 	.short	0x0002
        /*001a*/ 	.short	0x005a
        /*001c*/ 	.short	0x0082
	.zero		2


//--------------------- .nv.info                  --------------------------
	.section	.nv.info,"",@"SHT_CUDA_INFO"
	.align	4


	//----- nvinfo : EIATTR_REGCOUNT
	.align		4
        /*0000*/ 	.byte	0x04, 0x2f
        /*0002*/ 	.short	(.L_1 - .L_0)
	.align		4
.L_0:
        /*0004*/ 	.word	index@(matmul_kernel)
        /*0008*/ 	.word	0x00000040


	//----- nvinfo : EIATTR_FRAME_SIZE
	.align		4
.L_1:
        /*000c*/ 	.byte	0x04, 0x11
        /*000e*/ 	.short	(.L_3 - .L_2)
	.align		4
.L_2:
        /*0010*/ 	.word	index@(matmul_kernel)
        /*0014*/ 	.word	0x000058f8


	//----- nvinfo : EIATTR_MIN_STACK_SIZE
	.align		4
.L_3:
        /*0018*/ 	.byte	0x04, 0x12
        /*001a*/ 	.short	(.L_5 - .L_4)
	.align		4
.L_4:
        /*001c*/ 	.word	index@(matmul_kernel)
        /*0020*/ 	.word	0x000058f8
.L_5:


//--------------------- .nv.compat                --------------------------
	.section	.nv.compat,"",@"SHT_CUDA_COMPAT_INFO"
	.align	4
        /*0000*/ 	.byte	0x02, 0x09, 0x01, 0x00, 0x02, 0x02, 0x02, 0x00, 0x02, 0x05, 0x05, 0x00, 0x03, 0x07, 0x01, 0x01
        /*0010*/ 	.byte	0x02, 0x03, 0x00, 0x00, 0x02, 0x06, 0x01, 0x00, 0x04, 0x0b, 0x08, 0x00, 0x00, 0x00, 0x00, 0x00
        /*0020*/ 	.byte	0x00, 0x00, 0x00, 0x00


//--------------------- .nv.info.matmul_kernel    --------------------------
	.section	.nv.info.matmul_kernel,"",@"SHT_CUDA_INFO"
	.sectionflags	@""
	.align	4


	//----- nvinfo : EIATTR_CUDA_API_VERSION
	.align		4
        /*0000*/ 	.byte	0x04, 0x37
        /*0002*/ 	.short	(.L_7 - .L_6)
.L_6:
        /*0004*/ 	.word	0x00000082


	//----- nvinfo : EIATTR_KPARAM_INFO
	.align		4
.L_7:
        /*0008*/ 	.byte	0x04, 0x17
        /*000a*/ 	.short	(.L_9 - .L_8)
.L_8:
        /*000c*/ 	.word	0x00000000
        /*0010*/ 	.short	0x000d
        /*0012*/ 	.short	0x0048
        /*0014*/ 	.byte	0x00, 0xf4, 0x21, 0x00


	//----- nvinfo : EIATTR_KPARAM_INFO
	.align		4
.L_9:
        /*0018*/ 	.byte	0x04, 0x17
        /*001a*/ 	.short	(.L_11 - .L_10)
.L_10:
        /*001c*/ 	.word	0x00000000
        /*0020*/ 	.short	0x000c
        /*0022*/ 	.short	0x0040
        /*0024*/ 	.byte	0x00, 0xf4, 0x21, 0x00


	//----- nvinfo : EIATTR_KPARAM_INFO
	.align		4
.L_11:
        /*0028*/ 	.byte	0x04, 0x17
        /*002a*/ 	.short	(.L_13 - .L_12)
.L_12:
        /*002c*/ 	.word	0x00000000
        /*0030*/ 	.short	0x000b
        /*0032*/ 	.short	0x0038
        /*0034*/ 	.byte	0x00, 0xf0, 0x11, 0x00


	//----- nvinfo : EIATTR_KPARAM_INFO
	.align		4
.L_13:
        /*0038*/ 	.byte	0x04, 0x17
        /*003a*/ 	.short	(.L_15 - .L_14)
.L_14:
        /*003c*/ 	.word	0x00000000
        /*0040*/ 	.short	0x000a
        /*0042*/ 	.short	0x0034
        /*0044*/ 	.byte	0x00, 0xf0, 0x11, 0x00


	//----- nvinfo : EIATTR_KPARAM_INFO
	.align		4
.L_15:
        /*0048*/ 	.byte	0x04, 0x17
        /*004a*/ 	.short	(.L_17 - .L_16)
.L_16:
        /*004c*/ 	.word	0x00000000
        /*0050*/ 	.short	0x0009
        /*0052*/ 	.short	0x0030
        /*0054*/ 	.byte	0x00, 0xf0, 0x11, 0x00


	//----- nvinfo : EIATTR_KPARAM_INFO
	.align		4
.L_17:
        /*0058*/ 	.byte	0x04, 0x17
        /*005a*/ 	.short	(.L_19 - .L_18)
.L_18:
        /*005c*/ 	.word	0x00000000
        /*0060*/ 	.short	0x0008
        /*0062*/ 	.short	0x002c
        /*0064*/ 	.byte	0x00, 0xf0, 0x11, 0x00


	//----- nvinfo : EIATTR_KPARAM_INFO
	.align		4
.L_19:
        /*0068*/ 	.byte	0x04, 0x17
        /*006a*/ 	.short	(.L_21 - .L_20)
.L_20:
        /*006c*/ 	.word	0x00000000
        /*0070*/ 	.short	0x0007
        /*0072*/ 	.short	0x0028
        /*0074*/ 	.byte	0x00, 0xf0, 0x11, 0x00


	//----- nvinfo : EIATTR_KPARAM_INFO
	.align		4
.L_21:
        /*0078*/ 	.byte	0x04, 0x17
        /*007a*/ 	.short	(.L_23 - .L_22)
.L_22:
        /*007c*/ 	.word	0x00000000
        /*0080*/ 	.short	0x0006
        /*0082*/ 	.short	0x0024
        /*0084*/ 	.byte	0x00, 0xf0, 0x11, 0x00


	//----- nvinfo : EIATTR_KPARAM_INFO
	.align		4
.L_23:
        /*0088*/ 	.byte	0x04, 0x17
        /*008a*/ 	.short	(.L_25 - .L_24)
.L_24:
        /*008c*/ 	.word	0x00000000
        /*0090*/ 	.short	0x0005
        /*0092*/ 	.short	0x0020
        /*0094*/ 	.byte	0x00, 0xf0, 0x11, 0x00


	//----- nvinfo : EIATTR_KPARAM_INFO
	.align		4
.L_25:
        /*0098*/ 	.byte	0x04, 0x17
        /*009a*/ 	.short	(.L_27 - .L_26)
.L_26:
        /*009c*/ 	.word	0x00000000
        /*00a0*/ 	.short	0x0004
        /*00a2*/ 	.short	0x001c
        /*00a4*/ 	.byte	0x00, 0xf0, 0x11, 0x00


	//----- nvinfo : EIATTR_KPARAM_INFO
	.align		4
.L_27:
        /*00a8*/ 	.byte	0x04, 0x17
        /*00aa*/ 	.short	(.L_29 - .L_28)
.L_28:
        /*00ac*/ 	.word	0x00000000
        /*00b0*/ 	.short	0x0003
        /*00b2*/ 	.short	0x0018
        /*00b4*/ 	.byte	0x00, 0xf0, 0x11, 0x00


	//----- nvinfo : EIATTR_KPARAM_INFO
	.align		4
.L_29:
        /*00b8*/ 	.byte	0x04, 0x17
        /*00ba*/ 	.short	(.L_31 - .L_30)
.L_30:
        /*00bc*/ 	.word	0x00000000
        /*00c0*/ 	.short	0x0002
        /*00c2*/ 	.short	0x0010
        /*00c4*/ 	.byte	0x00, 0xf4, 0x21, 0x00


	//----- nvinfo : EIATTR_KPARAM_INFO
	.align		4
.L_31:
        /*00c8*/ 	.byte	0x04, 0x17
        /*00ca*/ 	.short	(.L_33 - .L_32)
.L_32:
        /*00cc*/ 	.word	0x00000000
        /*00d0*/ 	.short	0x0001
        /*00d2*/ 	.short	0x0008
        /*00d4*/ 	.byte	0x00, 0xf4, 0x21, 0x00


	//----- nvinfo : EIATTR_KPARAM_INFO
	.align		4
.L_33:
        /*00d8*/ 	.byte	0x04, 0x17
        /*00da*/ 	.short	(.L_35 - .L_34)
.L_34:
        /*00dc*/ 	.word	0x00000000
        /*00e0*/ 	.short	0x0000
        /*00e2*/ 	.short	0x0000
        /*00e4*/ 	.byte	0x00, 0xf4, 0x21, 0x00


	//----- nvinfo : EIATTR_SPARSE_MMA_MASK
	.align		4
.L_35:
        /*00e8*/ 	.byte	0x03, 0x50
        /*00ea*/ 	.short	0x0000


	//----- nvinfo : EIATTR_MAXREG_COUNT
	.align		4
        /*00ec*/ 	.byte	0x03, 0x1b
        /*00ee*/ 	.short	0x00ff


	//----- nvinfo : EIATTR_NUM_BARRIERS
	.align		4
        /*00f0*/ 	.byte	0x02, 0x4c
        /*00f2*/ 	.byte	0x01
	.zero		1


	//----- nvinfo : EIATTR_ANNOTATIONS
	.align		4
        /*00f4*/ 	.byte	0x04, 0x55
        /*00f6*/ 	.short	(.L_37 - .L_36)


	//   ....[0]....
.L_36:
        /*00f8*/ 	.word	0x00000001
        /*00fc*/ 	.byte	0x60, 0x00, 0x00, 0x00, 0x01, 0x00, 0x00, 0x00, 0x80, 0x00, 0x00, 0x00, 0x01, 0x00, 0x00, 0x00
        /* <DEDUP_REMOVED lines=2584> */
        /*a28c*/ 	.byte	0xe0, 0x57, 0x02, 0x00


	//----- nvinfo : EIATTR_MERCURY_ISA_VERSION
	.align		4
.L_37:
        /*a290*/ 	.byte	0x03, 0x5f
        /*a292*/ 	.short	0x0101


	//----- nvinfo : EIATTR_COOP_GROUP_MASK_REGIDS
	.align		4
        /*a294*/ 	.byte	0x04, 0x29
        /*a296*/ 	.short	(.L_39 - .L_38)


	//   ....[0]....
.L_38:
        /*a298*/ 	.word	0xffffffff


	//   ....[1]....
        /*a29c*/ 	.word	0xffffffff


	//   ....[2]....
        /*a2a0*/ 	.word	0xffffffff


	//   ....[3]....
        /*a2a4*/ 	.word	0xffffffff


	//   ....[4]....
        /*a2a8*/ 	.word	0xffffffff


	//   ....[5]....
        /*a2ac*/ 	.word	0xffffffff


	//   ....[6]....
        /*a2b0*/ 	.word	0xffffffff


	//   ....[7]....
        /*a2b4*/ 	.word	0xffffffff


	//   ....[8]....
        /*a2b8*/ 	.word	0xffffffff


	//   ....[9]....
        /*a2bc*/ 	.word	0xffffffff


	//   ....[10]....
        /*a2c0*/ 	.word	0xffffffff


	//   ....[11]....
        /*a2c4*/ 	.word	0xffffffff


	//   ....[12]....
        /*a2c8*/ 	.word	0xffffffff


	//   ....[13]....
        /*a2cc*/ 	.word	0xffffffff


	//   ....[14]....
        /*a2d0*/ 	.word	0xffffffff


	//   ....[15]....
        /*a2d4*/ 	.word	0xffffffff


	//   ....[16]....
        /*a2d8*/ 	.word	0xffffffff


	//   ....[17]....
        /*a2dc*/ 	.word	0xffffffff


	//   ....[18]....
        /*a2e0*/ 	.word	0xffffffff


	//   ....[19]....
        /*a2e4*/ 	.word	0xffffffff


	//   ....[20]....
        /*a2e8*/ 	.word	0xffffffff


	//   ....[21]....
        /*a2ec*/ 	.word	0xffffffff


	//   ....[22]....
        /*a2f0*/ 	.word	0xffffffff


	//   ....[23]....
        /*a2f4*/ 	.word	0xffffffff


	//   ....[24]....
        /*a2f8*/ 	.word	0xffffffff


	//   ....[25]....
        /*a2fc*/ 	.word	0xffffffff


	//   ....[26]....
        /*a300*/ 	.word	0xffffffff


	//   ....[27]....
        /*a304*/ 	.word	0xffffffff


	//   ....[28]....
        /*a308*/ 	.word	0xffffffff


	//   ....[29]....
        /*a30c*/ 	.word	0xffffffff


	//   ....[30]....
        /*a310*/ 	.word	0xffffffff


	//   ....[31]....
        /*a314*/ 	.word	0xffffffff


	//   ....[32]....
        /*a318*/ 	.word	0xffffffff


	//   ....[33]....
        /*a31c*/ 	.word	0xffffffff


	//   ....[34]....
        /*a320*/ 	.word	0xffffffff


	//   ....[35]....
        /*a324*/ 	.word	0xffffffff


	//   ....[36]....
        /*a328*/ 	.word	0xffffffff


	//   ....[37]....
        /*a32c*/ 	.word	0xffffffff


	//   ....[38]....
        /*a330*/ 	.word	0xffffffff


	//   ....[39]....
        /*a334*/ 	.word	0xffffffff


	//   ....[40]....
        /*a338*/ 	.word	0xffffffff


	//   ....[41]....
        /*a33c*/ 	.word	0xffffffff


	//   ....[42]....
        /*a340*/ 	.word	0xffffffff


	//   ....[43]....
        /*a344*/ 	.word	0xffffffff


	//   ....[44]....
        /*a348*/ 	.word	0xffffffff


	//   ....[45]....
        /*a34c*/ 	.word	0xffffffff


	//   ....[46]....
        /*a350*/ 	.word	0xffffffff


	//   ....[47]....
        /*a354*/ 	.word	0xffffffff


	//   ....[48]....
        /*a358*/ 	.word	0xffffffff


	//   ....[49]....
        /*a35c*/ 	.word	0xffffffff


	//   ....[50]....
        /*a360*/ 	.word	0xffffffff


	//   ....[51]....
        /*a364*/ 	.word	0xffffffff


	//   ....[52]....
        /*a368*/ 	.word	0xffffffff


	//   ....[53]....
        /*a36c*/ 	.word	0xffffffff


	//   ....[54]....
        /*a370*/ 	.word	0xffffffff


	//   ....[55]....
        /*a374*/ 	.word	0xffffffff


	//   ....[56]....
        /*a378*/ 	.word	0xffffffff


	//   ....[57]....
        /*a37c*/ 	.word	0xffffffff


	//   ....[58]....
        /*a380*/ 	.word	0xffffffff


	//   ....[59]....
        /*a384*/ 	.word	0xffffffff


	//   ....[60]....
        /*a388*/ 	.word	0xffffffff


	//   ....[61]....
        /*a38c*/ 	.word	0xffffffff


	//   ....[62]....
        /*a390*/ 	.word	0xffffffff


	//----- nvinfo : EIATTR_COOP_GROUP_INSTR_OFFSETS
	.align		4
.L_39:
        /*a394*/ 	.byte	0x04, 0x28
        /*a396*/ 	.short	(.L_41 - .L_40)


	//   ....[0]....
.L_40:
        /*a398*/ 	.word	0x000bc080


	//   ....[1]....
        /*a39c*/ 	.word	0x000bccf0


	//   ....[2]....
        /*a3a0*/ 	.word	0x000bcd30


	//   ....[3]....
        /*a3a4*/ 	.word	0x000bcd70


	//   ....[4]....
        /*a3a8*/ 	.word	0x000bcea0


	//   ....[5]....
        /*a3ac*/ 	.word	0x000bcf30


	//   ....[6]....
        /*a3b0*/ 	.word	0x000bcf50


	//   ....[7]....
        /*a3b4*/ 	.word	0x000bd090


	//   ....[8]....
        /*a3b8*/ 	.word	0x000bd130


	//   ....[9]....
        /*a3bc*/ 	.word	0x000bd160


	//   ....[10]....
        /*a3c0*/ 	.word	0x000bd290


	//   ....[11]....
        /*a3c4*/ 	.word	0x000bd2c0


	//   ....[12]....
        /*a3c8*/ 	.word	0x000bd340


	//   ....[13]....
        /*a3cc*/ 	.word	0x000bd360


	//   ....[14]....
        /*a3d0*/ 	.word	0x000bd380


	//   ....[15]....
        /*a3d4*/ 	.word	0x000bd480


	//   ....[16]....
        /*a3d8*/ 	.word	0x000bd520


	//   ....[17]....
        /*a3dc*/ 	.word	0x000bd540


	//   ....[18]....
        /*a3e0*/ 	.word	0x000bd560


	//   ....[19]....
        /*a3e4*/ 	.word	0x000bd5b0


	//   ....[20]....
        /*a3e8*/ 	.word	0x000bd700


	//   ....[21]....
        /*a3ec*/ 	.word	0x000bd730


	//   ....[22]....
        /*a3f0*/ 	.word	0x000bd7a0


	//   ....[23]....
        /*a3f4*/ 	.word	0x000bd7e0


	//   ....[24]....
        /*a3f8*/ 	.word	0x000bd8a0


	//   ....[25]....
        /*a3fc*/ 	.word	0x000bd940


	//   ....[26]....
        /*a400*/ 	.word	0x000bd980


	//   ....[27]....
        /*a404*/ 	.word	0x000bdae0


	//   ....[28]....
        /*a408*/ 	.word	0x000bdb30


	//   ....[29]....
        /*a40c*/ 	.word	0x000bdb80


	//   ....[30]....
        /*a410*/ 	.word	0x000bdba0


	//   ....[31]....
        /*a414*/ 	.word	0x000bdc30


	//   ....[32]....
        /*a418*/ 	.word	0x000bdc90


	//   ....[33]....
        /*a41c*/ 	.word	0x000bdda0


	//   ....[34]....
        /*a420*/ 	.word	0x000bddc0


	//   ....[35]....
        /*a424*/ 	.word	0x000bdef0


	//   ....[36]....
        /*a428*/ 	.word	0x000bdf70


	//   ....[37]....
        /*a42c*/ 	.word	0x000bdfa0


	//   ....[38]....
        /*a430*/ 	.word	0x000bdfd0


	//   ....[39]....
        /*a434*/ 	.word	0x000be160


	//   ....[40]....
        /*a438*/ 	.word	0x000be1e0


	//   ....[41]....
        /*a43c*/ 	.word	0x000be200


	//   ....[42]....
        /*a440*/ 	.word	0x000be230


	//   ....[43]....
        /*a444*/ 	.word	0x000be350


	//   ....[44]....
        /*a448*/ 	.word	0x000be410


	//   ....[45]....
        /*a44c*/ 	.word	0x000be490


	//   ....[46]....
        /*a450*/ 	.word	0x000be540


	//   ....[47]....
        /*a454*/ 	.word	0x000be5c0


	//   ....[48]....
        /*a458*/ 	.word	0x000be610


	//   ....[49]....
        /*a45c*/ 	.word	0x000be6a0


	//   ....[50]....
        /*a460*/ 	.word	0x000be720


	//   ....[51]....
        /*a464*/ 	.word	0x000be7d0


	//   ....[52]....
        /*a468*/ 	.word	0x000be7f0


	//   ....[53]....
        /*a46c*/ 	.word	0x000be900


	//   ....[54]....
        /*a470*/ 	.word	0x000bea40


	//   ....[55]....
        /*a474*/ 	.word	0x000bea60


	//   ....[56]....
        /*a478*/ 	.word	0x000beb30


	//   ....[57]....
        /*a47c*/ 	.word	0x000beb50


	//   ....[58]....
        /*a480*/ 	.word	0x000beba0


	//   ....[59]....
        /*a484*/ 	.word	0x000bebd0


	//   ....[60]....
        /*a488*/ 	.word	0x000bec30


	//   ....[61]....
        /*a48c*/ 	.word	0x000bec70


	//   ....[62]....
        /*a490*/ 	.word	0x000bedb0


	//----- nvinfo : EIATTR_EXIT_INSTR_OFFSETS
	.align		4
.L_41:
        /*a494*/ 	.byte	0x04, 0x1c
        /*a496*/ 	.short	(.L_43 - .L_42)


	//   ....[0]....
.L_42:
        /*a498*/ 	.word	0x000d0550


	//   ....[1]....
        /*a49c*/ 	.word	0x000d0570


	//----- nvinfo : EIATTR_REQNTID
	.align		4
.L_43:
        /*a4a0*/ 	.byte	0x04, 0x10
        /*a4a2*/ 	.short	(.L_45 - .L_44)
.L_44:
        /*a4a4*/ 	.word	0x00000020
        /*a4a8*/ 	.word	0x00000001
        /*a4ac*/ 	.word	0x00000001


	//----- nvinfo : EIATTR_CBANK_PARAM_SIZE
	.align		4
.L_45:
        /*a4b0*/ 	.byte	0x03, 0x19
        /*a4b2*/ 	.short	0x0050


	//----- nvinfo : EIATTR_PARAM_CBANK
	.align		4
        /*a4b4*/ 	.byte	0x04, 0x0a
        /*a4b6*/ 	.short	(.L_47 - .L_46)
	.align		4
.L_46:
        /*a4b8*/ 	.word	index@(.nv.constant0.matmul_kernel)
        /*a4bc*/ 	.short	0x0210
        /*a4be*/ 	.short	0x0050


	//----- nvinfo : EIATTR_SW_WAR
	.align		4
.L_47:
        /*a4c0*/ 	.byte	0x04, 0x36
        /*a4c2*/ 	.short	(.L_49 - .L_48)
.L_48:
        /*a4c4*/ 	.word	0x00000008
.L_49:


//--------------------- .nv.callgraph             --------------------------
	.section	.nv.callgraph,"",@"SHT_CUDA_CALLGRAPH"
	.align	4
	.sectionentsize	8
	.align		4
        /*0000*/ 	.word	0x00000000
	.align		4
        /*0004*/ 	.word	0xffffffff
	.align		4
        /*0008*/ 	.word	0x00000000
	.align		4
        /*000c*/ 	.word	0xfffffffe
	.align		4
        /*0010*/ 	.word	0x00000000
	.align		4
        /*0014*/ 	.word	0xfffffffd
	.align		4
        /*0018*/ 	.word	0x00000000
	.align		4
        /*001c*/ 	.word	0xfffffffc


//--------------------- .text.matmul_kernel       --------------------------
	.section	.text.matmul_kernel,"ax",@progbits
	.align	128
        .global         matmul_kernel
        .type           matmul_kernel,@function
        .size           matmul_kernel,(.L_x_3 - matmul_kernel)
        .other          matmul_kernel,@"STO_CUDA_ENTRY STV_DEFAULT"
matmul_kernel:
.text.matmul_kernel:
[----:B------:R-:W0:Y:S02]  /*0000*/  LDC R1, c[0x0][0x28] ;  /* 0x00000a00ff017b82 */ /* 0x000e240000000800 */
[----:B0-----:R-:W-:-:S06]  /*0010*/  VIADD R1, R1, 0xffffa708 ;  /* 0xffffa70801017836 */ /* 0x001fcc0000000000 */
[----:B------:R-:W0:Y:S01]  /*0020*/  LDC.64 R4, c[0x0][0x228] ;  /* 0x00008a00ff047b82 */ /* 0x000e220000000a00 */
[----:B------:R-:W1:Y:S01]  /*0030*/  S2R R7, SR_CTAID.X ;  /* 0x0000000000077919 */ /* 0x000e620000002500 */
[----:B------:R-:W-:Y:S01]  /*0040*/  UMOV UR4, 0x400 ;  /* 0x0000040000047882 */ /* 0x000fe20000000000 */
[----:B------:R-:W-:Y:S01]  /*0050*/  ULDC.64 UR32, c[0x0][0x208] ;  /* 0x0000820000207ab9 */ /* 0x000fe20000000a00 */
[----:B------:R-:W-:Y:S04]  /*0060*/  STL [R1+0x840], RZ ;  /* 0x000840ff01007387 */ /* 0x000fe80000100800 */
[----:B------:R-:W2:Y:S01]  /*0070*/  S2UR UR5, SR_CgaCtaId ;  /* 0x00000000000579c3 */ /* 0x000ea20000008800 */
[----:B------:R-:W-:Y:S04]  /*0080*/  STL [R1+0x844], RZ ;  /* 0x000844ff01007387 */ /* 0x000fe80000100800 */
[----:B------:R-:W-:Y:S04]  /*0090*/  STL [R1+0x848], RZ ;  /* 0x000848ff01007387 */ /* 0x000fe80000100800 */
[----:B------:R-:W-:Y:S04]  /*00a0*/  STL [R1+0x84c], RZ ;  /* 0x00084cff01007387 */ /* 0x000fe80000100800 */
[----:B------:R-:W-:Y:S01]  /*00b0*/  STL [R1+0x8a0], RZ ;  /* 0x0008a0ff01007387 */ /* 0x000fe20000100800 */
[----:B0-----:R-:W-:-:S03]  /*00c0*/  VIADD R0, R5, 0x3f ;  /* 0x0000003f05007836 */ /* 0x001fc60000000000 */
[----:B------:R-:W-:Y:S04]  /*00d0*/  STL [R1+0x8a4], RZ ;  /* 0x0008a4ff01007387 */ /* 0x000fe80000100800 */
[----:B------:R-:W-:Y:S01]  /*00e0*/  STL [R1+0x8a8], RZ ;  /* 0x0008a8ff01007387 */ /* 0x000fe20000100800 */
[----:B------:R-:W-:Y:S01]  /*00f0*/  SHF.R.S32.HI R3, RZ, 0x1f, R0 ;  /* 0x0000001fff037819 */ /* 0x000fe20000011400 */
[----:B--2---:R-:W-:Y:S02]  /*0100*/  ULEA UR4, UR5, UR4, 0x18 ;  /* 0x0000000405047291 */ /* 0x004fe4000f8ec03f */
[----:B------:R-:W-:Y:S01]  /*0110*/  STL [R1+0x8ac], RZ ;  /* 0x0008acff01007387 */ /* 0x000fe20000100800 */
[----:B------:R-:W-:Y:S02]  /*0120*/  LEA.HI R3, R3, R0, RZ, 0x6 ;  /* 0x0000000003037211 */ /* 0x000fe400078f30ff */
[----:B-1----:R-:W-:Y:S01]  /*0130*/  IABS R10, R7 ;  /* 0x00000007000a7213 */ /* 0x002fe20000000000 */
[----:B------:R-:W-:Y:S01]  /*0140*/  STL [R1+0x890], RZ ;  /* 0x000890ff01007387 */ /* 0x000fe20000100800 */
[----:B------:R-:W-:-:S03]  /*0150*/  SHF.R.S32.HI R3, RZ, 0x6, R3 ;  /* 0x00000006ff037819 */ /* 0x000fc60000011403 */
[----:B------:R-:W-:Y:S02]  /*0160*/  STL [R1+0x894], RZ ;  /* 0x000894ff01007387 */ /* 0x000fe40000100800 */
[----:B------:R-:W-:Y:S02]  /*0170*/  IMAD.SHL.U32 R6, R3, 0x8, RZ ;  /* 0x0000000803067824 */ /* 0x000fe400078e00ff */
[----:B------:R-:W-:Y:S03]  /*0180*/  STL [R1+0x898], RZ ;  /* 0x000898ff01007387 */ /* 0x000fe60000100800 */
[-C--:B------:R-:W-:Y:S01]  /*0190*/  IABS R9, R6.reuse ;  /* 0x0000000600097213 */ /* 0x080fe20000000000 */
[----:B------:R-:W-:Y:S01]  /*01a0*/  STL [R1+0x89c], RZ ;  /* 0x00089cff01007387 */ /* 0x000fe20000100800 */
[----:B------:R-:W-:Y:S02]  /*01b0*/  IABS R12, R6 ;  /* 0x00000006000c7213 */ /* 0x000fe40000000000 */
[----:B------:R-:W0:Y:S01]  /*01c0*/  I2F.RP R0, R9 ;  /* 0x0000000900007306 */ /* 0x000e220000209400 */
[----:B------:R-:W-:Y:S04]  /*01d0*/  STL [R1+0x880], RZ ;  /* 0x000880ff01007387 */ /* 0x000fe80000100800 */
[----:B------:R-:W-:Y:S04]  /*01e0*/  STL [R1+0x884], RZ ;  /* 0x000884ff01007387 */ /* 0x000fe80000100800 */
[----:B------:R-:W-:Y:S04]  /*01f0*/  STL [R1+0x888], RZ ;  /* 0x000888ff01007387 */ /* 0x000fe80000100800 */
[----:B------:R-:W-:Y:S01]  /*0200*/  STL [R1+0x88c], RZ ;  /* 0x00088cff01007387 */ /* 0x000fe20000100800 */
[----:B0-----:R-:W0:Y:S03]  /*0210*/  MUFU.RCP R0, R0 ;  /* 0x0000000000007308 */ /* 0x001e260000001000 */
[----:B------:R-:W-:Y:S04]  /*0220*/  STL [R1+0x870], RZ ;  /* 0x000870ff01007387 */ /* 0x000fe80000100800 */
[----:B------:R-:W-:Y:S04]  /*0230*/  STL [R1+0x874], RZ ;  /* 0x000874ff01007387 */ /* 0x000fe80000100800 */
[----:B------:R-:W-:Y:S04]  /*0240*/  STL [R1+0x878], RZ ;  /* 0x000878ff01007387 */ /* 0x000fe80000100800 */
[----:B------:R-:W-:Y:S01]  /*0250*/  STL [R1+0x87c], RZ ;  /* 0x00087cff01007387 */ /* 0x000fe20000100800 */
[----:B0-----:R-:W-:-:S03]  /*0260*/  VIADD R2, R0, 0xffffffe ;  /* 0x0ffffffe00027836 */ /* 0x001fc60000000000 */
[----:B------:R-:W-:Y:S01]  /*0270*/  STL [R1+0x860], RZ ;  /* 0x000860ff01007387 */ /* 0x000fe20000100800 */
[----:B------:R-:W-:Y:S01]  /*0280*/  IMAD.MOV R0, RZ, RZ, -R12 ;  /* 0x000000ffff007224 */ /* 0x000fe200078e0a0c */
[----:B------:R0:W1:Y:S02]  /*0290*/  F2I.FTZ.U32.TRUNC.NTZ R3, R2 ;  /* 0x0000000200037305 */ /* 0x000064000021f000 */
[----:B------:R-:W-:Y:S04]  /*02a0*/  STL [R1+0x864], RZ ;  /* 0x000864ff01007387 */ /* 0x000fe80000100800 */
[----:B------:R-:W-:Y:S04]  /*02b0*/  STL [R1+0x868], RZ ;  /* 0x000868ff01007387 */ /* 0x000fe80000100800 */
[----:B------:R-:W-:Y:S01]  /*02c0*/  STL [R1+0x86c], RZ ;  /* 0x00086cff01007387 */ /* 0x000fe20000100800 */
[----:B0-----:R-:W-:-:S03]  /*02d0*/  IMAD.MOV.U32 R2, RZ, RZ, RZ ;  /* 0x000000ffff027224 */ /* 0x001fc600078e00ff */
[----:B------:R-:W-:Y:S01]  /*02e0*/  STL [R1+0x850], RZ ;  /* 0x000850ff01007387 */ /* 0x000fe20000100800 */
[----:B-1----:R-:W-:-:S03]  /*02f0*/  IMAD.MOV R8, RZ, RZ, -R3 ;  /* 0x000000ffff087224 */ /* 0x002fc600078e0a03 */
[----:B------:R-:W-:Y:S01]  /*0300*/  STL [R1+0x854], RZ ;  /* 0x000854ff01007387 */ /* 0x000fe20000100800 */
[----:B------:R-:W-:-:S03]  /*0310*/  IMAD R11, R8, R9, RZ ;  /* 0x00000009080b7224 */ /* 0x000fc600078e02ff */
[----:B------:R-:W-:Y:S01]  /*0320*/  STL [R1+0x858], RZ ;  /* 0x000858ff01007387 */ /* 0x000fe20000100800 */
[----:B------:R-:W-:Y:S02]  /*0330*/  IMAD.MOV.U32 R8, RZ, RZ, R10 ;  /* 0x000000ffff087224 */ /* 0x000fe400078e000a */
[----:B------:R-:W-:Y:S01]  /*0340*/  IMAD.HI.U32 R3, R3, R11, R2 ;  /* 0x0000000b03037227 */ /* 0x000fe200078e0002 */
[----:B------:R-:W-:Y:S04]  /*0350*/  STL [R1+0x85c], RZ ;  /* 0x00085cff01007387 */ /* 0x000fe80000100800 */
[----:B------:R-:W-:Y:S01]  /*0360*/  STL [R1+0x830], RZ ;  /* 0x000830ff01007387 */ /* 0x000fe20000100800 */
[----:B------:R-:W-:-:S03]  /*0370*/  IMAD.HI.U32 R3, R3, R8, RZ ;  /* 0x0000000803037227 */ /* 0x000fc600078e00ff */
[----:B------:R-:W-:Y:S01]  /*0380*/  STL [R1+0x834], RZ ;  /* 0x000834ff01007387 */ /* 0x000fe20000100800 */
[----:B------:R-:W-:-:S03]  /*0390*/  IMAD R0, R3, R0, R8 ;  /* 0x0000000003007224 */ /* 0x000fc600078e0208 */
[----:B------:R-:W-:Y:S02]  /*03a0*/  STL [R1+0x838], RZ ;  /* 0x000838ff01007387 */ /* 0x000fe40000100800 */
[----:B------:R-:W-:Y:S02]  /*03b0*/  ISETP.GT.U32.AND P1, PT, R9, R0, PT ;  /* 0x000000000900720c */ /* 0x000fe40003f24070 */
[----:B------:R-:W-:Y:S04]  /*03c0*/  STL [R1+0x83c], RZ ;  /* 0x00083cff01007387 */ /* 0x000fe80000100800 */
[----:B------:R-:W-:Y:S04]  /*03d0*/  STL [R1+0x820], RZ ;  /* 0x000820ff01007387 */ /* 0x000fe80000100800 */
[----:B------:R-:W-:Y:S03]  /*03e0*/  STL [R1+0x824], RZ ;  /* 0x000824ff01007387 */ /* 0x000fe60000100800 */
[----:B------:R-:W-:Y:S01]  /*03f0*/  @!P1 IMAD.IADD R0, R0, 0x1, -R9 ;  /* 0x0000000100009824 */ /* 0x000fe200078e0a09 */
[----:B------:R-:W-:Y:S01]  /*0400*/  STL [R1+0x828], RZ ;  /* 0x000828ff01007387 */ /* 0x000fe20000100800 */
[----:B------:R-:W-:Y:S01]  /*0410*/  @!P1 VIADD R3, R3, 0x1 ;  /* 0x0000000103039836 */ /* 0x000fe20000000000 */
[----:B------:R-:W-:-:S02]  /*0420*/  ISETP.NE.AND P1, PT, R6, RZ, PT ;  /* 0x000000ff0600720c */ /* 0x000fc40003f25270 */
[----:B------:R-:W-:Y:S01]  /*0430*/  STL [R1+0x82c], RZ ;  /* 0x00082cff01007387 */ /* 0x000fe20000100800 */
[----:B------:R-:W-:Y:S02]  /*0440*/  ISETP.GE.U32.AND P0, PT, R0, R9, PT ;  /* 0x000000090000720c */ /* 0x000fe40003f06070 */
[----:B------:R-:W-:Y:S01]  /*0450*/  LOP3.LUT R0, R7, R6, RZ, 0x3c, !PT ;  /* 0x0000000607007212 */ /* 0x000fe200078e3cff */
[----:B------:R-:W-:Y:S03]  /*0460*/  STL [R1+0x810], RZ ;  /* 0x000810ff01007387 */ /* 0x000fe60000100800 */
[----:B------:R-:W-:Y:S01]  /*0470*/  ISETP.GE.AND P2, PT, R0, RZ, PT ;  /* 0x000000ff0000720c */ /* 0x000fe20003f46270 */
[----:B------:R-:W-:Y:S01]  /*0480*/  STL [R1+0x814], RZ ;  /* 0x000814ff01007387 */ /* 0x000fe20000100800 */
[----:B------:R-:W-:-:S03]  /*0490*/  VIADD R0, R4, 0xff ;  /* 0x000000ff04007836 */ /* 0x000fc60000000000 */
[----:B------:R-:W-:Y:S02]  /*04a0*/  STL [R1+0x818], RZ ;  /* 0x000818ff01007387 */ /* 0x000fe40000100800 */
[----:B------:R-:W-:Y:S02]  /*04b0*/  @P0 VIADD R3, R3, 0x1 ;  /* 0x0000000103030836 */ /* 0x000fe40000000000 */
[----:B------:R-:W-:Y:S02]  /*04c0*/  STL [R1+0x81c], RZ ;  /* 0x00081cff01007387 */ /* 0x000fe40000100800 */
[----:B------:R-:W-:Y:S01]  /*04d0*/  IMAD.MOV.U32 R2, RZ, RZ, R3 ;  /* 0x000000ffff027224 */ /* 0x000fe200078e0003 */
[----:B------:R-:W-:Y:S01]  /*04e0*/  SHF.R.S32.HI R3, RZ, 0x1f, R0 ;  /* 0x0000001fff037819 */ /* 0x000fe20000011400 */
[----:B------:R-:W-:Y:S02]  /*04f0*/  STL [R1+0x800], RZ ;  /* 0x000800ff01007387 */ /* 0x000fe40000100800 */
[----:B------:R-:W-:Y:S01]  /*0500*/  @!P2 IMAD.MOV R2, RZ, RZ, -R2 ;  /* 0x000000ffff02a224 */ /* 0x000fe200078e0a02 */
[----:B------:R-:W-:Y:S01]  /*0510*/  @!P1 LOP3.LUT R2, RZ, R6, RZ, 0x33, !PT ;  /* 0x00000006ff029212 */ /* 0x000fe200078e33ff */
[----:B------:R-:W-:Y:S01]  /*0520*/  STL [R1+0x804], RZ ;  /* 0x000804ff01007387 */ /* 0x000fe20000100800 */
[----:B------:R-:W-:-:S03]  /*0530*/  LEA.HI R3, R3, R0, RZ, 0x8 ;  /* 0x0000000003037211 */ /* 0x000fc600078f40ff */
[----:B------:R-:W-:Y:S01]  /*0540*/  STL [R1+0x808], RZ ;  /* 0x000808ff01007387 */ /* 0x000fe20000100800 */
[----:B------:R-:W-:Y:S02]  /*0550*/  IMAD.SHL.U32 R8, R2, 0x8, RZ ;  /* 0x0000000802087824 */ /* 0x000fe400078e00ff */
[----:B------:R-:W-:Y:S01]  /*0560*/  IMAD.MOV R2, RZ, RZ, -R2 ;  /* 0x000000ffff027224 */ /* 0x000fe200078e0a02 */
[----:B------:R-:W-:Y:S02]  /*0570*/  STL [R1+0x80c], RZ ;  /* 0x00080cff01007387 */ /* 0x000fe40000100800 */
[----:B------:R-:W-:Y:S01]  /*0580*/  LEA.HI.SX32 R3, R3, -R8, 0x18 ;  /* 0x8000000803037211 */ /* 0x000fe200078fc2ff */
[----:B------:R-:W-:Y:S01]  /*0590*/  IMAD R6, R6, R2, R7 ;  /* 0x0000000206067224 */ /* 0x000fe200078e0207 */
[----:B------:R-:W-:Y:S02]  /*05a0*/  STL [R1+0x7f0], RZ ;  /* 0x0007f0ff01007387 */ /* 0x000fe40000100800 */
[----:B------:R-:W-:-:S02]  /*05b0*/  VIMNMX R13, R3, 0x8, PT ;  /* 0x00000008030d7848 */ /* 0x000fc40003fe0100 */
[----:B------:R-:W-:Y:S01]  /*05c0*/  STL [R1+0x7f4], RZ ;  /* 0x0007f4ff01007387 */ /* 0x000fe20000100800 */
[----:B------:R-:W-:Y:S02]  /*05d0*/  IABS R11, R6 ;  /* 0x00000006000b7213 */ /* 0x000fe40000000000 */
[----:B------:R-:W-:Y:S01]  /*05e0*/  IABS R9, R13 ;  /* 0x0000000d00097213 */ /* 0x000fe20000000000 */
[----:B------:R-:W-:Y:S03]  /*05f0*/  STL [R1+0x7f8], RZ ;  /* 0x0007f8ff01007387 */ /* 0x000fe60000100800 */
        /* <DEDUP_REMOVED lines=11> */
[----:B------:R-:W-:Y:S04]  /*06b0*/  STL [R1+0x7dc], RZ ;  /* 0x0007dcff01007387 */ /* 0x000fe80000100800 */
[----:B------:R-:W-:Y:S01]  /*06c0*/  STL [R1+0x7c0], RZ ;  /* 0x0007c0ff01007387 */ /* 0x000fe20000100800 */
[----:B------:R-:W0:Y:S03]  /*06d0*/  F2I.FTZ.U32.TRUNC.NTZ R3, R3 ;  /* 0x0000000300037305 */ /* 0x000e26000021f000 */
[----:B------:R-:W-:Y:S04]  /*06e0*/  STL [R1+0x7c4], RZ ;  /* 0x0007c4ff01007387 */ /* 0x000fe80000100800 */
[----:B------:R-:W-:Y:S04]  /*06f0*/  STL [R1+0x7c8], RZ ;  /* 0x0007c8ff01007387 */ /* 0x000fe80000100800 */
[----:B------:R-:W-:Y:S04]  /*0700*/  STL [R1+0x7cc], RZ ;  /* 0x0007ccff01007387 */ /* 0x000fe80000100800 */
[----:B------:R-:W-:Y:S01]  /*0710*/  STL [R1+0x7b0], RZ ;  /* 0x0007b0ff01007387 */ /* 0x000fe20000100800 */
[----:B0-----:R-:W-:-:S03]  /*0720*/  IMAD.MOV R10, RZ, RZ, -R3 ;  /* 0x000000ffff0a7224 */ /* 0x001fc600078e0a03 */
[----:B------:R-:W-:Y:S01]  /*0730*/  STL [R1+0x7b4], RZ ;  /* 0x0007b4ff01007387 */ /* 0x000fe20000100800 */
[----:B------:R-:W-:Y:S01]  /*0740*/  IMAD.MOV.U32 R2, RZ, RZ, R10 ;  /* 0x000000ffff027224 */ /* 0x000fe200078e000a */
[----:B------:R-:W-:Y:S02]  /*0750*/  IABS R10, R13 ;  /* 0x0000000d000a7213 */ /* 0x000fe40000000000 */
[----:B------:R-:W-:Y:S01]  /*0760*/  STL [R1+0x7b8], RZ ;  /* 0x0007b8ff01007387 */ /* 0x000fe20000100800 */
[----:B------:R-:W-:Y:S02]  /*0770*/  IMAD R7, R2, R9, RZ ;  /* 0x0000000902077224 */ /* 0x000fe400078e02ff */
[----:B------:R-:W-:Y:S01]  /*0780*/  IMAD.MOV.U32 R2, RZ, RZ, RZ ;  /* 0x000000ffff027224 */ /* 0x000fe200078e00ff */
[----:B------:R-:W-:Y:S03]  /*0790*/  STL [R1+0x7bc], RZ ;  /* 0x0007bcff01007387 */ /* 0x000fe60000100800 */
[----:B------:R-:W-:Y:S01]  /*07a0*/  IMAD.HI.U32 R2, R3, R7, R2 ;  /* 0x0000000703027227 */ /* 0x000fe200078e0002 */
[----:B------:R-:W-:Y:S03]  /*07b0*/  STL [R1+0x7a0], RZ ;  /* 0x0007a0ff01007387 */ /* 0x000fe60000100800 */
[----:B------:R-:W-:Y:S01]  /*07c0*/  IMAD.MOV R3, RZ, RZ, -R10 ;  /* 0x000000ffff037224 */ /* 0x000fe200078e0a0a */
[----:B------:R-:W-:Y:S01]  /*07d0*/  STL [R1+0x7a4], RZ ;  /* 0x0007a4ff01007387 */ /* 0x000fe20000100800 */
[----:B------:R-:W-:-:S03]  /*07e0*/  IMAD.HI.U32 R0, R2, R11, RZ ;  /* 0x0000000b02007227 */ /* 0x000fc600078e00ff */
[----:B------:R-:W-:Y:S01]  /*07f0*/  STL [R1+0x7a8], RZ ;  /* 0x0007a8ff01007387 */ /* 0x000fe20000100800 */
[----:B------:R-:W-:Y:S02]  /*0800*/  IMAD R2, R0, R3, R11 ;  /* 0x0000000300027224 */ /* 0x000fe400078e020b */
[----:B------:R-:W0:Y:S01]  /*0810*/  LDC R3, c[0x0][0x230] ;  /* 0x00008c00ff037b82 */ /* 0x000e220000000800 */
        /* <DEDUP_REMOVED lines=11> */
[-C--:B------:R-:W-:Y:S01]  /*08d0*/  LOP3.LUT R2, R6, R13.reuse, RZ, 0x3c, !PT ;  /* 0x0000000d06027212 */ /* 0x080fe200078e3cff */
[----:B------:R-:W-:Y:S01]  /*08e0*/  STL [R1+0x784], RZ ;  /* 0x000784ff01007387 */ /* 0x000fe20000100800 */
[----:B0-----:R-:W-:Y:S02]  /*08f0*/  VIADD R3, R3, 0x7f ;  /* 0x0000007f03037836 */ /* 0x001fe40000000000 */
[----:B------:R-:W-:Y:S01]  /*0900*/  ISETP.GE.AND P2, PT, R2, RZ, PT ;  /* 0x000000ff0200720c */ /* 0x000fe20003f46270 */
[----:B------:R-:W-:Y:S04]  /*0910*/  STL [R1+0x788], RZ ;  /* 0x000788ff01007387 */ /* 0x000fe80000100800 */
[----:B------:R-:W-:Y:S02]  /*0920*/  STL [R1+0x78c], RZ ;  /* 0x00078cff01007387 */ /* 0x000fe40000100800 */
[----:B------:R-:W-:Y:S01]  /*0930*/  @P0 VIADD R0, R0, 0x1 ;  /* 0x0000000100000836 */ /* 0x000fe20000000000 */
[----:B------:R-:W-:Y:S01]  /*0940*/  ISETP.GE.AND P0, PT, R3, 0x80, PT ;  /* 0x000000800300780c */ /* 0x000fe20003f06270 */
[----:B------:R-:W-:Y:S04]  /*0950*/  STL [R1+0x770], RZ ;  /* 0x000770ff01007387 */ /* 0x000fe80000100800 */
[----:B------:R-:W-:Y:S01]  /*0960*/  STL [R1+0x774], RZ ;  /* 0x000774ff01007387 */ /* 0x000fe20000100800 */
[----:B------:R-:W-:Y:S01]  /*0970*/  @!P2 IMAD.MOV R0, RZ, RZ, -R0 ;  /* 0x000000ffff00a224 */ /* 0x000fe200078e0a00 */
[----:B------:R-:W-:-:S02]  /*0980*/  @!P1 LOP3.LUT R0, RZ, R13, RZ, 0x33, !PT ;  /* 0x0000000dff009212 */ /* 0x000fc400078e33ff */
[----:B------:R-:W-:Y:S03]  /*0990*/  STL [R1+0x778], RZ ;  /* 0x000778ff01007387 */ /* 0x000fe60000100800 */
[----:B------:R-:W-:Y:S01]  /*09a0*/  IMAD.SHL.U32 R15, R0, 0x40, RZ ;  /* 0x00000040000f7824 */ /* 0x000fe200078e00ff */
[----:B------:R-:W-:Y:S01]  /*09b0*/  STL [R1+0x77c], RZ ;  /* 0x00077cff01007387 */ /* 0x000fe20000100800 */
[----:B------:R-:W-:Y:S02]  /*09c0*/  IMAD.MOV R2, RZ, RZ, -R0 ;  /* 0x000000ffff027224 */ /* 0x000fe400078e0a00 */
[C---:B------:R-:W-:Y:S01]  /*09d0*/  VIADD R3, R15.reuse, 0x1 ;  /* 0x000000010f037836 */ /* 0x040fe20000000000 */
[----:B------:R-:W-:Y:S01]  /*09e0*/  STL [R1+0x760], RZ ;  /* 0x000760ff01007387 */ /* 0x000fe20000100800 */
[C---:B------:R-:W-:Y:S02]  /*09f0*/  VIADD R0, R15.reuse, 0x2 ;  /* 0x000000020f007836 */ /* 0x040fe40000000000 */
[----:B------:R-:W-:Y:S01]  /*0a00*/  VIADD R7, R15, 0x3 ;  /* 0x000000030f077836 */ /* 0x000fe20000000000 */
[----:B------:R-:W-:Y:S01]  /*0a10*/  STL [R1+0x764], RZ ;  /* 0x000764ff01007387 */ /* 0x000fe20000100800 */
[----:B------:R-:W-:-:S02]  /*0a20*/  IMAD R2, R13, R2, R6 ;  /* 0x000000020d027224 */ /* 0x000fc400078e0206 */
[C---:B------:R-:W-:Y:S01]  /*0a30*/  VIADD R60, R15.reuse, 0x18 ;  /* 0x000000180f3c7836 */ /* 0x040fe20000000000 */
[----:B------:R-:W-:Y:S01]  /*0a40*/  STL [R1+0x768], RZ ;  /* 0x000768ff01007387 */ /* 0x000fe20000100800 */
[----:B------:R-:W-:Y:S02]  /*0a50*/  IMAD.IADD R2, R8, 0x1, R2 ;  /* 0x0000000108027824 */ /* 0x000fe400078e0202 */
[C---:B------:R-:W-:Y:S01]  /*0a60*/  VIADD R59, R15.reuse, 0x19 ;  /* 0x000000190f3b7836 */ /* 0x040fe20000000000 */
[----:B------:R-:W-:Y:S01]  /*0a70*/  STL [R1+0x76c], RZ ;  /* 0x00076cff01007387 */ /* 0x000fe20000100800 */
[C---:B------:R-:W-:Y:S02]  /*0a80*/  VIADD R58, R15.reuse, 0x1a ;  /* 0x0000001a0f3a7836 */ /* 0x040fe40000000000 */
[C---:B------:R-:W-:Y:S01]  /*0a90*/  VIADD R57, R15.reuse, 0x1b ;  /* 0x0000001b0f397836 */ /* 0x040fe20000000000 */
[----:B------:R-:W-:Y:S01]  /*0aa0*/  STL [R1+0x750], RZ ;  /* 0x000750ff01007387 */ /* 0x000fe20000100800 */
[----:B------:R-:W-:-:S02]  /*0ab0*/  VIADD R56, R15, 0x1c ;  /* 0x0000001c0f387836 */ /* 0x000fc40000000000 */
[C---:B------:R-:W-:Y:S01]  /*0ac0*/  VIADD R55, R15.reuse, 0x1d ;  /* 0x0000001d0f377836 */ /* 0x040fe20000000000 */
[----:B------:R-:W-:Y:S01]  /*0ad0*/  STL [R1+0x754], RZ ;  /* 0x000754ff01007387 */ /* 0x000fe20000100800 */
[C---:B------:R-:W-:Y:S02]  /*0ae0*/  VIADD R54, R15.reuse, 0x1e ;  /* 0x0000001e0f367836 */ /* 0x040fe40000000000 */
        /* <DEDUP_REMOVED lines=43> */
[----:B------:R-:W-:Y:S04]  /*0da0*/  STL [R1+0x710], RZ ;  /* 0x000710ff01007387 */ /* 0x000fe80000100800 */
        /* <DEDUP_REMOVED lines=411> */
[----:B------:R-:W-:Y:S04]  /*2760*/  STL [R1+0x16e4], R15 ;  /* 0x0016e40f01007387 */ /* 0x000fe80000100800 */
[----:B------:R0:W-:Y:S04]  /*2770*/  STL [R1+0x6c], R3 ;  /* 0x00006c0301007387 */ /* 0x0001e80000100800 */
[----:B------:R1:W-:Y:S04]  /*2780*/  STL [R1+0x68], R0 ;  /* 0x0000680001007387 */ /* 0x0003e80000100800 */
[----:B------:R2:W-:Y:S01]  /*2790*/  STL [R1+0x64], R7 ;  /* 0x0000640701007387 */ /* 0x0005e20000100800 */
[C---:B0-----:R-:W-:Y:S01]  /*27a0*/  VIADD R3, R15.reuse, 0x4 ;  /* 0x000000040f037836 */ /* 0x041fe20000000000 */
[----:B------:R-:W0:Y:S01]  /*27b0*/  S2R R14, SR_TID.X ;  /* 0x00000000000e7919 */ /* 0x000e220000002100 */
[----:B-1----:R-:W-:-:S03]  /*27c0*/  VIADD R0, R15, 0x5 ;  /* 0x000000050f007836 */ /* 0x002fc60000000000 */
[----:B------:R1:W-:Y:S01]  /*27d0*/  STL [R1+0x60], R3 ;  /* 0x0000600301007387 */ /* 0x0003e20000100800 */
[----:B--2---:R-:W-:-:S03]  /*27e0*/  VIADD R7, R15, 0x6 ;  /* 0x000000060f077836 */ /* 0x004fc60000000000 */
[----:B------:R2:W-:Y:S04]  /*27f0*/  STL [R1+0x5c], R0 ;  /* 0x00005c0001007387 */ /* 0x0005e80000100800 */
[----:B------:R3:W-:Y:S01]  /*2800*/  STL [R1+0x58], R7 ;  /* 0x0000580701007387 */ /* 0x0007e20000100800 */
[C---:B-1----:R-:W-:Y:S02]  /*2810*/  VIADD R3, R15.reuse, 0x7 ;  /* 0x000000070f037836 */ /* 0x042fe40000000000 */
[----:B--2---:R-:W-:-:S03]  /*2820*/  VIADD R0, R15, 0x8 ;  /* 0x000000080f007836 */ /* 0x004fc60000000000 */
[----:B------:R1:W-:Y:S01]  /*2830*/  STL [R1+0x54], R3 ;  /* 0x0000540301007387 */ /* 0x0003e20000100800 */
[----:B---3--:R-:W-:-:S03]  /*2840*/  VIADD R7, R15, 0x9 ;  /* 0x000000090f077836 */ /* 0x008fc60000000000 */
[----:B------:R2:W-:Y:S04]  /*2850*/  STL [R1+0x50], R0 ;  /* 0x0000500001007387 */ /* 0x0005e80000100800 */
[----:B------:R3:W-:Y:S01]  /*2860*/  STL [R1+0x4c], R7 ;  /* 0x00004c0701007387 */ /* 0x0007e20000100800 */
[C---:B-1----:R-:W-:Y:S01]  /*2870*/  VIADD R3, R15.reuse, 0xa ;  /* 0x0000000a0f037836 */ /* 0x042fe20000000000 */
[----:B0-----:R-:W-:Y:S01]  /*2880*/  LOP3.LUT R6, R14, 0x1f, RZ, 0xc0, !PT ;  /* 0x0000001f0e067812 */ /* 0x001fe200078ec0ff */
[----:B--2---:R-:W-:-:S03]  /*2890*/  VIADD R0, R15, 0xb ;  /* 0x0000000b0f007836 */ /* 0x004fc60000000000 */
[----:B------:R0:W-:Y:S01]  /*28a0*/  STL [R1+0x48], R3 ;  /* 0x0000480301007387 */ /* 0x0001e20000100800 */
[C---:B------:R-:W-:Y:S01]  /*28b0*/  VIADD R14, R15.reuse, 0x36 ;  /* 0x000000360f0e7836 */ /* 0x040fe20000000000 */
[----:B------:R-:W-:Y:S01]  /*28c0*/  PRMT R21, R6, 0x6540, R2 ;  /* 0x0000654006157816 */ /* 0x000fe20000000002 */
[----:B---3--:R-:W-:Y:S01]  /*28d0*/  VIADD R7, R15, 0xc ;  /* 0x0000000c0f077836 */ /* 0x008fe20000000000 */
[----:B------:R1:W-:Y:S02]  /*28e0*/  STL [R1+0x44], R0 ;  /* 0x0000440001007387 */ /* 0x0003e40000100800 */
[----:B------:R-:W-:Y:S02]  /*28f0*/  LOP3.LUT R61, R21, 0xe0, RZ, 0xfc, !PT ;  /* 0x000000e0153d7812 */ /* 0x000fe400078efcff */
[----:B------:R2:W-:Y:S01]  /*2900*/  STL [R1+0x40], R7 ;  /* 0x0000400701007387 */ /* 0x0005e20000100800 */
[C---:B0-----:R-:W-:Y:S02]  /*2910*/  VIADD R3, R15.reuse, 0xd ;  /* 0x0000000d0f037836 */ /* 0x041fe40000000000 */
[----:B-1----:R-:W-:-:S03]  /*2920*/  VIADD R0, R15, 0xe ;  /* 0x0000000e0f007836 */ /* 0x002fc60000000000 */
[----:B------:R0:W-:Y:S01]  /*2930*/  STL [R1+0x3c], R3 ;  /* 0x00003c0301007387 */ /* 0x0001e20000100800 */
[----:B--2---:R-:W-:-:S03]  /*2940*/  VIADD R7, R15, 0xf ;  /* 0x0000000f0f077836 */ /* 0x004fc60000000000 */
[----:B------:R1:W-:Y:S04]  /*2950*/  STL [R1+0x38], R0 ;  /* 0x0000380001007387 */ /* 0x0003e80000100800 */
        /* <DEDUP_REMOVED lines=15> */
[----:B------:R-:W-:Y:S01]  /*2a50*/  STL [R1+0x18], R3 ;  /* 0x0000180301007387 */ /* 0x000fe20000100800 */
[----:B--2---:R-:W-:-:S03]  /*2a60*/  VIADD R7, R15, 0x3d ;  /* 0x0000003d0f077836 */ /* 0x004fc60000000000 */
[----:B------:R0:W-:Y:S02]  /*2a70*/  STL [R1+0xc], R0 ;  /* 0x00000c0001007387 */ /* 0x0001e40000100800 */
[----:B0-----:R-:W-:-:S05]  /*2a80*/  IMAD.SHL.U32 R0, R2, 0x100, RZ ;  /* 0x0000010002007824 */ /* 0x001fca00078e00ff */
[C-C-:B------:R-:W-:Y:S02]  /*2a90*/  LOP3.LUT R3, R0.reuse, 0x20, R6.reuse, 0xfe, !PT ;  /* 0x0000002000037812 */ /* 0x140fe400078efe06 */
[C-C-:B------:R-:W-:Y:S02]  /*2aa0*/  LOP3.LUT R2, R0.reuse, 0x40, R6.reuse, 0xfe, !PT ;  /* 0x0000004000027812 */ /* 0x140fe400078efe06 */
[----:B------:R-:W-:Y:S01]  /*2ab0*/  LOP3.LUT R0, R0, 0x60, R6, 0xfe, !PT ;  /* 0x0000006000007812 */ /* 0x000fe200078efe06 */
[----:B------:R0:W-:Y:S01]  /*2ac0*/  STL [R1+0x1c78], R3 ;  /* 0x001c780301007387 */ /* 0x0001e20000100800 */
[----:B------:R-:W-:-:S03]  /*2ad0*/  VIADD R6, R15, 0x3e ;  /* 0x0000003e0f067836 */ /* 0x000fc60000000000 */
[----:B------:R-:W-:Y:S04]  /*2ae0*/  STL [R1+0x1c6c], R21 ;  /* 0x001c6c1501007387 */ /* 0x000fe80000100800 */
[----:B------:R1:W-:Y:S01]  /*2af0*/  STL [R1+0x1c74], R2 ;  /* 0x001c740201007387 */ /* 0x0003e20000100800 */
[----:B0-----:R-:W-:Y:S01]  /*2b00*/  VIADD R3, R15, 0x3f ;  /* 0x0000003f0f037836 */ /* 0x001fe20000000000 */
[C---:B------:R-:W-:Y:S02]  /*2b10*/  LOP3.LUT R15, R21.reuse, 0x80, RZ, 0xfc, !PT ;  /* 0x00000080150f7812 */ /* 0x040fe400078efcff */
[----:B------:R0:W-:Y:S04]  /*2b20*/  STL [R1+0x1c70], R0 ;  /* 0x001c700001007387 */ /* 0x0001e80000100800 */
[----:B------:R2:W-:Y:S01]  /*2b30*/  STL [R1+0x1c88], R15 ;  /* 0x001c880f01007387 */ /* 0x0005e20000100800 */
[----:B-1----:R-:W-:-:S02]  /*2b40*/  LOP3.LUT R2, R21, 0xa0, RZ, 0xfc, !PT ;  /* 0x000000a015027812 */ /* 0x002fc400078efcff */
[----:B0-----:R-:W-:-:S03]  /*2b50*/  LOP3.LUT R0, R21, 0xc0, RZ, 0xfc, !PT ;  /* 0x000000c015007812 */ /* 0x001fc600078efcff */
[----:B------:R2:W-:Y:S04]  /*2b60*/  STL [R1+0x1c84], R2 ;  /* 0x001c840201007387 */ /* 0x0005e80000100800 */
[----:B------:R2:W-:Y:S04]  /*2b70*/  STL [R1+0x1c80], R0 ;  /* 0x001c800001007387 */ /* 0x0005e80000100800 */
[----:B------:R2:W-:Y:S01]  /*2b80*/  STL [R1+0x1c7c], R61 ;  /* 0x001c7c3d01007387 */ /* 0x0005e20000100800 */
[----:B------:R-:W-:Y:S05]  /*2b90*/  @!P0 BRA `(.L_x_0) ;  /* 0x00000af000388947 */ /* 0x000fea0003800000 */
[----:B--2---:R-:W-:Y:S01]  /*2ba0*/  IABS R15, R4 ;  /* 0x00000004000f7213 */ /* 0x004fe20000000000 */
[----:B------:R0:W-:Y:S01]  /*2bb0*/  STL [R1+0x44f8], R56 ;  /* 0x0044f83801007387 */ /* 0x0001e20000100800 */
[----:B------:R-:W-:Y:S01]  /*2bc0*/  IABS R0, R5 ;  /* 0x0000000500007213 */ /* 0x000fe20000000000 */
[----:B------:R-:W-:Y:S01]  /*2bd0*/  IMAD.MOV.U32 R24, RZ, RZ, RZ ;  /* 0x000000ffff187224 */ /* 0x000fe200078e00ff */
[----:B------:R-:W1:Y:S01]  /*2be0*/  I2F.RP R2, R15 ;  /* 0x0000000f00027306 */ /* 0x000e620000209400 */
[----:B------:R-:W-:Y:S01]  /*2bf0*/  IABS R50, R3 ;  /* 0x0000000300327213 */ /* 0x000fe20000000000 */
[----:B------:R-:W-:Y:S01]  /*2c00*/  ULDC.64 UR6, c[0x0][0x218] ;  /* 0x0000860000067ab9 */ /* 0x000fe20000000a00 */
[----:B------:R-:W-:Y:S01]  /*2c10*/  IABS R43, R21 ;  /* 0x00000015002b7213 */ /* 0x000fe20000000000 */
[----:B------:R-:W-:Y:S01]  /*2c20*/  ULDC UR5, c[0x0][0x240] ;  /* 0x0000900000057ab9 */ /* 0x000fe20000000800 */
[----:B------:R-:W-:Y:S01]  /*2c30*/  ISETP.GE.AND P5, PT, R3, RZ, PT ;  /* 0x000000ff0300720c */ /* 0x000fe20003fa6270 */
[----:B------:R-:W-:Y:S01]  /*2c40*/  ULDC UR55, c[0x0][0x234] ;  /* 0x00008d0000377ab9 */ /* 0x000fe20000000800 */
[----:B0-----:R-:W2:Y:S01]  /*2c50*/  LDL R56, [R1+0x1c78] ;  /* 0x001c780001387983 */ /* 0x001ea20000100800 */
[----:B------:R-:W0:Y:S01]  /*2c60*/  I2F.RP R26, R0 ;  /* 0x00000000001a7306 */ /* 0x000e220000209400 */
[----:B------:R-:W-:Y:S01]  /*2c70*/  ULDC.64 UR34, c[0x0][0x210] ;  /* 0x0000840000227ab9 */ /* 0x000fe20000000a00 */
[----:B------:R-:W-:Y:S01]  /*2c80*/  ULDC UR61, c[0x0][0x238] ;  /* 0x00008e00003d7ab9 */ /* 0x000fe20000000800 */
[----:B------:R3:W-:Y:S01]  /*2c90*/  STL [R1+0x44f4], R57 ;  /* 0x0044f43901007387 */ /* 0x0007e20000100800 */
[----:B------:R-:W-:Y:S01]  /*2ca0*/  ULDC UR56, c[0x0][0x238] ;  /* 0x00008e0000387ab9 */ /* 0x000fe20000000800 */
[----:B------:R-:W-:Y:S01]  /*2cb0*/  ULDC UR57, c[0x0][0x238] ;  /* 0x00008e0000397ab9 */ /* 0x000fe20000000800 */
[----:B------:R-:W-:Y:S01]  /*2cc0*/  ULDC UR58, c[0x0][0x238] ;  /* 0x00008e00003a7ab9 */ /* 0x000fe20000000800 */
[----:B------:R-:W-:Y:S01]  /*2cd0*/  ULDC UR59, c[0x0][0x238] ;  /* 0x00008e00003b7ab9 */ /* 0x000fe20000000800 */
[----:B-1----:R-:W1:Y:S01]  /*2ce0*/  MUFU.RCP R2, R2 ;  /* 0x0000000200027308 */ /* 0x002e620000001000 */
[----:B------:R-:W-:Y:S01]  /*2cf0*/  ULDC UR60, c[0x0][0x238] ;  /* 0x00008e00003c7ab9 */ /* 0x000fe20000000800 */
[----:B------:R-:W-:Y:S01]  /*2d00*/  ULDC UR8, c[0x0][0x238] ;  /* 0x00008e0000087ab9 */ /* 0x000fe20000000800 */
[----:B------:R-:W-:Y:S01]  /*2d10*/  ULDC UR9, c[0x0][0x238] ;  /* 0x00008e0000097ab9 */ /* 0x000fe20000000800 */
[----:B------:R-:W-:Y:S01]  /*2d20*/  ULDC UR10, c[0x0][0x238] ;  /* 0x00008e00000a7ab9 */ /* 0x000fe20000000800 */
[----:B---3--:R-:W3:Y:S01]  /*2d30*/  LDL R57, [R1+0x1c74] ;  /* 0x001c740001397983 */ /* 0x008ee20000100800 */
[----:B------:R-:W-:Y:S01]  /*2d40*/  ULDC UR11, c[0x0][0x238] ;  /* 0x00008e00000b7ab9 */ /* 0x000fe20000000800 */
[----:B------:R-:W-:Y:S01]  /*2d50*/  ULDC UR12, c[0x0][0x238] ;  /* 0x00008e00000c7ab9 */ /* 0x000fe20000000800 */
[----:B0-----:R-:W0:Y:S01]  /*2d60*/  MUFU.RCP R26, R26 ;  /* 0x0000001a001a7308 */ /* 0x001e220000001000 */
[----:B------:R4:W-:Y:S01]  /*2d70*/  STL [R1+0x44f0], R58 ;  /* 0x0044f03a01007387 */ /* 0x0009e20000100800 */
[----:B------:R-:W-:Y:S01]  /*2d80*/  ULDC UR13, c[0x0][0x238] ;  /* 0x00008e00000d7ab9 */ /* 0x000fe20000000800 */
        /* <DEDUP_REMOVED lines=8> */
[----:B----4-:R-:W4:Y:S01]  /*2e10*/  LDL R58, [R1+0x1c70] ;  /* 0x001c7000013a7983 */ /* 0x010f220000100800 */
[----:B------:R-:W-:Y:S01]  /*2e20*/  ULDC UR22, c[0x0][0x238] ;  /* 0x00008e0000167ab9 */ /* 0x000fe20000000800 */
[----:B------:R-:W-:Y:S01]  /*2e30*/  ULDC UR23, c[0x0][0x238] ;  /* 0x00008e0000177ab9 */ /* 0x000fe20000000800 */
[----:B------:R-:W-:Y:S01]  /*2e40*/  ULDC UR24, c[0x0][0x238] ;  /* 0x00008e0000187ab9 */ /* 0x000fe20000000800 */
[----:B------:R5:W-:Y:S01]  /*2e50*/  STL [R1+0x44ec], R59 ;  /* 0x0044ec3b01007387 */ /* 0x000be20000100800 */
[----:B-1----:R-:W-:Y:S01]  /*2e60*/  VIADD R2, R2, 0xffffffe ;  /* 0x0ffffffe02027836 */ /* 0x002fe20000000000 */
        /* <DEDUP_REMOVED lines=8> */
[----:B-----5:R-:W5:Y:S01]  /*2ef0*/  LDL R59, [R1+0x1c88] ;  /* 0x001c8800013b7983 */ /* 0x020f620000100800 */
[----:B------:R-:W-:Y:S01]  /*2f00*/  ULDC UR37, c[0x0][0x238] ;  /* 0x00008e0000257ab9 */ /* 0x000fe20000000800 */
[----:B------:R-:W-:Y:S01]  /*2f10*/  ULDC UR38, c[0x0][0x238] ;  /* 0x00008e0000267ab9 */ /* 0x000fe20000000800 */
[----:B------:R-:W-:Y:S01]  /*2f20*/  ULDC UR39, c[0x0][0x238] ;  /* 0x00008e0000277ab9 */ /* 0x000fe20000000800 */
[----:B------:R1:W-:Y:S01]  /*2f30*/  STL [R1+0x44e8], R60 ;  /* 0x0044e83c01007387 */ /* 0x0003e20000100800 */
[----:B------:R-:W1:Y:S01]  /*2f40*/  F2I.FTZ.U32.TRUNC.NTZ R25, R2 ;  /* 0x0000000200197305 */ /* 0x000e62000021f000 */
[----:B0-----:R-:W-:Y:S01]  /*2f50*/  VIADD R26, R26, 0xffffffe ;  /* 0x0ffffffe1a1a7836 */ /* 0x001fe20000000000 */
[----:B------:R-:W-:Y:S01]  /*2f60*/  ULDC UR40, c[0x0][0x238] ;  /* 0x00008e0000287ab9 */ /* 0x000fe20000000800 */
[----:B------:R-:W-:Y:S01]  /*2f70*/  ULDC UR41, c[0x0][0x238] ;  /* 0x00008e0000297ab9 */ /* 0x000fe20000000800 */
[----:B------:R-:W-:Y:S01]  /*2f80*/  ULDC UR42, c[0x0][0x238] ;  /* 0x00008e00002a7ab9 */ /* 0x000fe20000000800 */
[----:B------:R-:W-:Y:S01]  /*2f90*/  ULDC UR43, c[0x0][0x238] ;  /* 0x00008e00002b7ab9 */ /* 0x000fe20000000800 */
[----:B------:R-:W-:Y:S01]  /*2fa0*/  ULDC UR44, c[0x0][0x238] ;  /* 0x00008e00002c7ab9 */ /* 0x000fe20000000800 */
[----:B------:R-:W-:Y:S01]  /*2fb0*/  ULDC UR45, c[0x0][0x238] ;  /* 0x00008e00002d7ab9 */ /* 0x000fe20000000800 */
[----:B------:R-:W-:Y:S01]  /*2fc0*/  ULDC UR46, c[0x0][0x238] ;  /* 0x00008e00002e7ab9 */ /* 0x000fe20000000800 */
[----:B-1----:R-:W5:Y:S01]  /*2fd0*/  LDL R60, [R1+0x1c84] ;  /* 0x001c8400013c7983 */ /* 0x002f620000100800 */
[----:B------:R-:W-:Y:S01]  /*2fe0*/  ULDC UR47, c[0x0][0x238] ;  /* 0x00008e00002f7ab9 */ /* 0x000fe20000000800 */
[----:B------:R-:W-:Y:S01]  /*2ff0*/  ULDC UR48, c[0x0][0x238] ;  /* 0x00008e0000307ab9 */ /* 0x000fe20000000800 */
[----:B------:R-:W-:Y:S01]  /*3000*/  ULDC UR49, c[0x0][0x238] ;  /* 0x00008e0000317ab9 */ /* 0x000fe20000000800 */
[----:B------:R0:W-:Y:S01]  /*3010*/  STL [R1+0x44cc], R5 ;  /* 0x0044cc0501007387 */ /* 0x0001e20000100800 */
[----:B------:R1:W1:Y:S01]  /*3020*/  F2I.FTZ.U32.TRUNC.NTZ R27, R26 ;  /* 0x0000001a001b7305 */ /* 0x000262000021f000 */
[----:B------:R-:W-:Y:S01]  /*3030*/  ULDC UR50, c[0x0][0x238] ;  /* 0x00008e0000327ab9 */ /* 0x000fe20000000800 */
[----:B------:R-:W-:Y:S01]  /*3040*/  ULDC UR51, c[0x0][0x238] ;  /* 0x00008e0000337ab9 */ /* 0x000fe20000000800 */
[----:B------:R-:W-:Y:S01]  /*3050*/  ULDC UR52, c[0x0][0x238] ;  /* 0x00008e0000347ab9 */ /* 0x000fe20000000800 */
[----:B------:R-:W-:Y:S01]  /*3060*/  ULDC UR53, c[0x0][0x238] ;  /* 0x00008e0000357ab9 */ /* 0x000fe20000000800 */
[----:B------:R-:W-:Y:S01]  /*3070*/  ULDC UR54, c[0x0][0x238] ;  /* 0x00008e0000367ab9 */ /* 0x000fe20000000800 */
[----:B0-----:R-:W5:Y:S01]  /*3080*/  LDL R5, [R1+0x1c80] ;  /* 0x001c800001057983 */ /* 0x001f620000100800 */
[----:B------:R-:W-:Y:S01]  /*3090*/  IMAD.MOV R2, RZ, RZ, -R25 ;  /* 0x000000ffff027224 */ /* 0x000fe200078e0a19 */
[----:B------:R-:W-:Y:S01]  /*30a0*/  IABS R3, R7 ;  /* 0x0000000700037213 */ /* 0x000fe20000000000 */
[----:B-1----:R-:W-:-:S02]  /*30b0*/  IMAD.MOV.U32 R26, RZ, RZ, RZ ;  /* 0x000000ffff1a7224 */ /* 0x002fc400078e00ff */
[----:B------:R-:W-:Y:S02]  /*30c0*/  IMAD R45, R2, R15, RZ ;  /* 0x0000000f022d7224 */ /* 0x000fe400078e02ff */
[----:B------:R-:W-:Y:S02]  /*30d0*/  IMAD.MOV R2, RZ, RZ, -R27 ;  /* 0x000000ffff027224 */ /* 0x000fe400078e0a1b */
[----:B------:R-:W-:-:S04]  /*30e0*/  IMAD.HI.U32 R45, R25, R45, R24 ;  /* 0x0000002d192d7227 */ /* 0x000fc800078e0018 */
[----:B------:R-:W-:Y:S02]  /*30f0*/  IMAD R2, R2, R0, RZ ;  /* 0x0000000002027224 */ /* 0x000fe400078e02ff */
[----:B------:R-:W-:-:S04]  /*3100*/  IMAD.HI.U32 R44, R45, R43, RZ ;  /* 0x0000002b2d2c7227 */ /* 0x000fc800078e00ff */
[----:B------:R-:W-:Y:S01]  /*3110*/  IMAD.HI.U32 R2, R27, R2, R26 ;  /* 0x000000021b027227 */ /* 0x000fe200078e001a */
[----:B------:R-:W-:-:S03]  /*3120*/  IABS R26, R61 ;  /* 0x0000003d001a7213 */ /* 0x000fc60000000000 */
[----:B------:R-:W-:Y:S02]  /*3130*/  IMAD.MOV R44, RZ, RZ, -R44 ;  /* 0x000000ffff2c7224 */ /* 0x000fe400078e0a2c */
[----:B------:R-:W-:-:S04]  /*3140*/  IMAD.HI.U32 R51, R2, R50, RZ ;  /* 0x0000003202337227 */ /* 0x000fc800078e00ff */
[----:B------:R-:W-:Y:S02]  /*3150*/  IMAD.MOV R51, RZ, RZ, -R51 ;  /* 0x000000ffff337224 */ /* 0x000fe400078e0a33 */
[C---:B------:R-:W-:Y:S02]  /*3160*/  IMAD R43, R15.reuse, R44, R43 ;  /* 0x0000002c0f2b7224 */ /* 0x040fe400078e022b */
[----:B------:R-:W-:Y:S02]  /*3170*/  IMAD R50, R0, R51, R50 ;  /* 0x0000003300327224 */ /* 0x000fe400078e0232 */
[----:B------:R-:W5:Y:S01]  /*3180*/  LDL R51, [R1+0x1c6c] ;  /* 0x001c6c0001337983 */ /* 0x000f620000100800 */
[----:B------:R-:W-:-:S13]  /*3190*/  ISETP.GT.U32.AND P4, PT, R15, R43, PT ;  /* 0x0000002b0f00720c */ /* 0x000fda0003f84070 */
[----:B------:R-:W-:Y:S01]  /*31a0*/  @!P4 IMAD.IADD R43, R43, 0x1, -R15 ;  /* 0x000000012b2bc824 */ /* 0x000fe200078e0a0f */
[----:B--2---:R-:W-:-:S05]  /*31b0*/  IABS R25, R56 ;  /* 0x0000003800197213 */ /* 0x004fca0000000000 */
[----:B------:R-:W-:-:S04]  /*31c0*/  IMAD.HI.U32 R42, R45, R25, RZ ;  /* 0x000000192d2a7227 */ /* 0x000fc800078e00ff */
[----:B------:R-:W-:-:S04]  /*31d0*/  IMAD.MOV R42, RZ, RZ, -R42 ;  /* 0x000000ffff2a7224 */ /* 0x000fc800078e0a2a */
[----:B------:R-:W-:Y:S01]  /*31e0*/  IMAD R25, R15, R42, R25 ;  /* 0x0000002a0f197224 */ /* 0x000fe200078e0219 */
[----:B---3--:R-:W-:-:S04]  /*31f0*/  IABS R21, R57 ;  /* 0x0000003900157213 */ /* 0x008fc80000000000 */
[----:B------:R-:W-:Y:S01]  /*3200*/  ISETP.GT.U32.AND P6, PT, R15, R25, PT ;  /* 0x000000190f00720c */ /* 0x000fe20003fc4070 */
[----:B------:R-:W-:-:S04]  /*3210*/  IMAD.HI.U32 R24, R45, R21, RZ ;  /* 0x000000152d187227 */ /* 0x000fc800078e00ff */
[----:B------:R-:W-:-:S04]  /*3220*/  IMAD.MOV R24, RZ, RZ, -R24 ;  /* 0x000000ffff187224 */ /* 0x000fc800078e0a18 */
[----:B------:R-:W-:Y:S01]  /*3230*/  IMAD R27, R15, R24, R21 ;  /* 0x000000180f1b7224 */ /* 0x000fe200078e0215 */
[----:B----4-:R-:W-:-:S03]  /*3240*/  IABS R42, R58 ;  /* 0x0000003a002a7213 */ /* 0x010fc60000000000 */
[----:B------:R-:W-:Y:S01]  /*3250*/  @!P6 IMAD.IADD R25, R25, 0x1, -R15 ;  /* 0x000000011919e824 */ /* 0x000fe200078e0a0f */
[----:B------:R-:W-:Y:S01]  /*3260*/  ISETP.GT.U32.AND P0, PT, R15, R27, PT ;  /* 0x0000001b0f00720c */ /* 0x000fe20003f04070 */
[----:B------:R-:W-:-:S04]  /*3270*/  IMAD.HI.U32 R49, R45, R42, RZ ;  /* 0x0000002a2d317227 */ /* 0x000fc800078e00ff */
[----:B------:R-:W-:-:S04]  /*3280*/  IMAD.MOV R49, RZ, RZ, -R49 ;  /* 0x000000ffff317224 */ /* 0x000fc800078e0a31 */
[----:B------:R-:W-:Y:S01]  /*3290*/  IMAD R42, R15, R49, R42 ;  /* 0x000000310f2a7224 */ /* 0x000fe200078e022a */
[----:B-----5:R-:W-:Y:S01]  /*32a0*/  IABS R44, R59 ;  /* 0x0000003b002c7213 */ /* 0x020fe20000000000 */
[----:B------:R-:W-:-:S03]  /*32b0*/  IMAD.HI.U32 R49, R2, R3, RZ ;  /* 0x0000000302317227 */ /* 0x000fc600078e00ff */
[----:B------:R-:W-:Y:S01]  /*32c0*/  ISETP.GT.U32.AND P3, PT, R15, R42, PT ;  /* 0x0000002a0f00720c */ /* 0x000fe20003f64070 */
[----:B------:R-:W-:-:S04]  /*32d0*/  IMAD.HI.U32 R48, R45, R44, RZ ;  /* 0x0000002c2d307227 */ /* 0x000fc800078e00ff */
[----:B------:R-:W-:Y:S02]  /*32e0*/  IMAD.MOV R48, RZ, RZ, -R48 ;  /* 0x000000ffff307224 */ /* 0x000fe400078e0a30 */
[----:B------:R-:W-:Y:S01]  /*32f0*/  @!P0 IMAD.IADD R27, R27, 0x1, -R15 ;  /* 0x000000011b1b8824 */ /* 0x000fe200078e0a0f */
[C---:B------:R-:W-:Y:S01]  /*3300*/  ISETP.GT.U32.AND P0, PT, R15.reuse, R43, PT ;  /* 0x0000002b0f00720c */ /* 0x040fe20003f04070 */
[----:B------:R-:W-:Y:S01]  /*3310*/  IMAD R44, R15, R48, R44 ;  /* 0x000000300f2c7224 */ /* 0x000fe200078e022c */
[----:B------:R-:W-:-:S03]  /*3320*/  IABS R24, R60 ;  /* 0x0000003c00187213 */ /* 0x000fc60000000000 */
[----:B------:R-:W-:Y:S01]  /*3330*/  @!P3 IMAD.IADD R42, R42, 0x1, -R15 ;  /* 0x000000012a2ab824 */ /* 0x000fe200078e0a0f */
[----:B------:R-:W-:Y:S01]  /*3340*/  ISETP.GT.U32.AND P1, PT, R15, R44, PT ;  /* 0x0000002c0f00720c */ /* 0x000fe20003f24070 */
[----:B------:R-:W-:Y:S01]  /*3350*/  IMAD.HI.U32 R47, R45, R24, RZ ;  /* 0x000000182d2f7227 */ /* 0x000fe200078e00ff */
[----:B------:R-:W-:-:S03]  /*3360*/  ISETP.GT.U32.AND P3, PT, R15, R27, PT ;  /* 0x0000001b0f00720c */ /* 0x000fc60003f64070 */
[----:B------:R-:W-:-:S04]  /*3370*/  IMAD.MOV R47, RZ, RZ, -R47 ;  /* 0x000000ffff2f7224 */ /* 0x000fc800078e0a2f */
[----:B------:R-:W-:Y:S01]  /*3380*/  IMAD R24, R15, R47, R24 ;  /* 0x0000002f0f187224 */ /* 0x000fe200078e0218 */
[----:B------:R-:W-:Y:S01]  /*3390*/  IABS R21, R5 ;  /* 0x0000000500157213 */ /* 0x000fe20000000000 */
[--C-:B------:R-:W-:Y:S01]  /*33a0*/  @!P0 IMAD.IADD R43, R43, 0x1, -R15.reuse ;  /* 0x000000012b2b8824 */ /* 0x100fe200078e0a0f */
[----:B------:R-:W-:Y:S01]  /*33b0*/  IABS R47, R6 ;  /* 0x00000006002f7213 */ /* 0x000fe20000000000 */
[----:B------:R-:W-:Y:S01]  /*33c0*/  @!P1 IMAD.IADD R44, R44, 0x1, -R15 ;  /* 0x000000012c2c9824 */ /* 0x000fe200078e0a0f */
[----:B------:R-:W-:Y:S01]  /*33d0*/  ISETP.GT.U32.AND P2, PT, R15, R24, PT ;  /* 0x000000180f00720c */ /* 0x000fe20003f44070 */
[----:B------:R-:W-:Y:S01]  /*33e0*/  IMAD.HI.U32 R46, R45, R21, RZ ;  /* 0x000000152d2e7227 */ /* 0x000fe200078e00ff */
[----:B------:R-:W-:-:S03]  /*33f0*/  ISETP.GT.U32.AND P1, PT, R15, R25, PT ;  /* 0x000000190f00720c */ /* 0x000fc60003f24070 */
[----:B------:R-:W-:Y:S02]  /*3400*/  IMAD.MOV R46, RZ, RZ, -R46 ;  /* 0x000000ffff2e7224 */ /* 0x000fe400078e0a2e */
[----:B------:R-:W-:-:S04]  /*3410*/  IMAD.HI.U32 R45, R45, R26, RZ ;  /* 0x0000001a2d2d7227 */ /* 0x000fc800078e00ff */
[----:B------:R-:W-:Y:S02]  /*3420*/  IMAD R21, R15, R46, R21 ;  /* 0x0000002e0f157224 */ /* 0x000fe400078e0215 */
[----:B------:R-:W-:Y:S01]  /*3430*/  @!P3 IMAD.IADD R27, R27, 0x1, -R15 ;  /* 0x000000011b1bb824 */ /* 0x000fe200078e0a0f */
[C---:B------:R-:W-:Y:S01]  /*3440*/  ISETP.GT.U32.AND P0, PT, R15.reuse, R44, PT ;  /* 0x0000002c0f00720c */ /* 0x040fe20003f04070 */
[----:B------:R-:W-:Y:S01]  /*3450*/  IMAD.MOV R45, RZ, RZ, -R45 ;  /* 0x000000ffff2d7224 */ /* 0x000fe200078e0a2d */
[C---:B------:R-:W-:Y:S01]  /*3460*/  ISETP.GT.U32.AND P4, PT, R15.reuse, R21, PT ;  /* 0x000000150f00720c */ /* 0x040fe20003f84070 */
[--C-:B------:R-:W-:Y:S01]  /*3470*/  @!P2 IMAD.IADD R24, R24, 0x1, -R15.reuse ;  /* 0x000000011818a824 */ /* 0x100fe200078e0a0f */
[----:B------:R-:W-:Y:S01]  /*3480*/  IABS R46, R8 ;  /* 0x00000008002e7213 */ /* 0x000fe20000000000 */
[----:B------:R-:W-:Y:S01]  /*3490*/  IMAD R26, R15, R45, R26 ;  /* 0x0000002d0f1a7224 */ /* 0x000fe200078e021a */
[----:B------:R-:W-:Y:S01]  /*34a0*/  ISETP.GE.AND P2, PT, R6, RZ, PT ;  /* 0x000000ff0600720c */ /* 0x000fe20003f46270 */
[----:B------:R-:W-:-:S02]  /*34b0*/  @!P1 IMAD.IADD R25, R25, 0x1, -R15 ;  /* 0x0000000119199824 */ /* 0x000fc400078e0a0f */
[----:B------:R-:W-:Y:S01]  /*34c0*/  IMAD.HI.U32 R45, R2, R47, RZ ;  /* 0x0000002f022d7227 */ /* 0x000fe200078e00ff */
[----:B------:R-:W-:-:S05]  /*34d0*/  ISETP.GT.U32.AND P6, PT, R15, R26, PT ;  /* 0x0000001a0f00720c */ /* 0x000fca0003fc4070 */
[----:B------:R-:W-:Y:S01]  /*34e0*/  @!P4 IMAD.IADD R21, R21, 0x1, -R15 ;  /* 0x000000011515c824 */ /* 0x000fe200078e0a0f */
[C---:B------:R-:W-:Y:S01]  /*34f0*/  ISETP.GT.U32.AND P4, PT, R15.reuse, R42, PT ;  /* 0x0000002a0f00720c */ /* 0x040fe20003f84070 */
[----:B------:R-:W-:Y:S02]  /*3500*/  IMAD.MOV R49, RZ, RZ, -R49 ;  /* 0x000000ffff317224 */ /* 0x000fe400078e0a31 */
[----:B------:R-:W-:Y:S01]  /*3510*/  @!P0 IMAD.IADD R44, R44, 0x1, -R15 ;  /* 0x000000012c2c8824 */ /* 0x000fe200078e0a0f */
[C---:B------:R-:W-:Y:S01]  /*3520*/  ISETP.GT.U32.AND P3, PT, R15.reuse, R21, PT ;  /* 0x000000150f00720c */ /* 0x040fe20003f64070 */
[----:B------:R-:W-:Y:S01]  /*3530*/  IMAD.HI.U32 R48, R2, R46, RZ ;  /* 0x0000002e02307227 */ /* 0x000fe200078e00ff */
[----:B------:R-:W-:-:S03]  /*3540*/  ISETP.GT.U32.AND P1, PT, R15, R24, PT ;  /* 0x000000180f00720c */ /* 0x000fc60003f24070 */
[----:B------:R-:W-:-:S04]  /*3550*/  @!P6 IMAD.IADD R26, R26, 0x1, -R15 ;  /* 0x000000011a1ae824 */ /* 0x000fc800078e0a0f */
[--C-:B------:R-:W-:Y:S01]  /*3560*/  @!P4 IMAD.IADD R42, R42, 0x1, -R15.reuse ;  /* 0x000000012a2ac824 */ /* 0x100fe200078e0a0f */
[----:B------:R-:W-:Y:S02]  /*3570*/  ISETP.GT.U32.AND P6, PT, R15, R26, PT ;  /* 0x0000001a0f00720c */ /* 0x000fe40003fc4070 */
[----:B------:R-:W-:Y:S01]  /*3580*/  ISETP.GE.AND P4, PT, R51, RZ, PT ;  /* 0x000000ff3300720c */ /* 0x000fe20003f86270 */
[--C-:B------:R-:W-:Y:S01]  /*3590*/  @!P3 IMAD.IADD R21, R21, 0x1, -R15.reuse ;  /* 0x000000011515b824 */ /* 0x100fe200078e0a0f */
[----:B------:R-:W-:Y:S01]  /*35a0*/  ISETP.GE.AND P3, PT, R56, RZ, PT ;  /* 0x000000ff3800720c */ /* 0x000fe20003f66270 */
[----:B------:R-:W-:Y:S01]  /*35b0*/  @!P1 IMAD.IADD R24, R24, 0x1, -R15 ;  /* 0x0000000118189824 */ /* 0x000fe200078e0a0f */
[----:B------:R-:W-:Y:S01]  /*35c0*/  ISETP.GE.AND P1, PT, R57, RZ, PT ;  /* 0x000000ff3900720c */ /* 0x000fe20003f26270 */
[----:B------:R-:W-:Y:S01]  /*35d0*/  IMAD.MOV R45, RZ, RZ, -R45 ;  /* 0x000000ffff2d7224 */ /* 0x000fe200078e0a2d */
[----:B------:R-:W-:Y:S01]  /*35e0*/  ISETP.GE.AND P0, PT, R58, RZ, PT ;  /* 0x000000ff3a00720c */ /* 0x000fe20003f06270 */
[C---:B------:R-:W-:Y:S01]  /*35f0*/  IMAD R3, R0.reuse, R49, R3 ;  /* 0x0000003100037224 */ /* 0x040fe200078e0203 */
[----:B------:R-:W-:Y:S01]  /*3600*/  IABS R6, R10 ;  /* 0x0000000a00067213 */ /* 0x000fe20000000000 */
[----:B------:R-:W-:Y:S01]  /*3610*/  IMAD R45, R0, R45, R47 ;  /* 0x0000002d002d7224 */ /* 0x000fe200078e022f */
[----:B------:R-:W2:Y:S01]  /*3620*/  LDL.LU R56, [R1+0x44f8] ;  /* 0x0044f80001387983 */ /* 0x000ea20000300800 */
[----:B------:R-:W-:Y:S01]  /*3630*/  @!P6 IMAD.IADD R26, R26, 0x1, -R15 ;  /* 0x000000011a1ae824 */ /* 0x000fe200078e0a0f */
[----:B------:R-:W-:Y:S01]  /*3640*/  ISETP.GE.AND P6, PT, R59, RZ, PT ;  /* 0x000000ff3b00720c */ /* 0x000fe20003fc6270 */
[----:B------:R-:W-:Y:S01]  /*3650*/  @!P4 IMAD.MOV R43, RZ, RZ, -R43 ;  /* 0x000000ffff2bc224 */ /* 0x000fe200078e0a2b */
[C---:B------:R-:W-:Y:S01]  /*3660*/  ISETP.GT.U32.AND P4, PT, R0.reuse, R50, PT ;  /* 0x000000320000720c */ /* 0x040fe20003f84070 */
[----:B------:R-:W-:Y:S01]  /*3670*/  @!P3 IMAD.MOV R25, RZ, RZ, -R25 ;  /* 0x000000ffff19b224 */ /* 0x000fe200078e0a19 */
[----:B------:R-:W-:Y:S01]  /*3680*/  ISETP.GT.U32.AND P3, PT, R0, R45, PT ;  /* 0x0000002d0000720c */ /* 0x000fe20003f64070 */
[----:B------:R-:W-:-:S02]  /*3690*/  IMAD.MOV R48, RZ, RZ, -R48 ;  /* 0x000000ffff307224 */ /* 0x000fc400078e0a30 */
[----:B------:R-:W-:Y:S01]  /*36a0*/  @!P1 IMAD.MOV R27, RZ, RZ, -R27 ;  /* 0x000000ffff1b9224 */ /* 0x000fe200078e0a1b */
[C---:B------:R-:W-:Y:S01]  /*36b0*/  ISETP.GT.U32.AND P1, PT, R0.reuse, R3, PT ;  /* 0x000000030000720c */ /* 0x040fe20003f24070 */
[----:B------:R-:W-:Y:S02]  /*36c0*/  IMAD R46, R0, R48, R46 ;  /* 0x00000030002e7224 */ /* 0x000fe400078e022e */
[----:B------:R-:W-:Y:S01]  /*36d0*/  @!P0 IMAD.MOV R42, RZ, RZ, -R42 ;  /* 0x000000ffff2a8224 */ /* 0x000fe200078e0a2a */
[----:B------:R-:W-:Y:S01]  /*36e0*/  IABS R47, R9 ;  /* 0x00000009002f7213 */ /* 0x000fe20000000000 */
[----:B------:R-:W-:Y:S01]  /*36f0*/  IMAD.HI.U32 R48, R2, R6, RZ ;  /* 0x0000000602307227 */ /* 0x000fe200078e00ff */
[----:B------:R-:W-:Y:S01]  /*3700*/  ISETP.GT.U32.AND P0, PT, R0, R46, PT ;  /* 0x0000002e0000720c */ /* 0x000fe20003f04070 */
[----:B------:R-:W3:Y:S02]  /*3710*/  LDL.LU R57, [R1+0x44f4] ;  /* 0x0044f40001397983 */ /* 0x000ee40000300800 */
[----:B------:R-:W-:Y:S01]  /*3720*/  @!P6 IMAD.MOV R44, RZ, RZ, -R44 ;  /* 0x000000ffff2ce224 */ /* 0x000fe200078e0a2c */
[----:B------:R-:W-:Y:S01]  /*3730*/  ISETP.GE.AND P6, PT, R60, RZ, PT ;  /* 0x000000ff3c00720c */ /* 0x000fe20003fc6270 */
[----:B------:R-:W-:Y:S01]  /*3740*/  @!P4 IMAD.IADD R50, R50, 0x1, -R0 ;  /* 0x000000013232c824 */ /* 0x000fe200078e0a00 */
[----:B------:R-:W-:Y:S01]  /*3750*/  ISETP.GE.AND P4, PT, R5, RZ, PT ;  /* 0x000000ff0500720c */ /* 0x000fe20003f86270 */
[----:B------:R-:W-:Y:S01]  /*3760*/  IMAD.MOV R48, RZ, RZ, -R48 ;  /* 0x000000ffff307224 */ /* 0x000fe200078e0a30 */
[----:B------:R-:W4:Y:S01]  /*3770*/  LDL.LU R58, [R1+0x44f0] ;  /* 0x0044f000013a7983 */ /* 0x000f220000300800 */
[----:B------:R-:W-:Y:S01]  /*3780*/  @!P3 IMAD.IADD R45, R45, 0x1, -R0 ;  /* 0x000000012d2db824 */ /* 0x000fe200078e0a00 */
[----:B------:R-:W-:Y:S01]  /*3790*/  ISETP.GE.AND P3, PT, R61, RZ, PT ;  /* 0x000000ff3d00720c */ /* 0x000fe20003f66270 */
[----:B------:R-:W-:Y:S01]  /*37a0*/  IMAD R6, R0, R48, R6 ;  /* 0x0000003000067224 */ /* 0x000fe200078e0206 */
[----:B------:R-:W-:Y:S01]  /*37b0*/  LOP3.LUT R48, RZ, R4, RZ, 0x33, !PT ;  /* 0x00000004ff307212 */ /* 0x000fe200078e33ff */
[--C-:B------:R-:W-:Y:S01]  /*37c0*/  @!P1 IMAD.IADD R3, R3, 0x1, -R0.reuse ;  /* 0x0000000103039824 */ /* 0x100fe200078e0a00 */
[----:B------:R-:W-:Y:S01]  /*37d0*/  ISETP.NE.AND P1, PT, R4, RZ, PT ;  /* 0x000000ff0400720c */ /* 0x000fe20003f25270 */
[----:B------:R-:W-:Y:S01]  /*37e0*/  @!P0 IMAD.IADD R46, R46, 0x1, -R0 ;  /* 0x000000012e2e8824 */ /* 0x000fe200078e0a00 */
[----:B------:R-:W5:Y:S02]  /*37f0*/  LDL.LU R59, [R1+0x44ec] ;  /* 0x0044ec00013b7983 */ /* 0x000f640000300800 */
[----:B------:R-:W-:-:S02]  /*3800*/  SEL R43, R48, R43, !P1 ;  /* 0x0000002b302b7207 */ /* 0x000fc40004800000 */
[----:B------:R-:W-:Y:S01]  /*3810*/  SEL R5, R48, R25, !P1 ;  /* 0x0000001930057207 */ /* 0x000fe20004800000 */
[----:B------:R-:W-:Y:S01]  /*3820*/  @!P6 IMAD.MOV R24, RZ, RZ, -R24 ;  /* 0x000000ffff18e224 */ /* 0x000fe200078e0a18 */
[----:B------:R-:W-:Y:S01]  /*3830*/  ISETP.GT.U32.AND P0, PT, R0, R50, PT ;  /* 0x000000320000720c */ /* 0x000fe20003f04070 */
[----:B------:R-:W-:Y:S01]  /*3840*/  IMAD.HI.U32 R15, R2, R47, RZ ;  /* 0x0000002f020f7227 */ /* 0x000fe200078e00ff */
[----:B------:R-:W5:Y:S01]  /*3850*/  LDL.LU R60, [R1+0x44e8] ;  /* 0x0044e800013c7983 */ /* 0x000f620000300800 */
[----:B------:R-:W-:Y:S02]  /*3860*/  SEL R27, R48, R27, !P1 ;  /* 0x0000001b301b7207 */ /* 0x000fe40004800000 */
[----:B------:R-:W-:Y:S01]  /*3870*/  @!P4 IMAD.MOV R21, RZ, RZ, -R21 ;  /* 0x000000ffff15c224 */ /* 0x000fe200078e0a15 */
[----:B------:R-:W-:Y:S01]  /*3880*/  STL [R1+0x144], R43 ;  /* 0x0001442b01007387 */ /* 0x000fe20000100800 */
[----:B------:R-:W-:Y:S01]  /*3890*/  ISETP.GT.U32.AND P6, PT, R0, R45, PT ;  /* 0x0000002d0000720c */ /* 0x000fe20003fc4070 */
[----:B------:R-:W-:Y:S01]  /*38a0*/  @!P3 IMAD.MOV R26, RZ, RZ, -R26 ;  /* 0x000000ffff1ab224 */ /* 0x000fe200078e0a1a */
[----:B------:R-:W-:Y:S01]  /*38b0*/  SEL R25, R48, R42, !P1 ;  /* 0x0000002a30197207 */ /* 0x000fe20004800000 */
[----:B------:R0:W-:Y:S01]  /*38c0*/  STL [R1+0x140], R5 ;  /* 0x0001400501007387 */ /* 0x0001e20000100800 */
[----:B------:R-:W-:Y:S01]  /*38d0*/  ISETP.GT.U32.AND P3, PT, R0, R3, PT ;  /* 0x000000030000720c */ /* 0x000fe20003f64070 */
[----:B------:R-:W-:Y:S01]  /*38e0*/  IMAD.MOV R15, RZ, RZ, -R15 ;  /* 0x000000ffff0f7224 */ /* 0x000fe200078e0a0f */
[C---:B------:R-:W-:Y:S01]  /*38f0*/  SEL R24, R48.reuse, R24, !P1 ;  /* 0x0000001830187207 */ /* 0x040fe20004800000 */
[----:B------:R-:W-:Y:S01]  /*3900*/  STL [R1+0x13c], R27 ;  /* 0x00013c1b01007387 */ /* 0x000fe20000100800 */
[----:B------:R-:W-:-:S02]  /*3910*/  SEL R21, R48, R21, !P1 ;  /* 0x0000001530157207 */ /* 0x000fc40004800000 */
[----:B------:R-:W-:Y:S02]  /*3920*/  IABS R4, R11 ;  /* 0x0000000b00047213 */ /* 0x000fe40000000000 */
[----:B0-----:R-:W-:Y:S01]  /*3930*/  SEL R5, R48, R44, !P1 ;  /* 0x0000002c30057207 */ /* 0x001fe20004800000 */
[----:B------:R-:W-:Y:S01]  /*3940*/  STL [R1+0x138], R25 ;  /* 0x0001381901007387 */ /* 0x000fe20000100800 */
[----:B------:R-:W-:Y:S01]  /*3950*/  IMAD R15, R0, R15, R47 ;  /* 0x0000000f000f7224 */ /* 0x000fe200078e022f */
[----:B------:R-:W-:Y:S02]  /*3960*/  IABS R47, R12 ;  /* 0x0000000c002f7213 */ /* 0x000fe40000000000 */
[----:B------:R0:W-:Y:S01]  /*3970*/  STL [R1+0x134], R5 ;  /* 0x0001340501007387 */ /* 0x0001e20000100800 */
[----:B------:R-:W-:-:S03]  /*3980*/  @!P0 IMAD.IADD R50, R50, 0x1, -R0 ;  /* 0x0000000132328824 */ /* 0x000fc600078e0a00 */
[----:B------:R-:W-:Y:S01]  /*3990*/  STL [R1+0x130], R24 ;  /* 0x0001301801007387 */ /* 0x000fe20000100800 */
[----:B------:R-:W-:-:S03]  /*39a0*/  ISETP.GE.AND P0, PT, R7, RZ, PT ;  /* 0x000000ff0700720c */ /* 0x000fc60003f06270 */
[----:B------:R1:W-:Y:S01]  /*39b0*/  STL [R1+0x12c], R21 ;  /* 0x00012c1501007387 */ /* 0x0003e20000100800 */
[----:B------:R-:W-:Y:S01]  /*39c0*/  IMAD.HI.U32 R7, R2, R47, RZ ;  /* 0x0000002f02077227 */ /* 0x000fe200078e00ff */
[----:B0-----:R-:W-:-:S03]  /*39d0*/  SEL R5, R48, R26, !P1 ;  /* 0x0000001a30057207 */ /* 0x001fc60004800000 */
[--C-:B------:R-:W-:Y:S02]  /*39e0*/  @!P6 IMAD.IADD R45, R45, 0x1, -R0.reuse ;  /* 0x000000012d2de824 */ /* 0x100fe400078e0a00 */
[----:B-1----:R-:W-:Y:S01]  /*39f0*/  IMAD.HI.U32 R21, R2, R4, RZ ;  /* 0x0000000402157227 */ /* 0x002fe200078e00ff */
[----:B------:R0:W-:Y:S03]  /*3a00*/  STL [R1+0x128], R5 ;  /* 0x0001280501007387 */ /* 0x0001e60000100800 */
[----:B------:R-:W-:Y:S02]  /*3a10*/  IMAD.MOV R21, RZ, RZ, -R21 ;  /* 0x000000ffff157224 */ /* 0x000fe400078e0a15 */
[----:B------:R-:W-:Y:S01]  /*3a20*/  @!P3 IMAD.IADD R3, R3, 0x1, -R0 ;  /* 0x000000010303b824 */ /* 0x000fe200078e0a00 */
[----:B------:R-:W-:Y:S01]  /*3a30*/  ISETP.GE.AND P3, PT, R8, RZ, PT ;  /* 0x000000ff0800720c */ /* 0x000fe20003f66270 */
[----:B------:R-:W-:Y:S01]  /*3a40*/  IMAD.MOV R8, RZ, RZ, -R7 ;  /* 0x000000ffff087224 */ /* 0x000fe200078e0a07 */
[C---:B------:R-:W-:Y:S01]  /*3a50*/  ISETP.GT.U32.AND P1, PT, R0.reuse, R46, PT ;  /* 0x0000002e0000720c */ /* 0x040fe20003f24070 */
[C---:B------:R-:W-:Y:S01]  /*3a60*/  IMAD R7, R0.reuse, R21, R4 ;  /* 0x0000001500077224 */ /* 0x040fe200078e0204 */
[C---:B------:R-:W-:Y:S01]  /*3a70*/  ISETP.GT.U32.AND P4, PT, R0.reuse, R15, PT ;  /* 0x0000000f0000720c */ /* 0x040fe20003f84070 */
[----:B0-----:R-:W-:Y:S01]  /*3a80*/  IMAD.MOV.U32 R5, RZ, RZ, R45 ;  /* 0x000000ffff057224 */ /* 0x001fe200078e002d */
[----:B------:R-:W-:-:S03]  /*3a90*/  ISETP.GT.U32.AND P6, PT, R0, R6, PT ;  /* 0x000000060000720c */ /* 0x000fc60003fc4070 */
[----:B------:R-:W-:Y:S01]  /*3aa0*/  @!P2 IMAD.MOV R5, RZ, RZ, -R5 ;  /* 0x000000ffff05a224 */ /* 0x000fe200078e0a05 */
[----:B------:R-:W-:Y:S01]  /*3ab0*/  ISETP.GT.U32.AND P2, PT, R0, R7, PT ;  /* 0x000000070000720c */ /* 0x000fe20003f44070 */
[----:B------:R-:W-:-:S04]  /*3ac0*/  IMAD.MOV.U32 R24, RZ, RZ, R50 ;  /* 0x000000ffff187224 */ /* 0x000fc800078e0032 */
[----:B------:R-:W-:Y:S02]  /*3ad0*/  @!P5 IMAD.MOV R24, RZ, RZ, -R24 ;  /* 0x000000ffff18d224 */ /* 0x000fe400078e0a18 */
[--C-:B------:R-:W-:Y:S02]  /*3ae0*/  @!P1 IMAD.IADD R46, R46, 0x1, -R0.reuse ;  /* 0x000000012e2e9824 */ /* 0x100fe400078e0a00 */
[--C-:B------:R-:W-:Y:S01]  /*3af0*/  @!P4 IMAD.IADD R15, R15, 0x1, -R0.reuse ;  /* 0x000000010f0fc824 */ /* 0x100fe200078e0a00 */
[----:B------:R-:W-:Y:S01]  /*3b00*/  STL [R1+0x14], R24 ;  /* 0x0000141801007387 */ /* 0x000fe20000100800 */
[----:B------:R-:W-:Y:S02]  /*3b10*/  IMAD R4, R0, R8, R47 ;  /* 0x0000000800047224 */ /* 0x000fe400078e022f */
[--C-:B------:R-:W-:Y:S01]  /*3b20*/  @!P6 IMAD.IADD R6, R6, 0x1, -R0.reuse ;  /* 0x000000010606e824 */ /* 0x100fe200078e0a00 */
[----:B------:R0:W-:Y:S01]  /*3b30*/  STL [R1+0x10], R5 ;  /* 0x0000100501007387 */ /* 0x0001e20000100800 */
[----:B------:R-:W-:Y:S01]  /*3b40*/  @!P2 IMAD.IADD R7, R7, 0x1, -R0 ;  /* 0x000000010707a824 */ /* 0x000fe200078e0a00 */
[----:B------:R-:W-:Y:S01]  /*3b50*/  ISETP.GT.U32.AND P6, PT, R0, R15, PT ;  /* 0x0000000f0000720c */ /* 0x000fe20003fc4070 */
[----:B0-----:R-:W-:-:S03]  /*3b60*/  IMAD.MOV.U32 R5, RZ, RZ, R46 ;  /* 0x000000ffff057224 */ /* 0x001fc600078e002e */
[C---:B------:R-:W-:Y:S01]  /*3b70*/  ISETP.GT.U32.AND P2, PT, R0.reuse, R7, PT ;  /* 0x000000070000720c */ /* 0x040fe20003f44070 */
[----:B------:R-:W-:Y:S01]  /*3b80*/  @!P3 IMAD.MOV R5, RZ, RZ, -R5 ;  /* 0x000000ffff05b224 */ /* 0x000fe200078e0a05 */
[----:B------:R-:W-:Y:S02]  /*3b90*/  ISETP.GT.U32.AND P3, PT, R0, R4, PT ;  /* 0x000000040000720c */ /* 0x000fe40003f64070 */
[----:B------:R-:W-:Y:S02]  /*3ba0*/  ISETP.GE.AND P1, PT, R9, RZ, PT ;  /* 0x000000ff0900720c */ /* 0x000fe40003f26270 */
[----:B------:R-:W-:Y:S01]  /*3bb0*/  IABS R8, R14 ;  /* 0x0000000e00087213 */ /* 0x000fe20000000000 */
[----:B------:R-:W-:Y:S01]  /*3bc0*/  @!P0 IMAD.MOV R3, RZ, RZ, -R3 ;  /* 0x000000ffff038224 */ /* 0x000fe200078e0a03 */
[----:B------:R-:W-:Y:S01]  /*3bd0*/  ISETP.GE.AND P0, PT, R11, RZ, PT ;  /* 0x000000ff0b00720c */ /* 0x000fe20003f06270 */
[----:B------:R-:W-:Y:S02]  /*3be0*/  @!P6 IMAD.IADD R15, R15, 0x1, -R0 ;  /* 0x000000010f0fe824 */ /* 0x000fe400078e0a00 */
[----:B------:R-:W-:Y:S01]  /*3bf0*/  IMAD.HI.U32 R11, R2, R8, RZ ;  /* 0x00000008020b7227 */ /* 0x000fe200078e00ff */
[----:B------:R-:W-:Y:S01]  /*3c00*/  STL [R1+0x8], R3 ;  /* 0x0000080301007387 */ /* 0x000fe20000100800 */
[----:B------:R-:W-:-:S02]  /*3c10*/  ISETP.GT.U32.AND P5, PT, R0, R6, PT ;  /* 0x000000060000720c */ /* 0x000fc40003fa4070 */
[----:B------:R-:W-:Y:S01]  /*3c20*/  IABS R9, R13 ;  /* 0x0000000d00097213 */ /* 0x000fe20000000000 */
[----:B------:R0:W-:Y:S01]  /*3c30*/  STL [R1+0x4], R5 ;  /* 0x0000040501007387 */ /* 0x0001e20000100800 */
[--C-:B------:R-:W-:Y:S02]  /*3c40*/  @!P3 IMAD.IADD R4, R4, 0x1, -R0.reuse ;  /* 0x000000010404b824 */ /* 0x100fe400078e0a00 */
[----:B------:R-:W-:Y:S02]  /*3c50*/  IMAD.MOV R11, RZ, RZ, -R11 ;  /* 0x000000ffff0b7224 */ /* 0x000fe400078e0a0b */
[----:B------:R-:W-:Y:S01]  /*3c60*/  @!P2 IMAD.IADD R7, R7, 0x1, -R0 ;  /* 0x000000010707a824 */ /* 0x000fe200078e0a00 */
[----:B------:R-:W-:Y:S01]  /*3c70*/  ISETP.GE.AND P4, PT, R10, RZ, PT ;  /* 0x000000ff0a00720c */ /* 0x000fe20003f86270 */
[----:B0-----:R-:W-:Y:S02]  /*3c80*/  IMAD.MOV.U32 R5, RZ, RZ, R15 ;  /* 0x000000ffff057224 */ /* 0x001fe400078e000f */
[----:B------:R-:W-:-:S02]  /*3c90*/  IMAD R8, R0, R11, R8 ;  /* 0x0000000b00087224 */ /* 0x000fc400078e0208 */
[----:B------:R-:W-:Y:S01]  /*3ca0*/  @!P1 IMAD.MOV R5, RZ, RZ, -R5 ;  /* 0x000000ffff059224 */ /* 0x000fe200078e0a05 */
[----:B------:R-:W-:Y:S01]  /*3cb0*/  ISETP.GT.U32.AND P1, PT, R0, R4, PT ;  /* 0x000000040000720c */ /* 0x000fe20003f24070 */
[----:B------:R-:W-:Y:S02]  /*3cc0*/  IMAD.MOV.U32 R15, RZ, RZ, R7 ;  /* 0x000000ffff0f7224 */ /* 0x000fe400078e0007 */
[----:B------:R-:W-:Y:S01]  /*3cd0*/  IMAD.HI.U32 R10, R2, R9, RZ ;  /* 0x00000009020a7227 */ /* 0x000fe200078e00ff */
[----:B------:R-:W-:-:S03]  /*3ce0*/  IABS R3, R16 ;  /* 0x0000001000037213 */ /* 0x000fc60000000000 */
[----:B------:R-:W-:Y:S01]  /*3cf0*/  @!P0 IMAD.MOV R15, RZ, RZ, -R15 ;  /* 0x000000ffff0f8224 */ /* 0x000fe200078e0a0f */
[----:B------:R-:W-:Y:S01]  /*3d00*/  ISETP.GT.U32.AND P0, PT, R0, R8, PT ;  /* 0x000000080000720c */ /* 0x000fe20003f04070 */
[----:B------:R-:W-:Y:S01]  /*3d10*/  IMAD.MOV R10, RZ, RZ, -R10 ;  /* 0x000000ffff0a7224 */ /* 0x000fe200078e0a0a */
[----:B------:R-:W-:Y:S01]  /*3d20*/  ISETP.GE.AND P6, PT, R12, RZ, PT ;  /* 0x000000ff0c00720c */ /* 0x000fe20003fc6270 */
[----:B------:R-:W-:Y:S02]  /*3d30*/  @!P5 IMAD.IADD R6, R6, 0x1, -R0 ;  /* 0x000000010606d824 */ /* 0x000fe400078e0a00 */
[----:B------:R-:W-:Y:S02]  /*3d40*/  IMAD R9, R0, R10, R9 ;  /* 0x0000000a00097224 */ /* 0x000fe400078e0209 */
[----:B------:R-:W-:-:S04]  /*3d50*/  IMAD.HI.U32 R10, R2, R3, RZ ;  /* 0x00000003020a7227 */ /* 0x000fc800078e00ff */
[----:B------:R-:W-:Y:S02]  /*3d60*/  IMAD.MOV.U32 R61, RZ, RZ, R6 ;  /* 0x000000ffff3d7224 */ /* 0x000fe400078e0006 */
[----:B------:R-:W-:Y:S02]  /*3d70*/  IMAD.MOV R10, RZ, RZ, -R10 ;  /* 0x000000ffff0a7224 */ /* 0x000fe400078e0a0a */
[--C-:B------:R-:W-:Y:S02]  /*3d80*/  @!P1 IMAD.IADD R4, R4, 0x1, -R0.reuse ;  /* 0x0000000104049824 */ /* 0x100fe400078e0a00 */
[----:B------:R-:W-:Y:S01]  /*3d90*/  @!P4 IMAD.MOV R61, RZ, RZ, -R61 ;  /* 0x000000ffff3dc224 */ /* 0x000fe200078e0a3d */
[----:B------:R-:W-:Y:S01]  /*3da0*/  ISETP.GE.AND P4, PT, R16, RZ, PT ;  /* 0x000000ff1000720c */ /* 0x000fe20003f86270 */
[----:B------:R-:W-:Y:S01]  /*3db0*/  IMAD R6, R0, R10, R3 ;  /* 0x0000000a00067224 */ /* 0x000fe200078e0203 */
[----:B------:R-:W-:Y:S01]  /*3dc0*/  IABS R7, R17 ;  /* 0x0000001100077213 */ /* 0x000fe20000000000 */
[----:B------:R-:W-:Y:S01]  /*3dd0*/  @!P0 IMAD.IADD R8, R8, 0x1, -R0 ;  /* 0x0000000108088824 */ /* 0x000fe200078e0a00 */
[----:B------:R-:W-:Y:S01]  /*3de0*/  IABS R21, R18 ;  /* 0x0000001200157213 */ /* 0x000fe20000000000 */
[----:B------:R-:W-:Y:S01]  /*3df0*/  IMAD.MOV.U32 R16, RZ, RZ, R4 ;  /* 0x000000ffff107224 */ /* 0x000fe200078e0004 */
[----:B------:R-:W-:Y:S01]  /*3e00*/  ISETP.GE.AND P5, PT, R13, RZ, PT ;  /* 0x000000ff0d00720c */ /* 0x000fe20003fa6270 */
[----:B------:R-:W-:Y:S01]  /*3e10*/  IMAD.HI.U32 R13, R2, R7, RZ ;  /* 0x00000007020d7227 */ /* 0x000fe200078e00ff */
[----:B------:R-:W-:-:S03]  /*3e20*/  ISETP.GT.U32.AND P0, PT, R0, R8, PT ;  /* 0x000000080000720c */ /* 0x000fc60003f04070 */
[----:B------:R-:W-:Y:S01]  /*3e30*/  @!P6 IMAD.MOV R16, RZ, RZ, -R16 ;  /* 0x000000ffff10e224 */ /* 0x000fe200078e0a10 */
[----:B------:R-:W-:Y:S01]  /*3e40*/  ISETP.GT.U32.AND P6, PT, R0, R6, PT ;  /* 0x000000060000720c */ /* 0x000fe20003fc4070 */
[----:B------:R-:W-:Y:S01]  /*3e50*/  IMAD.HI.U32 R12, R2, R21, RZ ;  /* 0x00000015020c7227 */ /* 0x000fe200078e00ff */
[----:B------:R-:W-:-:S03]  /*3e60*/  ISETP.GT.U32.AND P2, PT, R0, R9, PT ;  /* 0x000000090000720c */ /* 0x000fc60003f44070 */
[----:B------:R-:W-:Y:S02]  /*3e70*/  IMAD.MOV R13, RZ, RZ, -R13 ;  /* 0x000000ffff0d7224 */ /* 0x000fe400078e0a0d */
[----:B------:R-:W-:Y:S02]  /*3e80*/  IMAD.MOV R12, RZ, RZ, -R12 ;  /* 0x000000ffff0c7224 */ /* 0x000fe400078e0a0c */
[C---:B------:R-:W-:Y:S02]  /*3e90*/  IMAD R7, R0.reuse, R13, R7 ;  /* 0x0000000d00077224 */ /* 0x040fe400078e0207 */
[----:B------:R-:W-:Y:S02]  /*3ea0*/  IMAD R21, R0, R12, R21 ;  /* 0x0000000c00157224 */ /* 0x000fe400078e0215 */
[--C-:B------:R-:W-:Y:S01]  /*3eb0*/  @!P0 IMAD.IADD R8, R8, 0x1, -R0.reuse ;  /* 0x0000000108088824 */ /* 0x100fe200078e0a00 */
[----:B------:R-:W-:Y:S01]  /*3ec0*/  ISETP.GT.U32.AND P0, PT, R0, R7, PT ;  /* 0x000000070000720c */ /* 0x000fe20003f04070 */
[--C-:B------:R-:W-:Y:S01]  /*3ed0*/  @!P6 IMAD.IADD R6, R6, 0x1, -R0.reuse ;  /* 0x000000010606e824 */ /* 0x100fe200078e0a00 */
[----:B------:R-:W-:Y:S01]  /*3ee0*/  ISETP.GT.U32.AND P6, PT, R0, R21, PT ;  /* 0x000000150000720c */ /* 0x000fe20003fc4070 */
[----:B------:R0:W-:Y:S01]  /*3ef0*/  STL [R1], R5 ;  /* 0x0000000501007387 */ /* 0x0001e20000100800 */
[----:B------:R-:W-:Y:S01]  /*3f00*/  ISETP.GE.AND P3, PT, R14, RZ, PT ;  /* 0x000000ff0e00720c */ /* 0x000fe20003f66270 */
[--C-:B------:R-:W-:Y:S01]  /*3f10*/  @!P2 IMAD.IADD R9, R9, 0x1, -R0.reuse ;  /* 0x000000010909a824 */ /* 0x100fe200078e0a00 */
[----:B------:R-:W-:Y:S01]  /*3f20*/  IABS R10, R19 ;  /* 0x00000013000a7213 */ /* 0x000fe20000000000 */
[----:B0-----:R-:W5:Y:S04]  /*3f30*/  LDL.LU R5, [R1+0x1c] ;  /* 0x00001c0001057983 */ /* 0x001f680000300800 */
[----:B------:R-:W5:Y:S04]  /*3f40*/  LDL.LU R14, [R1+0x18] ;  /* 0x00001800010e7983 */ /* 0x000f680000300800 */
[----:B------:R0:W-:Y:S01]  /*3f50*/  STL [R1+0x44ac], R61 ;  /* 0x0044ac3d01007387 */ /* 0x0001e20000100800 */
[----:B------:R-:W-:Y:S01]  /*3f60*/  IABS R3, R20 ;  /* 0x0000001400037213 */ /* 0x000fe20000000000 */
[----:B------:R-:W-:Y:S01]  /*3f70*/  IMAD.HI.U32 R4, R2, R10, RZ ;  /* 0x0000000a02047227 */ /* 0x000fe200078e00ff */
[C---:B------:R-:W-:Y:S01]  /*3f80*/  ISETP.GT.U32.AND P2, PT, R0.reuse, R9, PT ;  /* 0x000000090000720c */ /* 0x040fe20003f44070 */
[----:B0-----:R-:W5:Y:S02]  /*3f90*/  LDL.LU R61, [R1+0xc] ;  /* 0x00000c00013d7983 */ /* 0x001f640000300800 */
[--C-:B------:R-:W-:Y:S01]  /*3fa0*/  @!P0 IMAD.IADD R7, R7, 0x1, -R0.reuse ;  /* 0x0000000107078824 */ /* 0x100fe200078e0a00 */
[----:B------:R-:W-:Y:S01]  /*3fb0*/  IABS R25, R23 ;  /* 0x0000001700197213 */ /* 0x000fe20000000000 */
[----:B------:R-:W-:Y:S01]  /*3fc0*/  @!P6 IMAD.IADD R21, R21, 0x1, -R0 ;  /* 0x000000011515e824 */ /* 0x000fe200078e0a00 */
[----:B------:R-:W-:Y:S01]  /*3fd0*/  ISETP.GT.U32.AND P0, PT, R0, R6, PT ;  /* 0x000000060000720c */ /* 0x000fe20003f04070 */
[----:B------:R-:W-:-:S02]  /*3fe0*/  IMAD.MOV R4, RZ, RZ, -R4 ;  /* 0x000000ffff047224 */ /* 0x000fc400078e0a04 */
[----:B------:R-:W-:Y:S01]  /*3ff0*/  IMAD.HI.U32 R11, R2, R3, RZ ;  /* 0x00000003020b7227 */ /* 0x000fe200078e00ff */
[----:B------:R-:W-:-:S03]  /*4000*/  ISETP.GT.U32.AND P6, PT, R0, R21, PT ;  /* 0x000000150000720c */ /* 0x000fc60003fc4070 */
[----:B------:R-:W-:Y:S02]  /*4010*/  IMAD R4, R0, R4, R10 ;  /* 0x0000000400047224 */ /* 0x000fe400078e020a */
[----:B------:R-:W-:Y:S02]  /*4020*/  IMAD.MOV R11, RZ, RZ, -R11 ;  /* 0x000000ffff0b7224 */ /* 0x000fe400078e0a0b */
[----:B------:R-:W-:Y:S01]  /*4030*/  IMAD.HI.U32 R10, R2, R25, RZ ;  /* 0x00000019020a7227 */ /* 0x000fe200078e00ff */
[----:B------:R-:W-:-:S03]  /*4040*/  ISETP.GE.AND P1, PT, R17, RZ, PT ;  /* 0x000000ff1100720c */ /* 0x000fc60003f26270 */
[----:B------:R-:W-:Y:S02]  /*4050*/  @!P2 IMAD.IADD R9, R9, 0x1, -R0 ;  /* 0x000000010909a824 */ /* 0x000fe400078e0a00 */
[----:B------:R-:W-:Y:S02]  /*4060*/  IMAD R3, R0, R11, R3 ;  /* 0x0000000b00037224 */ /* 0x000fe400078e0203 */
[----:B------:R-:W-:Y:S02]  /*4070*/  IMAD.MOV R10, RZ, RZ, -R10 ;  /* 0x000000ffff0a7224 */ /* 0x000fe400078e0a0a */
[----:B------:R-:W-:Y:S02]  /*4080*/  IMAD.MOV.U32 R17, RZ, RZ, R9 ;  /* 0x000000ffff117224 */ /* 0x000fe400078e0009 */
[--C-:B------:R-:W-:Y:S01]  /*4090*/  @!P0 IMAD.IADD R6, R6, 0x1, -R0.reuse ;  /* 0x0000000106068824 */ /* 0x100fe200078e0a00 */
[C---:B------:R-:W-:Y:S01]  /*40a0*/  ISETP.GT.U32.AND P0, PT, R0.reuse, R3, PT ;  /* 0x000000030000720c */ /* 0x040fe20003f04070 */
[C---:B------:R-:W-:Y:S01]  /*40b0*/  IMAD R25, R0.reuse, R10, R25 ;  /* 0x0000000a00197224 */ /* 0x040fe200078e0219 */
[----:B------:R-:W-:Y:S01]  /*40c0*/  IABS R24, R22 ;  /* 0x0000001600187213 */ /* 0x000fe20000000000 */
[----:B------:R-:W-:Y:S01]  /*40d0*/  @!P5 IMAD.MOV R17, RZ, RZ, -R17 ;  /* 0x000000ffff11d224 */ /* 0x000fe200078e0a11 */
[C---:B------:R-:W-:Y:S01]  /*40e0*/  ISETP.GT.U32.AND P5, PT, R0.reuse, R7, PT ;  /* 0x000000070000720c */ /* 0x040fe20003fa4070 */
[----:B------:R-:W-:Y:S01]  /*40f0*/  @!P6 IMAD.IADD R21, R21, 0x1, -R0 ;  /* 0x000000011515e824 */ /* 0x000fe200078e0a00 */
[----:B------:R-:W-:Y:S01]  /*4100*/  ISETP.GT.U32.AND P6, PT, R0, R25, PT ;  /* 0x000000190000720c */ /* 0x000fe20003fc4070 */
[----:B------:R-:W-:Y:S01]  /*4110*/  IMAD.HI.U32 R9, R2, R24, RZ ;  /* 0x0000001802097227 */ /* 0x000fe200078e00ff */
[----:B------:R-:W-:-:S02]  /*4120*/  ISETP.GE.AND P2, PT, R18, RZ, PT ;  /* 0x000000ff1200720c */ /* 0x000fc40003f46270 */
[----:B------:R-:W-:Y:S01]  /*4130*/  IABS R26, R28 ;  /* 0x0000001c001a7213 */ /* 0x000fe20000000000 */
[----:B------:R-:W-:Y:S01]  /*4140*/  IMAD.MOV.U32 R18, RZ, RZ, R8 ;  /* 0x000000ffff127224 */ /* 0x000fe200078e0008 */
[----:B------:R-:W-:Y:S01]  /*4150*/  IABS R27, R29 ;  /* 0x0000001d001b7213 */ /* 0x000fe20000000000 */
[----:B------:R-:W-:Y:S02]  /*4160*/  IMAD.MOV R9, RZ, RZ, -R9 ;  /* 0x000000ffff097224 */ /* 0x000fe400078e0a09 */
[----:B------:R-:W-:Y:S02]  /*4170*/  @!P0 IMAD.IADD R3, R3, 0x1, -R0 ;  /* 0x0000000103038824 */ /* 0x000fe400078e0a00 */
[----:B------:R-:W-:Y:S01]  /*4180*/  @!P3 IMAD.MOV R18, RZ, RZ, -R18 ;  /* 0x000000ffff12b224 */ /* 0x000fe200078e0a12 */
[C---:B------:R-:W-:Y:S01]  /*4190*/  ISETP.GT.U32.AND P3, PT, R0.reuse, R4, PT ;  /* 0x000000040000720c */ /* 0x040fe20003f64070 */
[----:B------:R-:W-:Y:S02]  /*41a0*/  IMAD R24, R0, R9, R24 ;  /* 0x0000000900187224 */ /* 0x000fe400078e0218 */
[----:B------:R-:W-:-:S02]  /*41b0*/  @!P5 IMAD.IADD R7, R7, 0x1, -R0 ;  /* 0x000000010707d824 */ /* 0x000fc400078e0a00 */
[----:B------:R-:W-:Y:S01]  /*41c0*/  @!P6 IMAD.IADD R25, R25, 0x1, -R0 ;  /* 0x000000011919e824 */ /* 0x000fe200078e0a00 */
[----:B------:R-:W-:Y:S01]  /*41d0*/  ISETP.GT.U32.AND P6, PT, R0, R3, PT ;  /* 0x000000030000720c */ /* 0x000fe20003fc4070 */
[----:B------:R-:W-:Y:S01]  /*41e0*/  IMAD.HI.U32 R8, R2, R26, RZ ;  /* 0x0000001a02087227 */ /* 0x000fe200078e00ff */
[----:B------:R-:W-:-:S03]  /*41f0*/  ISETP.GE.AND P0, PT, R20, RZ, PT ;  /* 0x000000ff1400720c */ /* 0x000fc60003f06270 */
[----:B------:R-:W-:Y:S01]  /*4200*/  IMAD.HI.U32 R9, R2, R27, RZ ;  /* 0x0000001b02097227 */ /* 0x000fe200078e00ff */
[----:B------:R-:W-:-:S03]  /*4210*/  ISETP.GT.U32.AND P5, PT, R0, R24, PT ;  /* 0x000000180000720c */ /* 0x000fc60003fa4070 */
[----:B------:R-:W-:Y:S02]  /*4220*/  IMAD.MOV.U32 R20, RZ, RZ, R7 ;  /* 0x000000ffff147224 */ /* 0x000fe400078e0007 */
[----:B------:R-:W-:Y:S02]  /*4230*/  IMAD.MOV R8, RZ, RZ, -R8 ;  /* 0x000000ffff087224 */ /* 0x000fe400078e0a08 */
[----:B------:R-:W-:Y:S02]  /*4240*/  IMAD.MOV R9, RZ, RZ, -R9 ;  /* 0x000000ffff097224 */ /* 0x000fe400078e0a09 */
[----:B------:R-:W-:Y:S01]  /*4250*/  @!P1 IMAD.MOV R20, RZ, RZ, -R20 ;  /* 0x000000ffff149224 */ /* 0x000fe200078e0a14 */
[C---:B------:R-:W-:Y:S01]  /*4260*/  ISETP.GT.U32.AND P1, PT, R0.reuse, R25, PT ;  /* 0x000000190000720c */ /* 0x040fe20003f24070 */
[C---:B------:R-:W-:Y:S01]  /*4270*/  IMAD R26, R0.reuse, R8, R26 ;  /* 0x00000008001a7224 */ /* 0x040fe200078e021a */
[----:B------:R-:W-:Y:S01]  /*4280*/  IABS R8, R30 ;  /* 0x0000001e00087213 */ /* 0x000fe20000000000 */
[----:B------:R-:W-:-:S02]  /*4290*/  IMAD R27, R0, R9, R27 ;  /* 0x00000009001b7224 */ /* 0x000fc400078e021b */
[--C-:B------:R-:W-:Y:S02]  /*42a0*/  @!P3 IMAD.IADD R4, R4, 0x1, -R0.reuse ;  /* 0x000000010404b824 */ /* 0x100fe400078e0a00 */
[----:B------:R-:W-:Y:S01]  /*42b0*/  @!P6 IMAD.IADD R3, R3, 0x1, -R0 ;  /* 0x000000010303e824 */ /* 0x000fe200078e0a00 */
[----:B------:R-:W-:Y:S01]  /*42c0*/  ISETP.GT.U32.AND P6, PT, R0, R27, PT ;  /* 0x0000001b0000720c */ /* 0x000fe20003fc4070 */
[----:B------:R-:W-:-:S04]  /*42d0*/  IMAD.HI.U32 R7, R2, R8, RZ ;  /* 0x0000000802077227 */ /* 0x000fc800078e00ff */
[--C-:B------:R-:W-:Y:S01]  /*42e0*/  @!P5 IMAD.IADD R24, R24, 0x1, -R0.reuse ;  /* 0x000000011818d824 */ /* 0x100fe200078e0a00 */
[C---:B------:R-:W-:Y:S01]  /*42f0*/  ISETP.GT.U32.AND P5, PT, R0.reuse, R4, PT ;  /* 0x000000040000720c */ /* 0x040fe20003fa4070 */
[----:B------:R-:W-:Y:S01]  /*4300*/  IMAD.MOV R7, RZ, RZ, -R7 ;  /* 0x000000ffff077224 */ /* 0x000fe200078e0a07 */
[----:B------:R-:W-:Y:S01]  /*4310*/  ISETP.GE.AND P3, PT, R19, RZ, PT ;  /* 0x000000ff1300720c */ /* 0x000fe20003f66270 */
[----:B------:R-:W-:Y:S01]  /*4320*/  @!P2 IMAD.MOV R21, RZ, RZ, -R21 ;  /* 0x000000ffff15a224 */ /* 0x000fe200078e0a15 */
[----:B------:R-:W-:Y:S01]  /*4330*/  ISETP.GT.U32.AND P2, PT, R0, R26, PT ;  /* 0x0000001a0000720c */ /* 0x000fe20003f44070 */
[----:B------:R-:W-:Y:S01]  /*4340*/  @!P1 IMAD.IADD R25, R25, 0x1, -R0 ;  /* 0x0000000119199824 */ /* 0x000fe200078e0a00 */
[----:B------:R-:W-:Y:S01]  /*4350*/  ISETP.GE.AND P1, PT, R28, RZ, PT ;  /* 0x000000ff1c00720c */ /* 0x000fe20003f26270 */
[----:B------:R-:W-:Y:S02]  /*4360*/  IMAD.MOV.U32 R19, RZ, RZ, R6 ;  /* 0x000000ffff137224 */ /* 0x000fe400078e0006 */
[----:B------:R-:W-:-:S02]  /*4370*/  IMAD R28, R0, R7, R8 ;  /* 0x00000007001c7224 */ /* 0x000fc400078e0208 */
[----:B------:R-:W-:Y:S01]  /*4380*/  @!P4 IMAD.MOV R19, RZ, RZ, -R19 ;  /* 0x000000ffff13c224 */ /* 0x000fe200078e0a13 */
[C---:B------:R-:W-:Y:S01]  /*4390*/  ISETP.GT.U32.AND P4, PT, R0.reuse, R24, PT ;  /* 0x000000180000720c */ /* 0x040fe20003f84070 */
[--C-:B------:R-:W-:Y:S01]  /*43a0*/  @!P6 IMAD.IADD R27, R27, 0x1, -R0.reuse ;  /* 0x000000011b1be824 */ /* 0x100fe200078e0a00 */
[----:B------:R-:W-:Y:S01]  /*43b0*/  ISETP.GT.U32.AND P6, PT, R0, R28, PT ;  /* 0x0000001c0000720c */ /* 0x000fe20003fc4070 */
[--C-:B------:R-:W-:Y:S01]  /*43c0*/  @!P5 IMAD.IADD R4, R4, 0x1, -R0.reuse ;  /* 0x000000010404d824 */ /* 0x100fe200078e0a00 */
[----:B------:R-:W-:Y:S01]  /*43d0*/  ISETP.GE.AND P5, PT, R22, RZ, PT ;  /* 0x000000ff1600720c */ /* 0x000fe20003fa6270 */
[----:B------:R-:W-:Y:S02]  /*43e0*/  @!P2 IMAD.IADD R26, R26, 0x1, -R0 ;  /* 0x000000011a1aa824 */ /* 0x000fe400078e0a00 */
[----:B------:R-:W-:Y:S01]  /*43f0*/  IMAD.MOV.U32 R22, RZ, RZ, R4 ;  /* 0x000000ffff167224 */ /* 0x000fe200078e0004 */
[----:B------:R-:W-:-:S03]  /*4400*/  IABS R9, R31 ;  /* 0x0000001f00097213 */ /* 0x000fc60000000000 */
[----:B------:R-:W-:Y:S01]  /*4410*/  @!P3 IMAD.MOV R22, RZ, RZ, -R22 ;  /* 0x000000ffff16b224 */ /* 0x000fe200078e0a16 */
[----:B------:R-:W-:Y:S01]  /*4420*/  ISETP.GT.U32.AND P3, PT, R0, R26, PT ;  /* 0x0000001a0000720c */ /* 0x000fe20003f64070 */
[--C-:B------:R-:W-:Y:S01]  /*4430*/  @!P4 IMAD.IADD R24, R24, 0x1, -R0.reuse ;  /* 0x000000011818c824 */ /* 0x100fe200078e0a00 */
[----:B------:R-:W-:Y:S01]  /*4440*/  ISETP.GE.AND P4, PT, R23, RZ, PT ;  /* 0x000000ff1700720c */ /* 0x000fe20003f86270 */
[----:B------:R-:W-:Y:S02]  /*4450*/  @!P6 IMAD.IADD R28, R28, 0x1, -R0 ;  /* 0x000000011c1ce824 */ /* 0x000fe400078e0a00 */
[----:B------:R-:W-:-:S03]  /*4460*/  IMAD.HI.U32 R6, R2, R9, RZ ;  /* 0x0000000902067227 */ /* 0x000fc600078e00ff */
[----:B------:R-:W-:Y:S01]  /*4470*/  ISETP.GT.U32.AND P6, PT, R0, R28, PT ;  /* 0x0000001c0000720c */ /* 0x000fe20003fc4070 */
[----:B------:R-:W-:Y:S01]  /*4480*/  IMAD.MOV.U32 R23, RZ, RZ, R3 ;  /* 0x000000ffff177224 */ /* 0x000fe200078e0003 */
[----:B------:R-:W-:Y:S01]  /*4490*/  IABS R3, R33 ;  /* 0x0000002100037213 */ /* 0x000fe20000000000 */
[----:B------:R-:W-:Y:S01]  /*44a0*/  IMAD.MOV R6, RZ, RZ, -R6 ;  /* 0x000000ffff067224 */ /* 0x000fe200078e0a06 */
[----:B------:R-:W-:Y:S01]  /*44b0*/  ISETP.GE.AND P2, PT, R29, RZ, PT ;  /* 0x000000ff1d00720c */ /* 0x000fe20003f46270 */
[----:B------:R-:W-:Y:S01]  /*44c0*/  @!P5 IMAD.MOV R24, RZ, RZ, -R24 ;  /* 0x000000ffff18d224 */ /* 0x000fe200078e0a18 */
[----:B------:R-:W-:Y:S01]  /*44d0*/  ISETP.GE.AND P5, PT, R30, RZ, PT ;  /* 0x000000ff1e00720c */ /* 0x000fe20003fa6270 */
[----:B------:R-:W-:Y:S02]  /*44e0*/  IMAD R29, R0, R6, R9 ;  /* 0x00000006001d7224 */ /* 0x000fe400078e0209 */
[----:B------:R-:W-:-:S04]  /*44f0*/  IMAD.HI.U32 R6, R2, R3, RZ ;  /* 0x0000000302067227 */ /* 0x000fc800078e00ff */
[----:B------:R-:W-:Y:S01]  /*4500*/  @!P3 IMAD.IADD R26, R26, 0x1, -R0 ;  /* 0x000000011a1ab824 */ /* 0x000fe200078e0a00 */
[----:B------:R-:W-:Y:S01]  /*4510*/  ISETP.GE.AND P3, PT, R31, RZ, PT ;  /* 0x000000ff1f00720c */ /* 0x000fe20003f66270 */
[----:B------:R-:W-:Y:S01]  /*4520*/  @!P4 IMAD.MOV R25, RZ, RZ, -R25 ;  /* 0x000000ffff19c224 */ /* 0x000fe200078e0a19 */
[C---:B------:R-:W-:Y:S01]  /*4530*/  ISETP.GT.U32.AND P4, PT, R0.reuse, R29, PT ;  /* 0x0000001d0000720c */ /* 0x040fe20003f84070 */
[----:B------:R-:W-:Y:S02]  /*4540*/  IMAD.MOV R31, RZ, RZ, -R6 ;  /* 0x000000ffff1f7224 */ /* 0x000fe400078e0a06 */
[----:B------:R-:W-:Y:S01]  /*4550*/  @!P0 IMAD.MOV R23, RZ, RZ, -R23 ;  /* 0x000000ffff178224 */ /* 0x000fe200078e0a17 */
[C---:B------:R-:W-:Y:S01]  /*4560*/  ISETP.GT.U32.AND P0, PT, R0.reuse, R27, PT ;  /* 0x0000001b0000720c */ /* 0x040fe20003f04070 */
[----:B------:R-:W-:Y:S02]  /*4570*/  IMAD R31, R0, R31, R3 ;  /* 0x0000001f001f7224 */ /* 0x000fe400078e0203 */
[----:B------:R-:W-:-:S04]  /*4580*/  @!P6 IMAD.IADD R28, R28, 0x1, -R0 ;  /* 0x000000011c1ce824 */ /* 0x000fc800078e0a00 */
[----:B------:R-:W-:Y:S01]  /*4590*/  @!P5 IMAD.MOV R28, RZ, RZ, -R28 ;  /* 0x000000ffff1cd224 */ /* 0x000fe200078e0a1c */
[----:B------:R-:W-:Y:S01]  /*45a0*/  ISETP.GT.U32.AND P5, PT, R0, R31, PT ;  /* 0x0000001f0000720c */ /* 0x000fe20003fa4070 */
[--C-:B------:R-:W-:Y:S01]  /*45b0*/  @!P4 IMAD.IADD R29, R29, 0x1, -R0.reuse ;  /* 0x000000011d1dc824 */ /* 0x100fe200078e0a00 */
[----:B------:R-:W-:Y:S02]  /*45c0*/  IABS R4, R32 ;  /* 0x0000002000047213 */ /* 0x000fe40000000000 */
[----:B------:R-:W-:Y:S01]  /*45d0*/  IABS R8, R34 ;  /* 0x0000002200087213 */ /* 0x000fe20000000000 */
[----:B------:R-:W-:Y:S01]  /*45e0*/  @!P0 IMAD.IADD R27, R27, 0x1, -R0 ;  /* 0x000000011b1b8824 */ /* 0x000fe200078e0a00 */
[----:B------:R-:W-:Y:S01]  /*45f0*/  ISETP.GE.AND P0, PT, R32, RZ, PT ;  /* 0x000000ff2000720c */ /* 0x000fe20003f06270 */
[----:B------:R-:W-:Y:S01]  /*4600*/  IMAD.HI.U32 R7, R2, R4, RZ ;  /* 0x0000000402077227 */ /* 0x000fe200078e00ff */
[----:B------:R-:W-:-:S03]  /*4610*/  ISETP.GT.U32.AND P4, PT, R0, R29, PT ;  /* 0x0000001d0000720c */ /* 0x000fc60003f84070 */
[----:B------:R-:W-:Y:S02]  /*4620*/  IMAD.MOV.U32 R32, RZ, RZ, R8 ;  /* 0x000000ffff207224 */ /* 0x000fe400078e0008 */
[----:B------:R-:W-:Y:S01]  /*4630*/  @!P1 IMAD.MOV R26, RZ, RZ, -R26 ;  /* 0x000000ffff1a9224 */ /* 0x000fe200078e0a1a */
[----:B------:R-:W-:Y:S01]  /*4640*/  ISETP.GE.AND P1, PT, R33, RZ, PT ;  /* 0x000000ff2100720c */ /* 0x000fe20003f26270 */
[----:B------:R-:W-:Y:S01]  /*4650*/  IMAD.MOV R7, RZ, RZ, -R7 ;  /* 0x000000ffff077224 */ /* 0x000fe200078e0a07 */
[----:B------:R-:W-:Y:S01]  /*4660*/  IABS R33, R35 ;  /* 0x0000002300217213 */ /* 0x000fe20000000000 */
[----:B------:R-:W-:Y:S02]  /*4670*/  @!P5 IMAD.IADD R31, R31, 0x1, -R0 ;  /* 0x000000011f1fd824 */ /* 0x000fe400078e0a00 */
[----:B------:R-:W-:-:S03]  /*4680*/  IMAD.HI.U32 R6, R2, R32, RZ ;  /* 0x0000002002067227 */ /* 0x000fc600078e00ff */
[C---:B------:R-:W-:Y:S01]  /*4690*/  ISETP.GT.U32.AND P5, PT, R0.reuse, R31, PT ;  /* 0x0000001f0000720c */ /* 0x040fe20003fa4070 */
[----:B------:R-:W-:Y:S02]  /*46a0*/  IMAD R30, R0, R7, R4 ;  /* 0x00000007001e7224 */ /* 0x000fe400078e0204 */
[----:B------:R-:W-:Y:S02]  /*46b0*/  IMAD.MOV R6, RZ, RZ, -R6 ;  /* 0x000000ffff067224 */ /* 0x000fe400078e0a06 */
[----:B------:R-:W-:Y:S01]  /*46c0*/  IMAD.HI.U32 R8, R2, R33, RZ ;  /* 0x0000002102087227 */ /* 0x000fe200078e00ff */
[----:B------:R-:W-:-:S03]  /*46d0*/  ISETP.GT.U32.AND P6, PT, R0, R30, PT ;  /* 0x0000001e0000720c */ /* 0x000fc60003fc4070 */
[C---:B------:R-:W-:Y:S02]  /*46e0*/  IMAD R32, R0.reuse, R6, R32 ;  /* 0x0000000600207224 */ /* 0x040fe400078e0220 */
[----:B------:R-:W-:Y:S02]  /*46f0*/  @!P4 IMAD.IADD R29, R29, 0x1, -R0 ;  /* 0x000000011d1dc824 */ /* 0x000fe400078e0a00 */
[----:B------:R-:W-:Y:S02]  /*4700*/  IMAD.MOV R8, RZ, RZ, -R8 ;  /* 0x000000ffff087224 */ /* 0x000fe400078e0a08 */
[----:B------:R-:W-:Y:S01]  /*4710*/  @!P3 IMAD.MOV R29, RZ, RZ, -R29 ;  /* 0x000000ffff1db224 */ /* 0x000fe200078e0a1d */
[C---:B------:R-:W-:Y:S01]  /*4720*/  ISETP.GT.U32.AND P3, PT, R0.reuse, R32, PT ;  /* 0x000000200000720c */ /* 0x040fe20003f64070 */
[----:B------:R-:W-:Y:S02]  /*4730*/  IMAD R33, R0, R8, R33 ;  /* 0x0000000800217224 */ /* 0x000fe400078e0221 */
[----:B------:R-:W-:Y:S01]  /*4740*/  @!P2 IMAD.MOV R27, RZ, RZ, -R27 ;  /* 0x000000ffff1ba224 */ /* 0x000fe200078e0a1b */
[----:B------:R-:W-:Y:S01]  /*4750*/  ISETP.GE.AND P2, PT, R34, RZ, PT ;  /* 0x000000ff2200720c */ /* 0x000fe20003f46270 */
[----:B------:R-:W-:Y:S01]  /*4760*/  @!P5 IMAD.IADD R31, R31, 0x1, -R0 ;  /* 0x000000011f1fd824 */ /* 0x000fe200078e0a00 */
[----:B------:R-:W-:-:S02]  /*4770*/  IABS R34, R36 ;  /* 0x0000002400227213 */ /* 0x000fc40000000000 */
[----:B------:R-:W-:Y:S01]  /*4780*/  ISETP.GT.U32.AND P5, PT, R0, R33, PT ;  /* 0x000000210000720c */ /* 0x000fe20003fa4070 */
[--C-:B------:R-:W-:Y:S02]  /*4790*/  @!P6 IMAD.IADD R30, R30, 0x1, -R0.reuse ;  /* 0x000000011e1ee824 */ /* 0x100fe400078e0a00 */
[----:B------:R-:W-:Y:S01]  /*47a0*/  IMAD.HI.U32 R7, R2, R34, RZ ;  /* 0x0000002202077227 */ /* 0x000fe200078e00ff */
[----:B------:R-:W-:Y:S02]  /*47b0*/  ISETP.GE.AND P4, PT, R35, RZ, PT ;  /* 0x000000ff2300720c */ /* 0x000fe40003f86270 */
[----:B------:R-:W-:Y:S01]  /*47c0*/  ISETP.GT.U32.AND P6, PT, R0, R30, PT ;  /* 0x0000001e0000720c */ /* 0x000fe20003fc4070 */
[----:B------:R-:W-:Y:S01]  /*47d0*/  IMAD.MOV R7, RZ, RZ, -R7 ;  /* 0x000000ffff077224 */ /* 0x000fe200078e0a07 */
[----:B------:R-:W-:Y:S01]  /*47e0*/  IABS R35, R37 ;  /* 0x0000002500237213 */ /* 0x000fe20000000000 */
[----:B------:R-:W-:Y:S01]  /*47f0*/  @!P3 IMAD.IADD R32, R32, 0x1, -R0 ;  /* 0x000000012020b824 */ /* 0x000fe200078e0a00 */
[----:B------:R-:W-:Y:S01]  /*4800*/  IABS R3, R38 ;  /* 0x0000002600037213 */ /* 0x000fe20000000000 */
[----:B------:R-:W-:-:S02]  /*4810*/  IMAD R34, R0, R7, R34 ;  /* 0x0000000700227224 */ /* 0x000fc400078e0222 */
[----:B------:R-:W-:Y:S01]  /*4820*/  @!P5 IMAD.IADD R33, R33, 0x1, -R0 ;  /* 0x000000012121d824 */ /* 0x000fe200078e0a00 */
[----:B------:R-:W-:Y:S01]  /*4830*/  ISETP.GT.U32.AND P5, PT, R0, R32, PT ;  /* 0x000000200000720c */ /* 0x000fe20003fa4070 */
[----:B------:R-:W-:Y:S01]  /*4840*/  IMAD.HI.U32 R6, R2, R35, RZ ;  /* 0x0000002302067227 */ /* 0x000fe200078e00ff */
[----:B------:R-:W-:-:S03]  /*4850*/  ISETP.GT.U32.AND P3, PT, R0, R34, PT ;  /* 0x000000220000720c */ /* 0x000fc60003f64070 */
[----:B------:R-:W-:-:S04]  /*4860*/  IMAD.HI.U32 R4, R2, R3, RZ ;  /* 0x0000000302047227 */ /* 0x000fc800078e00ff */
[----:B------:R-:W-:Y:S02]  /*4870*/  IMAD.MOV R6, RZ, RZ, -R6 ;  /* 0x000000ffff067224 */ /* 0x000fe400078e0a06 */
[----:B------:R-:W-:Y:S02]  /*4880*/  IMAD.MOV R4, RZ, RZ, -R4 ;  /* 0x000000ffff047224 */ /* 0x000fe400078e0a04 */
[--C-:B------:R-:W-:Y:S01]  /*4890*/  @!P6 IMAD.IADD R30, R30, 0x1, -R0.reuse ;  /* 0x000000011e1ee824 */ /* 0x100fe200078e0a00 */
[----:B------:R-:W-:Y:S01]  /*48a0*/  ISETP.GE.AND P6, PT, R36, RZ, PT ;  /* 0x000000ff2400720c */ /* 0x000fe20003fc6270 */
[C---:B------:R-:W-:Y:S01]  /*48b0*/  IMAD R35, R0.reuse, R6, R35 ;  /* 0x0000000600237224 */ /* 0x040fe200078e0223 */
[----:B------:R-:W-:Y:S01]  /*48c0*/  IABS R6, R40 ;  /* 0x0000002800067213 */ /* 0x000fe20000000000 */
[----:B------:R-:W-:Y:S02]  /*48d0*/  IMAD R36, R0, R4, R3 ;  /* 0x0000000400247224 */ /* 0x000fe400078e0203 */
[----:B------:R-:W-:-:S02]  /*48e0*/  @!P5 IMAD.IADD R32, R32, 0x1, -R0 ;  /* 0x000000012020d824 */ /* 0x000fc400078e0a00 */
[----:B------:R-:W-:Y:S01]  /*48f0*/  @!P0 IMAD.MOV R30, RZ, RZ, -R30 ;  /* 0x000000ffff1e8224 */ /* 0x000fe200078e0a1e */
[----:B------:R-:W-:Y:S01]  /*4900*/  ISETP.GT.U32.AND P5, PT, R0, R36, PT ;  /* 0x000000240000720c */ /* 0x000fe20003fa4070 */
[----:B------:R-:W-:Y:S01]  /*4910*/  IMAD.HI.U32 R10, R2, R6, RZ ;  /* 0x00000006020a7227 */ /* 0x000fe200078e00ff */
[----:B------:R-:W-:Y:S02]  /*4920*/  ISETP.GT.U32.AND P0, PT, R0, R33, PT ;  /* 0x000000210000720c */ /* 0x000fe40003f04070 */
[----:B------:R-:W-:Y:S01]  /*4930*/  IABS R9, R39 ;  /* 0x0000002700097213 */ /* 0x000fe20000000000 */
[----:B------:R-:W-:Y:S02]  /*4940*/  @!P3 IMAD.IADD R34, R34, 0x1, -R0 ;  /* 0x000000012222b824 */ /* 0x000fe400078e0a00 */
[----:B------:R-:W-:Y:S02]  /*4950*/  IMAD.MOV R10, RZ, RZ, -R10 ;  /* 0x000000ffff0a7224 */ /* 0x000fe400078e0a0a */
[----:B------:R-:W-:Y:S01]  /*4960*/  IMAD.HI.U32 R11, R2, R9, RZ ;  /* 0x00000009020b7227 */ /* 0x000fe200078e00ff */
[----:B------:R-:W-:-:S03]  /*4970*/  ISETP.GT.U32.AND P3, PT, R0, R34, PT ;  /* 0x000000220000720c */ /* 0x000fc60003f64070 */
[----:B------:R-:W-:Y:S01]  /*4980*/  @!P1 IMAD.MOV R31, RZ, RZ, -R31 ;  /* 0x000000ffff1f9224 */ /* 0x000fe200078e0a1f */
[C---:B------:R-:W-:Y:S01]  /*4990*/  ISETP.GT.U32.AND P1, PT, R0.reuse, R35, PT ;  /* 0x000000230000720c */ /* 0x040fe20003f24070 */
[----:B------:R-:W-:Y:S01]  /*49a0*/  IMAD R6, R0, R10, R6 ;  /* 0x0000000a00067224 */ /* 0x000fe200078e0206 */
[----:B------:R-:W-:Y:S01]  /*49b0*/  IABS R3, R52 ;  /* 0x0000003400037213 */ /* 0x000fe20000000000 */
[----:B------:R-:W-:Y:S02]  /*49c0*/  IMAD.MOV R11, RZ, RZ, -R11 ;  /* 0x000000ffff0b7224 */ /* 0x000fe400078e0a0b */
[--C-:B------:R-:W-:Y:S01]  /*49d0*/  @!P5 IMAD.IADD R36, R36, 0x1, -R0.reuse ;  /* 0x000000012424d824 */ /* 0x100fe200078e0a00 */
[C---:B------:R-:W-:Y:S01]  /*49e0*/  ISETP.GT.U32.AND P5, PT, R0.reuse, R6, PT ;  /* 0x000000060000720c */ /* 0x040fe20003fa4070 */
[----:B------:R-:W-:Y:S01]  /*49f0*/  @!P0 IMAD.IADD R33, R33, 0x1, -R0 ;  /* 0x0000000121218824 */ /* 0x000fe200078e0a00 */
[----:B------:R-:W-:Y:S01]  /*4a00*/  ISETP.GE.AND P0, PT, R37, RZ, PT ;  /* 0x000000ff2500720c */ /* 0x000fe20003f06270 */
[----:B------:R-:W-:Y:S01]  /*4a10*/  IMAD R37, R0, R11, R9 ;  /* 0x0000000b00257224 */ /* 0x000fe200078e0209 */
[----:B------:R-:W-:Y:S01]  /*4a20*/  IABS R4, R41 ;  /* 0x0000002900047213 */ /* 0x000fe20000000000 */
[----:B------:R-:W-:-:S04]  /*4a30*/  IMAD.HI.U32 R8, R2, R3, RZ ;  /* 0x0000000302087227 */ /* 0x000fc800078e00ff */
[----:B------:R-:W-:Y:S01]  /*4a40*/  @!P3 IMAD.IADD R34, R34, 0x1, -R0 ;  /* 0x000000012222b824 */ /* 0x000fe200078e0a00 */
[----:B------:R-:W-:Y:S01]  /*4a50*/  ISETP.GT.U32.AND P3, PT, R0, R37, PT ;  /* 0x000000250000720c */ /* 0x000fe20003f64070 */
[----:B------:R-:W-:-:S04]  /*4a60*/  IMAD.HI.U32 R7, R2, R4, RZ ;  /* 0x0000000402077227 */ /* 0x000fc800078e00ff */
[----:B------:R-:W-:Y:S02]  /*4a70*/  IMAD.MOV R8, RZ, RZ, -R8 ;  /* 0x000000ffff087224 */ /* 0x000fe400078e0a08 */
[----:B------:R-:W-:Y:S02]  /*4a80*/  @!P1 IMAD.IADD R35, R35, 0x1, -R0 ;  /* 0x0000000123239824 */ /* 0x000fe400078e0a00 */
[----:B------:R-:W-:Y:S02]  /*4a90*/  IMAD.MOV R7, RZ, RZ, -R7 ;  /* 0x000000ffff077224 */ /* 0x000fe400078e0a07 */
[C---:B------:R-:W-:Y:S01]  /*4aa0*/  IMAD R3, R0.reuse, R8, R3 ;  /* 0x0000000800037224 */ /* 0x040fe200078e0203 */
[----:B------:R-:W-:Y:S01]  /*4ab0*/  IABS R8, R53 ;  /* 0x0000003500087213 */ /* 0x000fe20000000000 */
[----:B------:R-:W-:Y:S01]  /*4ac0*/  @!P2 IMAD.MOV R32, RZ, RZ, -R32 ;  /* 0x000000ffff20a224 */ /* 0x000fe200078e0a20 */
[----:B------:R-:W-:Y:S01]  /*4ad0*/  ISETP.GT.U32.AND P2, PT, R0, R35, PT ;  /* 0x000000230000720c */ /* 0x000fe20003f44070 */
[----:B------:R-:W-:-:S02]  /*4ae0*/  @!P5 IMAD.IADD R6, R6, 0x1, -R0 ;  /* 0x000000010606d824 */ /* 0x000fc400078e0a00 */
[----:B------:R-:W-:Y:S02]  /*4af0*/  IMAD R4, R0, R7, R4 ;  /* 0x0000000700047224 */ /* 0x000fe400078e0204 */
[----:B------:R-:W-:Y:S01]  /*4b00*/  IMAD.HI.U32 R9, R2, R8, RZ ;  /* 0x0000000802097227 */ /* 0x000fe200078e00ff */
[C---:B------:R-:W-:Y:S02]  /*4b10*/  ISETP.GT.U32.AND P5, PT, R0.reuse, R6, PT ;  /* 0x000000060000720c */ /* 0x040fe40003fa4070 */
[----:B------:R-:W-:Y:S01]  /*4b20*/  IABS R7, R55 ;  /* 0x0000003700077213 */ /* 0x000fe20000000000 */
[----:B------:R-:W-:Y:S01]  /*4b30*/  @!P3 IMAD.IADD R37, R37, 0x1, -R0 ;  /* 0x000000012525b824 */ /* 0x000fe200078e0a00 */
[C---:B------:R-:W-:Y:S01]  /*4b40*/  ISETP.GT.U32.AND P3, PT, R0.reuse, R36, PT ;  /* 0x000000240000720c */ /* 0x040fe20003f64070 */
[----:B------:R-:W-:Y:S01]  /*4b50*/  @!P6 IMAD.MOV R34, RZ, RZ, -R34 ;  /* 0x000000ffff22e224 */ /* 0x000fe200078e0a22 */
[----:B------:R-:W-:Y:S01]  /*4b60*/  ISETP.GT.U32.AND P6, PT, R0, R4, PT ;  /* 0x000000040000720c */ /* 0x000fe20003fc4070 */
[----:B------:R-:W-:-:S02]  /*4b70*/  IMAD.MOV R9, RZ, RZ, -R9 ;  /* 0x000000ffff097224 */ /* 0x000fc400078e0a09 */
[----:B------:R-:W-:Y:S02]  /*4b80*/  IMAD.MOV.U32 R43, RZ, RZ, R7 ;  /* 0x000000ffff2b7224 */ /* 0x000fe400078e0007 */
[----:B------:R-:W-:Y:S01]  /*4b90*/  @!P2 IMAD.IADD R35, R35, 0x1, -R0 ;  /* 0x000000012323a824 */ /* 0x000fe200078e0a00 */
[C---:B------:R-:W-:Y:S01]  /*4ba0*/  ISETP.GT.U32.AND P2, PT, R0.reuse, R3, PT ;  /* 0x000000030000720c */ /* 0x040fe20003f44070 */
[C---:B------:R-:W-:Y:S01]  /*4bb0*/  IMAD R7, R0.reuse, R9, R8 ;  /* 0x0000000900077224 */ /* 0x040fe200078e0208 */
[----:B------:R-:W-:Y:S01]  /*4bc0*/  IABS R42, R54 ;  /* 0x00000036002a7213 */ /* 0x000fe20000000000 */
[----:B------:R-:W-:Y:S01]  /*4bd0*/  @!P4 IMAD.MOV R33, RZ, RZ, -R33 ;  /* 0x000000ffff21c224 */ /* 0x000fe200078e0a21 */
[----:B------:R-:W-:Y:S01]  /*4be0*/  ISETP.GT.U32.AND P4, PT, R0, R37, PT ;  /* 0x000000250000720c */ /* 0x000fe20003f84070 */
[--C-:B------:R-:W-:Y:S01]  /*4bf0*/  @!P5 IMAD.IADD R6, R6, 0x1, -R0.reuse ;  /* 0x000000010606d824 */ /* 0x100fe200078e0a00 */
[----:B------:R-:W-:Y:S01]  /*4c00*/  ISETP.GT.U32.AND P5, PT, R0, R7, PT ;  /* 0x000000070000720c */ /* 0x000fe20003fa4070 */
[--C-:B------:R-:W-:Y:S01]  /*4c10*/  @!P3 IMAD.IADD R36, R36, 0x1, -R0.reuse ;  /* 0x000000012424b824 */ /* 0x100fe200078e0a00 */
[----:B------:R-:W-:Y:S01]  /*4c20*/  ISETP.GE.AND P3, PT, R39, RZ, PT ;  /* 0x000000ff2700720c */ /* 0x000fe20003f66270 */
[----:B------:R-:W-:-:S02]  /*4c30*/  @!P6 IMAD.IADD R4, R4, 0x1, -R0 ;  /* 0x000000010404e824 */ /* 0x000fc400078e0a00 */
[----:B------:R-:W-:-:S04]  /*4c40*/  IMAD.HI.U32 R9, R2, R42, RZ ;  /* 0x0000002a02097227 */ /* 0x000fc800078e00ff */
[----:B------:R-:W-:Y:S01]  /*4c50*/  @!P0 IMAD.MOV R35, RZ, RZ, -R35 ;  /* 0x000000ffff238224 */ /* 0x000fe200078e0a23 */
[----:B------:R-:W-:Y:S01]  /*4c60*/  ISETP.GT.U32.AND P0, PT, R0, R4, PT ;  /* 0x000000040000720c */ /* 0x000fe20003f04070 */
[----:B------:R-:W-:-:S04]  /*4c70*/  IMAD.HI.U32 R8, R2, R43, RZ ;  /* 0x0000002b02087227 */ /* 0x000fc800078e00ff */
[----:B------:R-:W-:Y:S02]  /*4c80*/  IMAD.MOV R9, RZ, RZ, -R9 ;  /* 0x000000ffff097224 */ /* 0x000fe400078e0a09 */
[--C-:B------:R-:W-:Y:S02]  /*4c90*/  @!P2 IMAD.IADD R3, R3, 0x1, -R0.reuse ;  /* 0x000000010303a824 */ /* 0x100fe400078e0a00 */
[----:B------:R-:W-:Y:S02]  /*4ca0*/  @!P4 IMAD.IADD R37, R37, 0x1, -R0 ;  /* 0x000000012525c824 */ /* 0x000fe400078e0a00 */
[----:B------:R-:W-:Y:S02]  /*4cb0*/  IMAD.MOV R8, RZ, RZ, -R8 ;  /* 0x000000ffff087224 */ /* 0x000fe400078e0a08 */
[C---:B------:R-:W-:Y:S02]  /*4cc0*/  IMAD R42, R0.reuse, R9, R42 ;  /* 0x00000009002a7224 */ /* 0x040fe400078e022a */
[--C-:B------:R-:W-:Y:S01]  /*4cd0*/  @!P5 IMAD.IADD R7, R7, 0x1, -R0.reuse ;  /* 0x000000010707d824 */ /* 0x100fe200078e0a00 */
[C---:B------:R-:W-:Y:S01]  /*4ce0*/  ISETP.GT.U32.AND P5, PT, R0.reuse, R3, PT ;  /* 0x000000030000720c */ /* 0x040fe20003fa4070 */
[C---:B------:R-:W-:Y:S01]  /*4cf0*/  IMAD R43, R0.reuse, R8, R43 ;  /* 0x00000008002b7224 */ /* 0x040fe200078e022b */
[----:B--2---:R-:W-:Y:S01]  /*4d00*/  IABS R8, R56 ;  /* 0x0000003800087213 */ /* 0x004fe20000000000 */
[----:B------:R-:W-:Y:S01]  /*4d10*/  @!P3 IMAD.MOV R37, RZ, RZ, -R37 ;  /* 0x000000ffff25b224 */ /* 0x000fe200078e0a25 */
[----:B------:R-:W-:Y:S01]  /*4d20*/  ISETP.GT.U32.AND P3, PT, R0, R42, PT ;  /* 0x0000002a0000720c */ /* 0x000fe20003f64070 */
[----:B------:R-:W-:Y:S01]  /*4d30*/  @!P0 IMAD.IADD R4, R4, 0x1, -R0 ;  /* 0x0000000104048824 */ /* 0x000fe200078e0a00 */
[----:B------:R-:W-:Y:S01]  /*4d40*/  ISETP.GE.AND P1, PT, R38, RZ, PT ;  /* 0x000000ff2600720c */ /* 0x000fe20003f26270 */
[----:B------:R-:W-:Y:S01]  /*4d50*/  IMAD.MOV.U32 R38, RZ, RZ, R6 ;  /* 0x000000ffff267224 */ /* 0x000fe200078e0006 */
[----:B------:R-:W-:Y:S01]  /*4d60*/  ISETP.GE.AND P2, PT, R52, RZ, PT ;  /* 0x000000ff3400720c */ /* 0x000fe20003f46270 */
[----:B------:R-:W-:Y:S01]  /*4d70*/  IMAD.HI.U32 R6, R2, R8, RZ ;  /* 0x0000000802067227 */ /* 0x000fe200078e00ff */
[----:B------:R-:W-:-:S03]  /*4d80*/  ISETP.GT.U32.AND P0, PT, R0, R43, PT ;  /* 0x0000002b0000720c */ /* 0x000fc60003f04070 */
[----:B------:R-:W-:Y:S02]  /*4d90*/  @!P5 IMAD.IADD R3, R3, 0x1, -R0 ;  /* 0x000000010303d824 */ /* 0x000fe400078e0a00 */
[----:B------:R-:W-:Y:S01]  /*4da0*/  IMAD.MOV R44, RZ, RZ, -R6 ;  /* 0x000000ffff2c7224 */ /* 0x000fe200078e0a06 */
[----:B------:R-:W-:Y:S01]  /*4db0*/  ISETP.GE.AND P4, PT, R40, RZ, PT ;  /* 0x000000ff2800720c */ /* 0x000fe20003f86270 */
[----:B------:R-:W-:Y:S02]  /*4dc0*/  @!P3 IMAD.IADD R42, R42, 0x1, -R0 ;  /* 0x000000012a2ab824 */ /* 0x000fe400078e0a00 */
[C---:B------:R-:W-:Y:S02]  /*4dd0*/  IMAD R44, R0.reuse, R44, R8 ;  /* 0x0000002c002c7224 */ /* 0x040fe400078e0208 */
[----:B------:R-:W-:Y:S02]  /*4de0*/  IMAD.MOV.U32 R40, RZ, RZ, R3 ;  /* 0x000000ffff287224 */ /* 0x000fe400078e0003 */
[----:B------:R-:W-:Y:S01]  /*4df0*/  @!P0 IMAD.IADD R43, R43, 0x1, -R0 ;  /* 0x000000012b2b8824 */ /* 0x000fe200078e0a00 */
[C---:B------:R-:W-:Y:S01]  /*4e00*/  ISETP.GT.U32.AND P0, PT, R0.reuse, R42, PT ;  /* 0x0000002a0000720c */ /* 0x040fe20003f04070 */
[----:B------:R-:W-:Y:S01]  /*4e10*/  @!P2 IMAD.MOV R40, RZ, RZ, -R40 ;  /* 0x000000ffff28a224 */ /* 0x000fe200078e0a28 */
[----:B------:R-:W-:-:S02]  /*4e20*/  ISETP.GT.U32.AND P2, PT, R0, R44, PT ;  /* 0x0000002c0000720c */ /* 0x000fc40003f44070 */
[----:B---3--:R-:W-:Y:S02]  /*4e30*/  IABS R9, R57 ;  /* 0x0000003900097213 */ /* 0x008fe40000000000 */
[----:B------:R-:W-:Y:S02]  /*4e40*/  ISETP.GE.AND P5, PT, R54, RZ, PT ;  /* 0x000000ff3600720c */ /* 0x000fe40003fa6270 */
[----:B----4-:R-:W-:Y:S01]  /*4e50*/  IABS R46, R58 ;  /* 0x0000003a002e7213 */ /* 0x010fe20000000000 */
[----:B------:R-:W-:-:S04]  /*4e60*/  IMAD.HI.U32 R6, R2, R9, RZ ;  /* 0x0000000902067227 */ /* 0x000fc800078e00ff */
[----:B------:R-:W-:Y:S02]  /*4e70*/  IMAD.MOV R6, RZ, RZ, -R6 ;  /* 0x000000ffff067224 */ /* 0x000fe400078e0a06 */
[----:B------:R-:W-:Y:S01]  /*4e80*/  IMAD.HI.U32 R3, R2, R46, RZ ;  /* 0x0000002e02037227 */ /* 0x000fe200078e00ff */
[----:B-----5:R-:W-:-:S03]  /*4e90*/  IABS R47, R59 ;  /* 0x0000003b002f7213 */ /* 0x020fc60000000000 */
[--C-:B------:R-:W-:Y:S02]  /*4ea0*/  @!P0 IMAD.IADD R42, R42, 0x1, -R0.reuse ;  /* 0x000000012a2a8824 */ /* 0x100fe400078e0a00 */
[----:B------:R-:W-:Y:S02]  /*4eb0*/  @!P2 IMAD.IADD R44, R44, 0x1, -R0 ;  /* 0x000000012c2ca824 */ /* 0x000fe400078e0a00 */
[C---:B------:R-:W-:Y:S02]  /*4ec0*/  IMAD R45, R0.reuse, R6, R9 ;  /* 0x00000006002d7224 */ /* 0x040fe400078e0209 */
[----:B------:R-:W-:Y:S02]  /*4ed0*/  IMAD.MOV R3, RZ, RZ, -R3 ;  /* 0x000000ffff037224 */ /* 0x000fe400078e0a03 */
[----:B------:R-:W-:Y:S01]  /*4ee0*/  @!P5 IMAD.MOV R42, RZ, RZ, -R42 ;  /* 0x000000ffff2ad224 */ /* 0x000fe200078e0a2a */
[C---:B------:R-:W-:Y:S01]  /*4ef0*/  ISETP.GT.U32.AND P5, PT, R0.reuse, R44, PT ;  /* 0x0000002c0000720c */ /* 0x040fe20003fa4070 */
[----:B------:R-:W-:Y:S01]  /*4f00*/  @!P1 IMAD.MOV R36, RZ, RZ, -R36 ;  /* 0x000000ffff249224 */ /* 0x000fe200078e0a24 */
[C---:B------:R-:W-:Y:S01]  /*4f10*/  ISETP.GT.U32.AND P1, PT, R0.reuse, R7, PT ;  /* 0x000000070000720c */ /* 0x040fe20003f24070 */
[C---:B------:R-:W-:Y:S01]  /*4f20*/  IMAD R46, R0.reuse, R3, R46 ;  /* 0x00000003002e7224 */ /* 0x040fe200078e022e */
[----:B------:R-:W-:Y:S01]  /*4f30*/  ISETP.GT.U32.AND P0, PT, R0, R45, PT ;  /* 0x0000002d0000720c */ /* 0x000fe20003f04070 */
[----:B------:R-:W-:-:S04]  /*4f40*/  IMAD.HI.U32 R3, R2, R47, RZ ;  /* 0x0000002f02037227 */ /* 0x000fc800078e00ff */
[----:B------:R-:W-:Y:S02]  /*4f50*/  IMAD.MOV R3, RZ, RZ, -R3 ;  /* 0x000000ffff037224 */ /* 0x000fe400078e0a03 */
[----:B------:R-:W-:Y:S01]  /*4f60*/  @!P4 IMAD.MOV R38, RZ, RZ, -R38 ;  /* 0x000000ffff26c224 */ /* 0x000fe200078e0a26 */
[----:B------:R-:W-:Y:S01]  /*4f70*/  ISETP.GE.AND P4, PT, R53, RZ, PT ;  /* 0x000000ff3500720c */ /* 0x000fe20003f86270 */
[----:B------:R-:W-:Y:S01]  /*4f80*/  IMAD R47, R0, R3, R47 ;  /* 0x00000003002f7224 */ /* 0x000fe200078e022f */
[----:B------:R-:W-:Y:S01]  /*4f90*/  IABS R48, R60 ;  /* 0x0000003c00307213 */ /* 0x000fe20000000000 */
[----:B------:R0:W-:Y:S01]  /*4fa0*/  STL [R1+0x44b0], R15 ;  /* 0x0044b00f01007387 */ /* 0x0001e20000100800 */
[----:B------:R-:W-:Y:S01]  /*4fb0*/  ISETP.GE.AND P6, PT, R41, RZ, PT ;  /* 0x000000ff2900720c */ /* 0x000fe20003fc6270 */
[--C-:B------:R-:W-:Y:S01]  /*4fc0*/  @!P5 IMAD.IADD R44, R44, 0x1, -R0.reuse ;  /* 0x000000012c2cd824 */ /* 0x100fe200078e0a00 */
[----:B------:R-:W-:Y:S01]  /*4fd0*/  ISETP.GT.U32.AND P5, PT, R0, R47, PT ;  /* 0x0000002f0000720c */ /* 0x000fe20003fa4070 */
[----:B------:R-:W-:-:S02]  /*4fe0*/  @!P1 IMAD.IADD R7, R7, 0x1, -R0 ;  /* 0x0000000107079824 */ /* 0x000fc400078e0a00 */
[----:B------:R-:W-:Y:S02]  /*4ff0*/  IMAD.MOV.U32 R39, RZ, RZ, R4 ;  /* 0x000000ffff277224 */ /* 0x000fe400078e0004 */
[----:B------:R-:W-:Y:S01]  /*5000*/  @!P0 IMAD.IADD R45, R45, 0x1, -R0 ;  /* 0x000000012d2d8824 */ /* 0x000fe200078e0a00 */
[----:B0-----:R-:W2:Y:S01]  /*5010*/  LDL.LU R15, [R1+0x28] ;  /* 0x00002800010f7983 */ /* 0x001ea20000300800 */
[----:B------:R-:W-:-:S03]  /*5020*/  IMAD.HI.U32 R4, R2, R48, RZ ;  /* 0x0000003002047227 */ /* 0x000fc600078e00ff */
[----:B------:R0:W-:Y:S01]  /*5030*/  STL [R1+0x44b4], R16 ;  /* 0x0044b41001007387 */ /* 0x0001e20000100800 */
[----:B------:R-:W-:Y:S01]  /*5040*/  IMAD.MOV.U32 R41, RZ, RZ, R7 ;  /* 0x000000ffff297224 */ /* 0x000fe200078e0007 */
[C---:B------:R-:W-:Y:S01]  /*5050*/  ISETP.GT.U32.AND P2, PT, R0.reuse, R46, PT ;  /* 0x0000002e0000720c */ /* 0x040fe20003f44070 */
[----:B------:R-:W-:Y:S01]  /*5060*/  IMAD.MOV R4, RZ, RZ, -R4 ;  /* 0x000000ffff047224 */ /* 0x000fe200078e0a04 */
[C---:B------:R-:W-:Y:S01]  /*5070*/  ISETP.GT.U32.AND P0, PT, R0.reuse, R45, PT ;  /* 0x0000002d0000720c */ /* 0x040fe20003f04070 */
[----:B0-----:R-:W3:Y:S01]  /*5080*/  LDL.LU R16, [R1+0x24] ;  /* 0x0000240001107983 */ /* 0x001ee20000300800 */
[----:B------:R-:W-:Y:S01]  /*5090*/  @!P4 IMAD.MOV R41, RZ, RZ, -R41 ;  /* 0x000000ffff29c224 */ /* 0x000fe200078e0a29 */
[----:B------:R-:W-:Y:S01]  /*50a0*/  ISETP.GE.AND P4, PT, R57, RZ, PT ;  /* 0x000000ff3900720c */ /* 0x000fe20003f86270 */
[C---:B------:R-:W-:Y:S01]  /*50b0*/  IMAD R48, R0.reuse, R4, R48 ;  /* 0x0000000400307224 */ /* 0x040fe200078e0230 */
[----:B------:R-:W4:Y:S01]  /*50c0*/  LDL.LU R13, [R1+0x20] ;  /* 0x00002000010d7983 */ /* 0x000f220000300800 */
[----:B------:R-:W-:Y:S01]  /*50d0*/  @!P6 IMAD.MOV R39, RZ, RZ, -R39 ;  /* 0x000000ffff27e224 */ /* 0x000fe200078e0a27 */
[C---:B------:R-:W-:Y:S01]  /*50e0*/  ISETP.GT.U32.AND P6, PT, R0.reuse, R43, PT ;  /* 0x0000002b0000720c */ /* 0x040fe20003fc4070 */
[----:B------:R-:W-:Y:S01]  /*50f0*/  @!P5 IMAD.IADD R47, R47, 0x1, -R0 ;  /* 0x000000012f2fd824 */ /* 0x000fe200078e0a00 */
[----:B------:R-:W-:Y:S01]  /*5100*/  STL [R1+0x44b8], R17 ;  /* 0x0044b81101007387 */ /* 0x000fe20000100800 */
[----:B------:R-:W-:-:S03]  /*5110*/  ISETP.GT.U32.AND P5, PT, R0, R48, PT ;  /* 0x000000300000720c */ /* 0x000fc60003fa4070 */
[----:B------:R-:W-:Y:S01]  /*5120*/  STL [R1+0x44bc], R18 ;  /* 0x0044bc1201007387 */ /* 0x000fe20000100800 */
[----:B------:R-:W-:-:S03]  /*5130*/  @!P2 IMAD.IADD R46, R46, 0x1, -R0 ;  /* 0x000000012e2ea824 */ /* 0x000fc600078e0a00 */
[----:B------:R-:W-:Y:S01]  /*5140*/  STL [R1+0x44c0], R19 ;  /* 0x0044c01301007387 */ /* 0x000fe20000100800 */
[----:B------:R-:W-:-:S03]  /*5150*/  @!P0 IMAD.IADD R45, R45, 0x1, -R0 ;  /* 0x000000012d2d8824 */ /* 0x000fc600078e0a00 */
[----:B------:R-:W-:Y:S04]  /*5160*/  STL [R1+0x44c4], R20 ;  /* 0x0044c41401007387 */ /* 0x000fe80000100800 */
[----:B------:R-:W-:Y:S04]  /*5170*/  STL [R1+0x44c8], R21 ;  /* 0x0044c81501007387 */ /* 0x000fe80000100800 */
[----:B------:R-:W-:Y:S01]  /*5180*/  STL [R1+0x44d0], R22 ;  /* 0x0044d01601007387 */ /* 0x000fe20000100800 */
[----:B------:R-:W-:-:S03]  /*5190*/  @!P4 IMAD.MOV R45, RZ, RZ, -R45 ;  /* 0x000000ffff2dc224 */ /* 0x000fc600078e0a2d */
[----:B------:R-:W-:Y:S01]  /*51a0*/  STL [R1+0x44d4], R23 ;  /* 0x0044d41701007387 */ /* 0x000fe20000100800 */
[----:B------:R-:W-:-:S03]  /*51b0*/  IABS R49, R61 ;  /* 0x0000003d00317213 */ /* 0x000fc60000000000 */
[----:B------:R-:W-:Y:S01]  /*51c0*/  STL [R1+0x44d8], R24 ;  /* 0x0044d81801007387 */ /* 0x000fe20000100800 */
[----:B------:R-:W-:-:S03]  /*51d0*/  ISETP.GT.U32.AND P2, PT, R0, R46, PT ;  /* 0x0000002e0000720c */ /* 0x000fc60003f44070 */
[----:B------:R-:W-:Y:S01]  /*51e0*/  STL [R1+0x44dc], R25 ;  /* 0x0044dc1901007387 */ /* 0x000fe20000100800 */
[----:B------:R-:W-:-:S03]  /*51f0*/  ISETP.GE.AND P4, PT, R61, RZ, PT ;  /* 0x000000ff3d00720c */ /* 0x000fc60003f86270 */
[----:B------:R0:W-:Y:S01]  /*5200*/  STL [R1+0x44e0], R26 ;  /* 0x0044e01a01007387 */ /* 0x0001e20000100800 */
[----:B------:R-:W-:-:S03]  /*5210*/  @!P6 IMAD.IADD R43, R43, 0x1, -R0 ;  /* 0x000000012b2be824 */ /* 0x000fc600078e0a00 */
[----:B------:R1:W-:Y:S01]  /*5220*/  STL [R1+0x44e4], R27 ;  /* 0x0044e41b01007387 */ /* 0x0003e20000100800 */
[----:B------:R-:W-:-:S03]  /*5230*/  ISETP.GE.AND P6, PT, R58, RZ, PT ;  /* 0x000000ff3a00720c */ /* 0x000fc60003fc6270 */
[----:B------:R-:W5:Y:S01]  /*5240*/  LDL.LU R61, [R1+0x2c] ;  /* 0x00002c00013d7983 */ /* 0x000f620000300800 */
[----:B------:R-:W-:-:S05]  /*5250*/  @!P5 IMAD.IADD R48, R48, 0x1, -R0 ;  /* 0x000000013030d824 */ /* 0x000fca00078e0a00 */
[----:B------:R-:W-:Y:S01]  /*5260*/  ISETP.GT.U32.AND P5, PT, R0, R48, PT ;  /* 0x000000300000720c */ /* 0x000fe20003fa4070 */
[----:B------:R-:W-:Y:S01]  /*5270*/  @!P2 IMAD.IADD R46, R46, 0x1, -R0 ;  /* 0x000000012e2ea824 */ /* 0x000fe200078e0a00 */
[----:B------:R-:W-:-:S03]  /*5280*/  IABS R50, R14 ;  /* 0x0000000e00327213 */ /* 0x000fc60000000000 */
[----:B------:R-:W-:Y:S01]  /*5290*/  @!P6 IMAD.MOV R46, RZ, RZ, -R46 ;  /* 0x000000ffff2ee224 */ /* 0x000fe200078e0a2e */
[----:B------:R-:W-:Y:S02]  /*52a0*/  ISETP.GE.AND P6, PT, R14, RZ, PT ;  /* 0x000000ff0e00720c */ /* 0x000fe40003fc6270 */
[----:B------:R-:W5:Y:S01]  /*52b0*/  LDL.LU R14, [R1+0x30] ;  /* 0x00003000010e7983 */ /* 0x000f620000300800 */
[----:B------:R-:W-:-:S04]  /*52c0*/  IABS R51, R5 ;  /* 0x0000000500337213 */ /* 0x000fc80000000000 */
[----:B------:R-:W-:Y:S01]  /*52d0*/  @!P5 IMAD.IADD R48, R48, 0x1, -R0 ;  /* 0x000000013030d824 */ /* 0x000fe200078e0a00 */
[----:B------:R-:W-:Y:S02]  /*52e0*/  ISETP.GE.AND P5, PT, R5, RZ, PT ;  /* 0x000000ff0500720c */ /* 0x000fe40003fa6270 */
[----:B------:R-:W5:Y:S04]  /*52f0*/  LDL.LU R5, [R1+0x34] ;  /* 0x0000340001057983 */ /* 0x000f680000300800 */
[----:B0-----:R-:W5:Y:S04]  /*5300*/  LDL.LU R26, [R1+0x38] ;  /* 0x00003800011a7983 */ /* 0x001f680000300800 */
[----:B------:R-:W5:Y:S04]  /*5310*/  LDL.LU R25, [R1+0x3c] ;  /* 0x00003c0001197983 */ /* 0x000f680000300800 */
[----:B------:R-:W5:Y:S04]  /*5320*/  LDL.LU R20, [R1+0x40] ;  /* 0x0000400001147983 */ /* 0x000f680000300800 */
[----:B------:R-:W5:Y:S04]  /*5330*/  LDL.LU R18, [R1+0x44] ;  /* 0x0000440001127983 */ /* 0x000f680000300800 */
[----:B------:R-:W5:Y:S01]  /*5340*/  LDL.LU R24, [R1+0x48] ;  /* 0x0000480001187983 */ /* 0x000f620000300800 */
[----:B------:R-:W-:-:S02]  /*5350*/  ISETP.GE.AND P3, PT, R56, RZ, PT ;  /* 0x000000ff3800720c */ /* 0x000fc40003f66270 */
[----:B------:R-:W-:Y:S01]  /*5360*/  ISETP.GE.AND P1, PT, R55, RZ, PT ;  /* 0x000000ff3700720c */ /* 0x000fe20003f26270 */
[----:B------:R-:W-:Y:S01]  /*5370*/  IMAD.HI.U32 R3, R2, R49, RZ ;  /* 0x0000003102037227 */ /* 0x000fe200078e00ff */
[----:B------:R-:W-:Y:S01]  /*5380*/  ISETP.GE.AND P0, PT, R60, RZ, PT ;  /* 0x000000ff3c00720c */ /* 0x000fe20003f06270 */
[----:B------:R-:W5:Y:S02]  /*5390*/  LDL.LU R21, [R1+0x4c] ;  /* 0x00004c0001157983 */ /* 0x000f640000300800 */
[----:B------:R-:W-:Y:S02]  /*53a0*/  IMAD.MOV R3, RZ, RZ, -R3 ;  /* 0x000000ffff037224 */ /* 0x000fe400078e0a03 */
[----:B------:R-:W-:Y:S01]  /*53b0*/  IMAD.HI.U32 R4, R2, R50, RZ ;  /* 0x0000003202047227 */ /* 0x000fe200078e00ff */
[----:B------:R-:W5:Y:S03]  /*53c0*/  LDL.LU R19, [R1+0x50] ;  /* 0x0000500001137983 */ /* 0x000f660000300800 */
[----:B------:R-:W-:Y:S01]  /*53d0*/  @!P3 IMAD.MOV R44, RZ, RZ, -R44 ;  /* 0x000000ffff2cb224 */ /* 0x000fe200078e0a2c */
[C---:B------:R-:W-:Y:S01]  /*53e0*/  ISETP.GT.U32.AND P3, PT, R0.reuse, R47, PT ;  /* 0x0000002f0000720c */ /* 0x040fe20003f64070 */
[----:B------:R-:W-:Y:S01]  /*53f0*/  @!P1 IMAD.MOV R43, RZ, RZ, -R43 ;  /* 0x000000ffff2b9224 */ /* 0x000fe200078e0a2b */
[----:B------:R-:W-:Y:S01]  /*5400*/  ISETP.GE.AND P1, PT, R59, RZ, PT ;  /* 0x000000ff3b00720c */ /* 0x000fe20003f26270 */
[----:B------:R-:W-:Y:S01]  /*5410*/  IMAD R49, R0, R3, R49 ;  /* 0x0000000300317224 */ /* 0x000fe200078e0231 */
[----:B------:R-:W5:Y:S01]  /*5420*/  LDL.LU R17, [R1+0x54] ;  /* 0x0000540001117983 */ /* 0x000f620000300800 */
[----:B------:R-:W-:-:S04]  /*5430*/  IMAD.HI.U32 R3, R2, R51, RZ ;  /* 0x0000003302037227 */ /* 0x000fc800078e00ff */
[----:B------:R-:W-:-:S04]  /*5440*/  IMAD.MOV R3, RZ, RZ, -R3 ;  /* 0x000000ffff037224 */ /* 0x000fc800078e0a03 */
[----:B------:R-:W-:Y:S02]  /*5450*/  @!P3 IMAD.IADD R47, R47, 0x1, -R0 ;  /* 0x000000012f2fb824 */ /* 0x000fe400078e0a00 */
[----:B------:R-:W-:Y:S02]  /*5460*/  IMAD R51, R0, R3, R51 ;  /* 0x0000000300337224 */ /* 0x000fe400078e0233 */
[----:B------:R-:W-:-:S03]  /*5470*/  @!P1 IMAD.MOV R47, RZ, RZ, -R47 ;  /* 0x000000ffff2f9224 */ /* 0x000fc600078e0a2f */
[C---:B------:R-:W-:Y:S02]  /*5480*/  ISETP.GT.U32.AND P1, PT, R0.reuse, R51, PT ;  /* 0x000000330000720c */ /* 0x040fe40003f24070 */
[----:B------:R-:W-:-:S11]  /*5490*/  ISETP.GT.U32.AND P2, PT, R0, R49, PT ;  /* 0x000000310000720c */ /* 0x000fd60003f44070 */
[----:B------:R-:W-:-:S05]  /*54a0*/  @!P1 IMAD.IADD R51, R51, 0x1, -R0 ;  /* 0x0000000133339824 */ /* 0x000fca00078e0a00 */
[----:B------:R-:W-:Y:S01]  /*54b0*/  ISETP.GT.U32.AND P1, PT, R0, R51, PT ;  /* 0x000000330000720c */ /* 0x000fe20003f24070 */
[----:B------:R-:W-:Y:S02]  /*54c0*/  @!P2 IMAD.IADD R49, R49, 0x1, -R0 ;  /* 0x000000013131a824 */ /* 0x000fe400078e0a00 */
[----:B------:R-:W-:-:S03]  /*54d0*/  @!P0 IMAD.MOV R48, RZ, RZ, -R48 ;  /* 0x000000ffff308224 */ /* 0x000fc600078e0a30 */
[----:B------:R-:W-:-:S07]  /*54e0*/  ISETP.GT.U32.AND P2, PT, R0, R49, PT ;  /* 0x000000310000720c */ /* 0x000fce0003f44070 */
[----:B------:R-:W-:-:S04]  /*54f0*/  @!P1 IMAD.IADD R51, R51, 0x1, -R0 ;  /* 0x0000000133339824 */ /* 0x000fc800078e0a00 */
[----:B------:R-:W-:Y:S02]  /*5500*/  @!P5 IMAD.MOV R51, RZ, RZ, -R51 ;  /* 0x000000ffff33d224 */ /* 0x000fe400078e0a33 */
[----:B------:R-:W-:Y:S02]  /*5510*/  IMAD.MOV R4, RZ, RZ, -R4 ;  /* 0x000000ffff047224 */ /* 0x000fe400078e0a04 */
[----:B------:R-:W-:Y:S02]  /*5520*/  @!P2 IMAD.IADD R49, R49, 0x1, -R0 ;  /* 0x000000013131a824 */ /* 0x000fe400078e0a00 */
[----:B------:R-:W-:Y:S02]  /*5530*/  IMAD R50, R0, R4, R50 ;  /* 0x0000000400327224 */ /* 0x000fe400078e0232 */
[----:B------:R-:W-:-:S03]  /*5540*/  @!P4 IMAD.MOV R49, RZ, RZ, -R49 ;  /* 0x000000ffff31c224 */ /* 0x000fc600078e0a31 */
[----:B------:R-:W-:-:S13]  /*5550*/  ISETP.GT.U32.AND P3, PT, R0, R50, PT ;  /* 0x000000320000720c */ /* 0x000fda0003f64070 */
[----:B------:R-:W-:-:S05]  /*5560*/  @!P3 IMAD.IADD R50, R50, 0x1, -R0 ;  /* 0x000000013232b824 */ /* 0x000fca00078e0a00 */
[----:B------:R-:W-:-:S13]  /*5570*/  ISETP.GT.U32.AND P3, PT, R0, R50, PT ;  /* 0x000000320000720c */ /* 0x000fda0003f64070 */
[----:B------:R-:W-:Y:S01]  /*5580*/  @!P3 IMAD.IADD R50, R50, 0x1, -R0 ;  /* 0x000000013232b824 */ /* 0x000fe200078e0a00 */
[----:B--2---:R-:W-:Y:S02]  /*5590*/  IABS R54, R15 ;  /* 0x0000000f00367213 */ /* 0x004fe40000000000 */
[----:B---3--:R-:W-:-:S05]  /*55a0*/  IABS R53, R16 ;  /* 0x0000001000357213 */ /* 0x008fca0000000000 */
[----:B------:R-:W-:-:S04]  /*55b0*/  IMAD.HI.U32 R3, R2, R53, RZ ;  /* 0x0000003502037227 */ /* 0x000fc800078e00ff */
[----:B------:R-:W-:-:S04]  /*55c0*/  IMAD.MOV R3, RZ, RZ, -R3 ;  /* 0x000000ffff037224 */ /* 0x000fc800078e0a03 */
[----:B------:R-:W-:Y:S02]  /*55d0*/  IMAD R53, R0, R3, R53 ;  /* 0x0000000300357224 */ /* 0x000fe400078e0235 */
[----:B------:R-:W-:-:S04]  /*55e0*/  IMAD.HI.U32 R3, R2, R54, RZ ;  /* 0x0000003602037227 */ /* 0x000fc800078e00ff */
[----:B------:R-:W-:Y:S01]  /*55f0*/  IMAD.MOV R3, RZ, RZ, -R3 ;  /* 0x000000ffff037224 */ /* 0x000fe200078e0a03 */
[----:B------:R-:W-:-:S03]  /*5600*/  ISETP.GT.U32.AND P0, PT, R0, R53, PT ;  /* 0x000000350000720c */ /* 0x000fc60003f04070 */
[----:B------:R-:W-:-:S05]  /*5610*/  IMAD R54, R0, R3, R54 ;  /* 0x0000000300367224 */ /* 0x000fca00078e0236 */
[----:B------:R-:W-:Y:S02]  /*5620*/  ISETP.GT.U32.AND P5, PT, R0, R54, PT ;  /* 0x000000360000720c */ /* 0x000fe40003fa4070 */
[----:B----4-:R-:W-:-:S03]  /*5630*/  IABS R52, R13 ;  /* 0x0000000d00347213 */ /* 0x010fc60000000000 */
[----:B------:R-:W-:Y:S01]  /*5640*/  @!P0 IMAD.IADD R53, R53, 0x1, -R0 ;  /* 0x0000000135358824 */ /* 0x000fe200078e0a00 */
[----:B-----5:R-:W-:-:S05]  /*5650*/  IABS R55, R61 ;  /* 0x0000003d00377213 */ /* 0x020fca0000000000 */
[----:B------:R-:W-:-:S04]  /*5660*/  IMAD.HI.U32 R7, R2, R55, RZ ;  /* 0x0000003702077227 */ /* 0x000fc800078e00ff */
[----:B------:R-:W-:-:S04]  /*5670*/  IMAD.MOV R7, RZ, RZ, -R7 ;  /* 0x000000ffff077224 */ /* 0x000fc800078e0a07 */
[----:B------:R-:W-:Y:S01]  /*5680*/  IMAD R55, R0, R7, R55 ;  /* 0x0000000700377224 */ /* 0x000fe200078e0237 */
[----:B------:R-:W-:Y:S01]  /*5690*/  IABS R56, R14 ;  /* 0x0000000e00387213 */ /* 0x000fe20000000000 */
[----:B------:R-:W-:Y:S01]  /*56a0*/  @!P5 IMAD.IADD R54, R54, 0x1, -R0 ;  /* 0x000000013636d824 */ /* 0x000fe200078e0a00 */
[----:B------:R-:W-:Y:S01]  /*56b0*/  ISETP.GT.U32.AND P0, PT, R0, R53, PT ;  /* 0x000000350000720c */ /* 0x000fe20003f04070 */
[----:B------:R-:W-:Y:S01]  /*56c0*/  IMAD.HI.U32 R4, R2, R52, RZ ;  /* 0x0000003402047227 */ /* 0x000fe200078e00ff */
[----:B------:R-:W-:Y:S02]  /*56d0*/  ISETP.GT.U32.AND P5, PT, R0, R55, PT ;  /* 0x000000370000720c */ /* 0x000fe40003fa4070 */
[----:B------:R-:W-:Y:S01]  /*56e0*/  ISETP.GE.AND P4, PT, R16, RZ, PT ;  /* 0x000000ff1000720c */ /* 0x000fe20003f86270 */
[----:B------:R-:W-:Y:S01]  /*56f0*/  IMAD.MOV R4, RZ, RZ, -R4 ;  /* 0x000000ffff047224 */ /* 0x000fe200078e0a04 */
[----:B------:R-:W-:Y:S01]  /*5700*/  IABS R57, R5 ;  /* 0x0000000500397213 */ /* 0x000fe20000000000 */
[----:B------:R-:W-:Y:S01]  /*5710*/  IMAD.HI.U32 R6, R2, R56, RZ ;  /* 0x0000003802067227 */ /* 0x000fe200078e00ff */
[----:B------:R-:W2:Y:S03]  /*5720*/  LDL.LU R16, [R1+0x58] ;  /* 0x0000580001107983 */ /* 0x000ea60000300800 */
[----:B------:R-:W-:-:S02]  /*5730*/  IMAD R52, R0, R4, R52 ;  /* 0x0000000400347224 */ /* 0x000fc400078e0234 */
[----:B------:R-:W-:Y:S02]  /*5740*/  IMAD.MOV R6, RZ, RZ, -R6 ;  /* 0x000000ffff067224 */ /* 0x000fe400078e0a06 */
[----:B------:R-:W-:Y:S01]  /*5750*/  IMAD.HI.U32 R4, R2, R57, RZ ;  /* 0x0000003902047227 */ /* 0x000fe200078e00ff */
[----:B------:R-:W-:-:S03]  /*5760*/  IABS R59, R25 ;  /* 0x00000019003b7213 */ /* 0x000fc60000000000 */
[----:B------:R-:W-:Y:S02]  /*5770*/  @!P0 IMAD.IADD R53, R53, 0x1, -R0 ;  /* 0x0000000135358824 */ /* 0x000fe400078e0a00 */
[C---:B------:R-:W-:Y:S02]  /*5780*/  IMAD R56, R0.reuse, R6, R56 ;  /* 0x0000000600387224 */ /* 0x040fe400078e0238 */
[----:B------:R-:W-:Y:S01]  /*5790*/  @!P5 IMAD.IADD R55, R55, 0x1, -R0 ;  /* 0x000000013737d824 */ /* 0x000fe200078e0a00 */
[C---:B------:R-:W-:Y:S01]  /*57a0*/  ISETP.GT.U32.AND P5, PT, R0.reuse, R54, PT ;  /* 0x000000360000720c */ /* 0x040fe20003fa4070 */
[----:B------:R-:W-:Y:S02]  /*57b0*/  IMAD.MOV R4, RZ, RZ, -R4 ;  /* 0x000000ffff047224 */ /* 0x000fe400078e0a04 */
[----:B------:R-:W-:Y:S01]  /*57c0*/  @!P4 IMAD.MOV R53, RZ, RZ, -R53 ;  /* 0x000000ffff35c224 */ /* 0x000fe200078e0a35 */
[C---:B------:R-:W-:Y:S01]  /*57d0*/  ISETP.GT.U32.AND P4, PT, R0.reuse, R56, PT ;  /* 0x000000380000720c */ /* 0x040fe20003f84070 */
[----:B------:R-:W-:-:S02]  /*57e0*/  IMAD R57, R0, R4, R57 ;  /* 0x0000000400397224 */ /* 0x000fc400078e0239 */
[----:B------:R-:W-:-:S04]  /*57f0*/  IMAD.HI.U32 R4, R2, R59, RZ ;  /* 0x0000003b02047227 */ /* 0x000fc800078e00ff */
[----:B------:R-:W-:Y:S02]  /*5800*/  IMAD.MOV R4, RZ, RZ, -R4 ;  /* 0x000000ffff047224 */ /* 0x000fe400078e0a04 */
[--C-:B------:R-:W-:Y:S01]  /*5810*/  @!P5 IMAD.IADD R54, R54, 0x1, -R0.reuse ;  /* 0x000000013636d824 */ /* 0x100fe200078e0a00 */
[C---:B------:R-:W-:Y:S01]  /*5820*/  ISETP.GT.U32.AND P5, PT, R0.reuse, R57, PT ;  /* 0x000000390000720c */ /* 0x040fe20003fa4070 */
[----:B------:R-:W-:Y:S02]  /*5830*/  IMAD R59, R0, R4, R59 ;  /* 0x00000004003b7224 */ /* 0x000fe400078e023b */
[----:B------:R-:W-:-:S03]  /*5840*/  @!P4 IMAD.IADD R56, R56, 0x1, -R0 ;  /* 0x000000013838c824 */ /* 0x000fc600078e0a00 */
[----:B------:R-:W-:Y:S02]  /*5850*/  ISETP.GT.U32.AND P4, PT, R0, R59, PT ;  /* 0x0000003b0000720c */ /* 0x000fe40003f84070 */
[----:B------:R-:W-:Y:S02]  /*5860*/  ISETP.GE.AND P2, PT, R13, RZ, PT ;  /* 0x000000ff0d00720c */ /* 0x000fe40003f46270 */
[----:B------:R-:W-:-:S03]  /*5870*/  IABS R13, R24 ;  /* 0x00000018000d7213 */ /* 0x000fc60000000000 */
[----:B------:R-:W-:Y:S02]  /*5880*/  @!P5 IMAD.IADD R57, R57, 0x1, -R0 ;  /* 0x000000013939d824 */ /* 0x000fe400078e0a00 */
[----:B------:R-:W-:-:S04]  /*5890*/  IMAD.HI.U32 R4, R2, R13, RZ ;  /* 0x0000000d02047227 */ /* 0x000fc800078e00ff */
[----:B------:R-:W-:Y:S01]  /*58a0*/  @!P4 IMAD.IADD R59, R59, 0x1, -R0 ;  /* 0x000000013b3bc824 */ /* 0x000fe200078e0a00 */
[----:B------:R-:W-:Y:S01]  /*58b0*/  ISETP.GT.U32.AND P4, PT, R0, R57, PT ;  /* 0x000000390000720c */ /* 0x000fe20003f84070 */
[----:B------:R-:W-:Y:S01]  /*58c0*/  @!P6 IMAD.MOV R50, RZ, RZ, -R50 ;  /* 0x000000ffff32e224 */ /* 0x000fe200078e0a32 */
[----:B------:R-:W-:Y:S01]  /*58d0*/  ISETP.GE.AND P6, PT, R15, RZ, PT ;  /* 0x000000ff0f00720c */ /* 0x000fe20003fc6270 */
[----:B------:R-:W-:Y:S01]  /*58e0*/  IMAD.MOV R4, RZ, RZ, -R4 ;  /* 0x000000ffff047224 */ /* 0x000fe200078e0a04 */
[----:B------:R-:W3:Y:S01]  /*58f0*/  LDL.LU R15, [R1+0x5c] ;  /* 0x00005c00010f7983 */ /* 0x000ee20000300800 */
[----:B------:R-:W-:-:S03]  /*5900*/  ISETP.GE.AND P1, PT, R61, RZ, PT ;  /* 0x000000ff3d00720c */ /* 0x000fc60003f26270 */
[----:B------:R-:W4:Y:S01]  /*5910*/  LDL.LU R61, [R1+0x60] ;  /* 0x00006000013d7983 */ /* 0x000f220000300800 */
[C---:B------:R-:W-:Y:S01]  /*5920*/  IMAD R13, R0.reuse, R4, R13 ;  /* 0x00000004000d7224 */ /* 0x040fe200078e020d */
[----:B------:R-:W-:Y:S02]  /*5930*/  ISETP.GE.AND P0, PT, R5, RZ, PT ;  /* 0x000000ff0500720c */ /* 0x000fe40003f06270 */
[----:B------:R-:W5:Y:S01]  /*5940*/  LDL.LU R23, [R1+0x64] ;  /* 0x0000640001177983 */ /* 0x000f620000300800 */
[----:B------:R-:W-:Y:S01]  /*5950*/  @!P4 IMAD.IADD R57, R57, 0x1, -R0 ;  /* 0x000000013939c824 */ /* 0x000fe200078e0a00 */
[----:B------:R-:W-:Y:S02]  /*5960*/  ISETP.GT.U32.AND P4, PT, R0, R13, PT ;  /* 0x0000000d0000720c */ /* 0x000fe40003f84070 */
[----:B------:R-:W5:Y:S04]  /*5970*/  LDL.LU R22, [R1+0x68] ;  /* 0x0000680001167983 */ /* 0x000f680000300800 */
[----:B------:R-:W5:Y:S01]  /*5980*/  LDL.LU R5, [R1+0x6c] ;  /* 0x00006c0001057983 */ /* 0x000f620000300800 */
[----:B------:R-:W-:-:S06]  /*5990*/  IABS R60, R20 ;  /* 0x00000014003c7213 */ /* 0x000fcc0000000000 */
[----:B------:R-:W-:Y:S01]  /*59a0*/  @!P4 IMAD.IADD R13, R13, 0x1, -R0 ;  /* 0x000000010d0dc824 */ /* 0x000fe200078e0a00 */
[----:B------:R-:W-:Y:S02]  /*59b0*/  ISETP.GE.AND P4, PT, R20, RZ, PT ;  /* 0x000000ff1400720c */ /* 0x000fe40003f86270 */
[----:B------:R-:W5:Y:S01]  /*59c0*/  LDL R20, [R1+0x16e4] ;  /* 0x0016e40001147983 */ /* 0x000f620000100800 */
[----:B------:R-:W-:-:S13]  /*59d0*/  ISETP.GT.U32.AND P3, PT, R0, R52, PT ;  /* 0x000000340000720c */ /* 0x000fda0003f64070 */
[----:B------:R-:W-:-:S05]  /*59e0*/  @!P3 IMAD.IADD R52, R52, 0x1, -R0 ;  /* 0x000000013434b824 */ /* 0x000fca00078e0a00 */
[----:B------:R-:W-:Y:S02]  /*59f0*/  ISETP.GT.U32.AND P3, PT, R0, R52, PT ;  /* 0x000000340000720c */ /* 0x000fe40003f64070 */
[----:B------:R-:W-:-:S05]  /*5a00*/  IABS R58, R26 ;  /* 0x0000001a003a7213 */ /* 0x000fca0000000000 */
[----:B------:R-:W-:-:S06]  /*5a10*/  IMAD.HI.U32 R3, R2, R58, RZ ;  /* 0x0000003a02037227 */ /* 0x000fcc00078e00ff */
[----:B------:R-:W-:-:S04]  /*5a20*/  @!P3 IMAD.IADD R52, R52, 0x1, -R0 ;  /* 0x000000013434b824 */ /* 0x000fc800078e0a00 */
[----:B------:R-:W-:Y:S01]  /*5a30*/  @!P2 IMAD.MOV R52, RZ, RZ, -R52 ;  /* 0x000000ffff34a224 */ /* 0x000fe200078e0a34 */
[----:B------:R-:W-:Y:S01]  /*5a40*/  ISETP.GT.U32.AND P2, PT, R0, R55, PT ;  /* 0x000000370000720c */ /* 0x000fe20003f44070 */
[----:B------:R-:W-:-:S04]  /*5a50*/  IMAD.MOV R3, RZ, RZ, -R3 ;  /* 0x000000ffff037224 */ /* 0x000fc800078e0a03 */
[----:B------:R-:W-:-:S08]  /*5a60*/  IMAD R58, R0, R3, R58 ;  /* 0x00000003003a7224 */ /* 0x000fd000078e023a */
[----:B------:R-:W-:Y:S01]  /*5a70*/  @!P2 IMAD.IADD R55, R55, 0x1, -R0 ;  /* 0x000000013737a824 */ /* 0x000fe200078e0a00 */
[----:B------:R-:W-:Y:S01]  /*5a80*/  ISETP.GT.U32.AND P2, PT, R0, R58, PT ;  /* 0x0000003a0000720c */ /* 0x000fe20003f44070 */
[----:B------:R-:W-:Y:S01]  /*5a90*/  IMAD.HI.U32 R3, R2, R60, RZ ;  /* 0x0000003c02037227 */ /* 0x000fe200078e00ff */
[----:B------:R-:W-:-:S03]  /*5aa0*/  IABS R6, R18 ;  /* 0x0000001200067213 */ /* 0x000fc60000000000 */
[----:B------:R-:W-:Y:S01]  /*5ab0*/  IMAD.MOV R3, RZ, RZ, -R3 ;  /* 0x000000ffff037224 */ /* 0x000fe200078e0a03 */
[----:B------:R-:W-:Y:S01]  /*5ac0*/  ISETP.GE.AND P3, PT, R14, RZ, PT ;  /* 0x000000ff0e00720c */ /* 0x000fe20003f66270 */
[----:B------:R-:W-:-:S04]  /*5ad0*/  IMAD.HI.U32 R14, R2, R6, RZ ;  /* 0x00000006020e7227 */ /* 0x000fc800078e00ff */
[----:B------:R-:W-:Y:S02]  /*5ae0*/  IMAD R60, R0, R3, R60 ;  /* 0x00000003003c7224 */ /* 0x000fe400078e023c */
[----:B------:R-:W-:Y:S01]  /*5af0*/  @!P2 IMAD.IADD R58, R58, 0x1, -R0 ;  /* 0x000000013a3aa824 */ /* 0x000fe200078e0a00 */
[----:B------:R-:W-:Y:S02]  /*5b00*/  ISETP.GT.U32.AND P2, PT, R0, R56, PT ;  /* 0x000000380000720c */ /* 0x000fe40003f44070 */
[----:B------:R-:W-:Y:S01]  /*5b10*/  IABS R3, R21 ;  /* 0x0000001500037213 */ /* 0x000fe20000000000 */
[----:B------:R-:W-:-:S04]  /*5b20*/  IMAD.MOV R14, RZ, RZ, -R14 ;  /* 0x000000ffff0e7224 */ /* 0x000fc800078e0a0e */
[----:B------:R-:W-:Y:S01]  /*5b30*/  IMAD.HI.U32 R12, R2, R3, RZ ;  /* 0x00000003020c7227 */ /* 0x000fe200078e00ff */
[----:B------:R-:W-:-:S03]  /*5b40*/  IABS R11, R19 ;  /* 0x00000013000b7213 */ /* 0x000fc60000000000 */
[----:B------:R-:W-:Y:S02]  /*5b50*/  IMAD R14, R0, R14, R6 ;  /* 0x0000000e000e7224 */ /* 0x000fe400078e0206 */
[----:B------:R-:W-:Y:S02]  /*5b60*/  IMAD.MOV R12, RZ, RZ, -R12 ;  /* 0x000000ffff0c7224 */ /* 0x000fe400078e0a0c */
[----:B------:R-:W-:Y:S01]  /*5b70*/  @!P2 IMAD.IADD R56, R56, 0x1, -R0 ;  /* 0x000000013838a824 */ /* 0x000fe200078e0a00 */
[C---:B------:R-:W-:Y:S01]  /*5b80*/  ISETP.GT.U32.AND P2, PT, R0.reuse, R14, PT ;  /* 0x0000000e0000720c */ /* 0x040fe20003f44070 */
[----:B------:R-:W-:Y:S02]  /*5b90*/  IMAD R12, R0, R12, R3 ;  /* 0x0000000c000c7224 */ /* 0x000fe400078e0203 */
[----:B------:R-:W-:-:S04]  /*5ba0*/  IMAD.HI.U32 R3, R2, R11, RZ ;  /* 0x0000000b02037227 */ /* 0x000fc800078e00ff */
[----:B------:R-:W-:Y:S01]  /*5bb0*/  IMAD.MOV R3, RZ, RZ, -R3 ;  /* 0x000000ffff037224 */ /* 0x000fe200078e0a03 */
[----:B------:R-:W-:-:S03]  /*5bc0*/  IABS R10, R17 ;  /* 0x00000011000a7213 */ /* 0x000fc60000000000 */
[----:B------:R-:W-:Y:S02]  /*5bd0*/  IMAD R11, R0, R3, R11 ;  /* 0x00000003000b7224 */ /* 0x000fe400078e020b */
[----:B------:R-:W-:Y:S02]  /*5be0*/  @!P2 IMAD.IADD R14, R14, 0x1, -R0 ;  /* 0x000000010e0ea824 */ /* 0x000fe400078e0a00 */
[----:B------:R-:W-:Y:S01]  /*5bf0*/  IMAD.HI.U32 R3, R2, R10, RZ ;  /* 0x0000000a02037227 */ /* 0x000fe200078e00ff */
[----:B------:R-:W-:-:S03]  /*5c00*/  ISETP.GT.U32.AND P2, PT, R0, R11, PT ;  /* 0x0000000b0000720c */ /* 0x000fc60003f44070 */
[----:B------:R-:W-:Y:S01]  /*5c10*/  IMAD.MOV R3, RZ, RZ, -R3 ;  /* 0x000000ffff037224 */ /* 0x000fe200078e0a03 */
[----:B------:R-:W-:-:S03]  /*5c20*/  ISETP.GT.U32.AND P5, PT, R0, R60, PT ;  /* 0x0000003c0000720c */ /* 0x000fc60003fa4070 */
[----:B------:R-:W-:-:S06]  /*5c30*/  IMAD R10, R0, R3, R10 ;  /* 0x00000003000a7224 */ /* 0x000fcc00078e020a */
[----:B------:R-:W-:Y:S01]  /*5c40*/  @!P2 IMAD.IADD R11, R11, 0x1, -R0 ;  /* 0x000000010b0ba824 */ /* 0x000fe200078e0a00 */
[C---:B------:R-:W-:Y:S01]  /*5c50*/  ISETP.GT.U32.AND P2, PT, R0.reuse, R10, PT ;  /* 0x0000000a0000720c */ /* 0x040fe20003f44070 */
[----:B------:R-:W-:Y:S01]  /*5c60*/  @!P6 IMAD.MOV R54, RZ, RZ, -R54 ;  /* 0x000000ffff36e224 */ /* 0x000fe200078e0a36 */
[----:B------:R-:W-:Y:S01]  /*5c70*/  ISETP.GT.U32.AND P6, PT, R0, R58, PT ;  /* 0x0000003a0000720c */ /* 0x000fe20003fc4070 */
[----:B------:R-:W-:Y:S02]  /*5c80*/  @!P5 IMAD.IADD R60, R60, 0x1, -R0 ;  /* 0x000000013c3cd824 */ /* 0x000fe400078e0a00 */
[----:B------:R-:W-:Y:S01]  /*5c90*/  @!P1 IMAD.MOV R55, RZ, RZ, -R55 ;  /* 0x000000ffff379224 */ /* 0x000fe200078e0a37 */
[C---:B------:R-:W-:Y:S02]  /*5ca0*/  ISETP.GT.U32.AND P1, PT, R0.reuse, R59, PT ;  /* 0x0000003b0000720c */ /* 0x040fe40003f24070 */
[----:B------:R-:W-:-:S05]  /*5cb0*/  ISETP.GT.U32.AND P5, PT, R0, R60, PT ;  /* 0x0000003c0000720c */ /* 0x000fca0003fa4070 */
[--C-:B------:R-:W-:Y:S02]  /*5cc0*/  @!P2 IMAD.IADD R10, R10, 0x1, -R0.reuse ;  /* 0x000000010a0aa824 */ /* 0x100fe400078e0a00 */
[----:B------:R-:W-:Y:S01]  /*5cd0*/  @!P6 IMAD.IADD R58, R58, 0x1, -R0 ;  /* 0x000000013a3ae824 */ /* 0x000fe200078e0a00 */
[----:B------:R-:W-:-:S03]  /*5ce0*/  ISETP.GT.U32.AND P6, PT, R0, R12, PT ;  /* 0x0000000c0000720c */ /* 0x000fc60003fc4070 */
[--C-:B------:R-:W-:Y:S01]  /*5cf0*/  @!P1 IMAD.IADD R59, R59, 0x1, -R0.reuse ;  /* 0x000000013b3b9824 */ /* 0x100fe200078e0a00 */
[----:B------:R-:W-:Y:S01]  /*5d00*/  ISETP.GE.AND P1, PT, R26, RZ, PT ;  /* 0x000000ff1a00720c */ /* 0x000fe20003f26270 */
[----:B------:R-:W-:Y:S01]  /*5d10*/  @!P5 IMAD.IADD R60, R60, 0x1, -R0 ;  /* 0x000000013c3cd824 */ /* 0x000fe200078e0a00 */
[----:B------:R-:W-:Y:S01]  /*5d20*/  ISETP.GE.AND P5, PT, R25, RZ, PT ;  /* 0x000000ff1900720c */ /* 0x000fe20003fa6270 */
[----:B------:R-:W-:Y:S01]  /*5d30*/  @!P0 IMAD.MOV R57, RZ, RZ, -R57 ;  /* 0x000000ffff398224 */ /* 0x000fe200078e0a39 */
[----:B------:R-:W-:-:S05]  /*5d40*/  ISETP.GT.U32.AND P0, PT, R0, R13, PT ;  /* 0x0000000d0000720c */ /* 0x000fca0003f04070 */
[----:B------:R-:W-:Y:S01]  /*5d50*/  @!P6 IMAD.IADD R12, R12, 0x1, -R0 ;  /* 0x000000010c0ce824 */ /* 0x000fe200078e0a00 */
[----:B------:R-:W-:Y:S01]  /*5d60*/  ISETP.GE.AND P6, PT, R18, RZ, PT ;  /* 0x000000ff1200720c */ /* 0x000fe20003fc6270 */
[----:B------:R-:W-:Y:S02]  /*5d70*/  @!P3 IMAD.MOV R56, RZ, RZ, -R56 ;  /* 0x000000ffff38b224 */ /* 0x000fe400078e0a38 */
[----:B------:R-:W-:Y:S01]  /*5d80*/  @!P1 IMAD.MOV R58, RZ, RZ, -R58 ;  /* 0x000000ffff3a9224 */ /* 0x000fe200078e0a3a */
[C---:B------:R-:W-:Y:S01]  /*5d90*/  ISETP.GT.U32.AND P1, PT, R0.reuse, R12, PT ;  /* 0x0000000c0000720c */ /* 0x040fe20003f24070 */
[----:B------:R-:W-:Y:S01]  /*5da0*/  @!P4 IMAD.MOV R60, RZ, RZ, -R60 ;  /* 0x000000ffff3cc224 */ /* 0x000fe200078e0a3c */
[C---:B------:R-:W-:Y:S01]  /*5db0*/  ISETP.GT.U32.AND P3, PT, R0.reuse, R11, PT ;  /* 0x0000000b0000720c */ /* 0x040fe20003f64070 */
[----:B------:R-:W-:Y:S01]  /*5dc0*/  @!P5 IMAD.MOV R59, RZ, RZ, -R59 ;  /* 0x000000ffff3bd224 */ /* 0x000fe200078e0a3b */
[----:B------:R-:W-:Y:S01]  /*5dd0*/  ISETP.GT.U32.AND P5, PT, R0, R10, PT ;  /* 0x0000000a0000720c */ /* 0x000fe20003fa4070 */
[----:B------:R-:W-:-:S08]  /*5de0*/  @!P0 IMAD.IADD R13, R13, 0x1, -R0 ;  /* 0x000000010d0d8824 */ /* 0x000fd000078e0a00 */
[--C-:B------:R-:W-:Y:S02]  /*5df0*/  @!P1 IMAD.IADD R12, R12, 0x1, -R0.reuse ;  /* 0x000000010c0c9824 */ /* 0x100fe400078e0a00 */
[--C-:B------:R-:W-:Y:S02]  /*5e00*/  @!P3 IMAD.IADD R11, R11, 0x1, -R0.reuse ;  /* 0x000000010b0bb824 */ /* 0x100fe400078e0a00 */
[----:B------:R-:W-:Y:S01]  /*5e10*/  @!P5 IMAD.IADD R10, R10, 0x1, -R0 ;  /* 0x000000010a0ad824 */ /* 0x000fe200078e0a00 */
[----:B--2---:R-:W-:-:S05]  /*5e20*/  IABS R9, R16 ;  /* 0x0000001000097213 */ /* 0x004fca0000000000 */
[----:B------:R-:W-:-:S04]  /*5e30*/  IMAD.HI.U32 R4, R2, R9, RZ ;  /* 0x0000000902047227 */ /* 0x000fc800078e00ff */
[----:B------:R-:W-:-:S04]  /*5e40*/  IMAD.MOV R3, RZ, RZ, -R4 ;  /* 0x000000ffff037224 */ /* 0x000fc800078e0a04 */
[----:B------:R-:W-:-:S05]  /*5e50*/  IMAD R9, R0, R3, R9 ;  /* 0x0000000300097224 */ /* 0x000fca00078e0209 */
[----:B------:R-:W-:-:S13]  /*5e60*/  ISETP.GT.U32.AND P2, PT, R0, R9, PT ;  /* 0x000000090000720c */ /* 0x000fda0003f44070 */
[----:B------:R-:W-:Y:S01]  /*5e70*/  @!P2 IMAD.IADD R9, R9, 0x1, -R0 ;  /* 0x000000010909a824 */ /* 0x000fe200078e0a00 */
[----:B------:R-:W-:-:S04]  /*5e80*/  ISETP.GT.U32.AND P2, PT, R0, R14, PT ;  /* 0x0000000e0000720c */ /* 0x000fc80003f44070 */
[----:B------:R-:W-:Y:S02]  /*5e90*/  ISETP.GT.U32.AND P4, PT, R0, R9, PT ;  /* 0x000000090000720c */ /* 0x000fe40003f84070 */
[----:B---3--:R-:W-:Y:S02]  /*5ea0*/  IABS R8, R15 ;  /* 0x0000000f00087213 */ /* 0x008fe40000000000 */
[----:B----4-:R-:W-:-:S03]  /*5eb0*/  IABS R7, R61 ;  /* 0x0000003d00077213 */ /* 0x010fc60000000000 */
[----:B-1----:R-:W-:-:S04]  /*5ec0*/  IMAD.HI.U32 R27, R2, R8, RZ ;  /* 0x00000008021b7227 */ /* 0x002fc800078e00ff */
[----:B------:R-:W-:Y:S01]  /*5ed0*/  IMAD.HI.U32 R25, R2, R7, RZ ;  /* 0x0000000702197227 */ /* 0x000fe200078e00ff */
[----:B-----5:R-:W-:-:S03]  /*5ee0*/  IABS R6, R23 ;  /* 0x0000001700067213 */ /* 0x020fc60000000000 */
[----:B------:R-:W-:Y:S01]  /*5ef0*/  IMAD.MOV R27, RZ, RZ, -R27 ;  /* 0x000000ffff1b7224 */ /* 0x000fe200078e0a1b */
[----:B------:R-:W-:Y:S01]  /*5f00*/  IABS R4, R22 ;  /* 0x0000001600047213 */ /* 0x000fe20000000000 */
[----:B------:R-:W-:Y:S01]  /*5f10*/  IMAD.MOV R25, RZ, RZ, -R25 ;  /* 0x000000ffff197224 */ /* 0x000fe200078e0a19 */
[----:B------:R-:W-:Y:S01]  /*5f20*/  IABS R3, R5 ;  /* 0x0000000500037213 */ /* 0x000fe20000000000 */
[----:B------:R-:W-:Y:S02]  /*5f30*/  IMAD R8, R0, R27, R8 ;  /* 0x0000001b00087224 */ /* 0x000fe400078e0208 */
[----:B------:R-:W-:Y:S01]  /*5f40*/  IMAD.HI.U32 R26, R2, R6, RZ ;  /* 0x00000006021a7227 */ /* 0x000fe200078e00ff */
[----:B------:R-:W-:Y:S01]  /*5f50*/  ISETP.GE.AND P5, PT, R24, RZ, PT ;  /* 0x000000ff1800720c */ /* 0x000fe20003fa6270 */
[----:B------:R-:W2:Y:S02]  /*5f60*/  LDL.LU R27, [R1+0x44e4] ;  /* 0x0044e400011b7983 */ /* 0x000ea40000300800 */
[----:B------:R-:W-:-:S02]  /*5f70*/  IMAD R7, R0, R25, R7 ;  /* 0x0000001900077224 */ /* 0x000fc400078e0207 */
[----:B------:R-:W-:-:S04]  /*5f80*/  IMAD.HI.U32 R18, R2, R4, RZ ;  /* 0x0000000402127227 */ /* 0x000fc800078e00ff */
[----:B------:R-:W-:Y:S01]  /*5f90*/  IMAD.HI.U32 R25, R2, R3, RZ ;  /* 0x0000000302197227 */ /* 0x000fe200078e00ff */
[----:B------:R-:W-:-:S03]  /*5fa0*/  ISETP.GT.U32.AND P0, PT, R0, R7, PT ;  /* 0x000000070000720c */ /* 0x000fc60003f04070 */
[----:B------:R-:W-:Y:S01]  /*5fb0*/  @!P2 IMAD.IADD R14, R14, 0x1, -R0 ;  /* 0x000000010e0ea824 */ /* 0x000fe200078e0a00 */
[C---:B------:R-:W-:Y:S01]  /*5fc0*/  ISETP.GT.U32.AND P2, PT, R0.reuse, R8, PT ;  /* 0x000000080000720c */ /* 0x040fe20003f44070 */
[----:B------:R-:W-:Y:S02]  /*5fd0*/  IMAD.MOV R26, RZ, RZ, -R26 ;  /* 0x000000ffff1a7224 */ /* 0x000fe400078e0a1a */
[----:B------:R-:W-:Y:S02]  /*5fe0*/  IMAD.MOV R18, RZ, RZ, -R18 ;  /* 0x000000ffff127224 */ /* 0x000fe400078e0a12 */
[----:B------:R-:W-:Y:S02]  /*5ff0*/  IMAD.MOV R25, RZ, RZ, -R25 ;  /* 0x000000ffff197224 */ /* 0x000fe400078e0a19 */
[C---:B------:R-:W-:Y:S02]  /*6000*/  IMAD R6, R0.reuse, R26, R6 ;  /* 0x0000001a00067224 */ /* 0x040fe400078e0206 */
[C---:B------:R-:W-:Y:S01]  /*6010*/  IMAD R4, R0.reuse, R18, R4 ;  /* 0x0000001200047224 */ /* 0x040fe200078e0204 */
[----:B------:R-:W-:Y:S01]  /*6020*/  IABS R18, R20 ;  /* 0x0000001400127213 */ /* 0x000fe20000000000 */
[C---:B------:R-:W-:Y:S01]  /*6030*/  IMAD R3, R0.reuse, R25, R3 ;  /* 0x0000001900037224 */ /* 0x040fe200078e0203 */
[C---:B------:R-:W-:Y:S01]  /*6040*/  ISETP.GT.U32.AND P1, PT, R0.reuse, R6, PT ;  /* 0x000000060000720c */ /* 0x040fe20003f24070 */
[--C-:B------:R-:W-:Y:S01]  /*6050*/  @!P4 IMAD.IADD R9, R9, 0x1, -R0.reuse ;  /* 0x000000010909c824 */ /* 0x100fe200078e0a00 */
[----:B------:R-:W-:Y:S01]  /*6060*/  ISETP.GT.U32.AND P3, PT, R0, R4, PT ;  /* 0x000000040000720c */ /* 0x000fe20003f64070 */
[----:B------:R-:W-:Y:S01]  /*6070*/  IMAD.HI.U32 R2, R2, R18, RZ ;  /* 0x0000001202027227 */ /* 0x000fe200078e00ff */
[----:B------:R-:W-:Y:S01]  /*6080*/  ISETP.GT.U32.AND P4, PT, R0, R3, PT ;  /* 0x000000030000720c */ /* 0x000fe20003f84070 */
[----:B------:R-:W3:Y:S02]  /*6090*/  LDL.LU R26, [R1+0x44e0] ;  /* 0x0044e000011a7983 */ /* 0x000ee40000300800 */
[--C-:B------:R-:W-:Y:S01]  /*60a0*/  @!P2 IMAD.IADD R8, R8, 0x1, -R0.reuse ;  /* 0x000000010808a824 */ /* 0x100fe200078e0a00 */
[----:B------:R-:W-:Y:S01]  /*60b0*/  ISETP.GE.AND P2, PT, R21, RZ, PT ;  /* 0x000000ff1500720c */ /* 0x000fe20003f46270 */
[----:B------:R-:W-:Y:S01]  /*60c0*/  @!P0 IMAD.IADD R7, R7, 0x1, -R0 ;  /* 0x0000000107078824 */ /* 0x000fe200078e0a00 */
[----:B------:R-:W-:Y:S01]  /*60d0*/  ISETP.GE.AND P0, PT, R19, RZ, PT ;  /* 0x000000ff1300720c */ /* 0x000fe20003f06270 */
[----:B------:R-:W-:Y:S01]  /*60e0*/  IMAD.MOV R2, RZ, RZ, -R2 ;  /* 0x000000ffff027224 */ /* 0x000fe200078e0a02 */
[----:B------:R-:W4:Y:S01]  /*60f0*/  LDL.LU R25, [R1+0x44dc] ;  /* 0x0044dc0001197983 */ /* 0x000f220000300800 */
[----:B------:R-:W-:Y:S01]  /*6100*/  @!P1 IMAD.IADD R6, R6, 0x1, -R0 ;  /* 0x0000000106069824 */ /* 0x000fe200078e0a00 */
[----:B------:R-:W0:Y:S01]  /*6110*/  LDC R19, c[0x0][0x23c] ;  /* 0x00008f00ff137b82 */ /* 0x000e220000000800 */
[----:B------:R-:W-:Y:S01]  /*6120*/  IMAD R2, R0, R2, R18 ;  /* 0x0000000200027224 */ /* 0x000fe200078e0212 */
[----:B------:R-:W5:Y:S01]  /*6130*/  LDL.LU R24, [R1+0x44d8] ;  /* 0x0044d80001187983 */ /* 0x000f620000300800 */
[----:B------:R-:W-:-:S02]  /*6140*/  @!P3 IMAD.IADD R4, R4, 0x1, -R0 ;  /* 0x000000010404b824 */ /* 0x000fc400078e0a00 */
[----:B------:R-:W-:Y:S01]  /*6150*/  @!P4 IMAD.IADD R3, R3, 0x1, -R0 ;  /* 0x000000010303c824 */ /* 0x000fe200078e0a00 */
[C---:B------:R-:W-:Y:S01]  /*6160*/  ISETP.GT.U32.AND P3, PT, R0.reuse, R2, PT ;  /* 0x000000020000720c */ /* 0x040fe20003f64070 */
[----:B------:R-:W-:Y:S01]  /*6170*/  @!P5 IMAD.MOV R13, RZ, RZ, -R13 ;  /* 0x000000ffff0dd224 */ /* 0x000fe200078e0a0d */
[C---:B------:R-:W-:Y:S01]  /*6180*/  ISETP.GT.U32.AND P4, PT, R0.reuse, R8, PT ;  /* 0x000000080000720c */ /* 0x040fe20003f84070 */
[----:B------:R-:W-:Y:S01]  /*6190*/  @!P2 IMAD.MOV R12, RZ, RZ, -R12 ;  /* 0x000000ffff0ca224 */ /* 0x000fe200078e0a0c */
[C---:B------:R-:W-:Y:S01]  /*61a0*/  ISETP.GT.U32.AND P5, PT, R0.reuse, R7, PT ;  /* 0x000000070000720c */ /* 0x040fe20003fa4070 */
[----:B------:R-:W-:Y:S01]  /*61b0*/  @!P6 IMAD.MOV R14, RZ, RZ, -R14 ;  /* 0x000000ffff0ee224 */ /* 0x000fe200078e0a0e */
[C---:B------:R-:W-:Y:S01]  /*61c0*/  ISETP.GT.U32.AND P2, PT, R0.reuse, R6, PT ;  /* 0x000000060000720c */ /* 0x040fe20003f44070 */
[----:B------:R-:W-:Y:S01]  /*61d0*/  @!P0 IMAD.MOV R11, RZ, RZ, -R11 ;  /* 0x000000ffff0b8224 */ /* 0x000fe200078e0a0b */
[C---:B------:R-:W-:Y:S01]  /*61e0*/  ISETP.GT.U32.AND P6, PT, R0.reuse, R4, PT ;  /* 0x000000040000720c */ /* 0x040fe20003fc4070 */
[----:B------:R-:W2:Y:S01]  /*61f0*/  LDL.LU R18, [R1+0x14] ;  /* 0x0000140001127983 */ /* 0x000ea20000300800 */
[----:B------:R-:W-:-:S02]  /*6200*/  ISETP.GT.U32.AND P0, PT, R0, R3, PT ;  /* 0x000000030000720c */ /* 0x000fc40003f04070 */
[----:B------:R-:W-:Y:S01]  /*6210*/  ISETP.GE.AND P1, PT, R17, RZ, PT ;  /* 0x000000ff1100720c */ /* 0x000fe20003f26270 */
[--C-:B------:R-:W-:Y:S01]  /*6220*/  @!P3 IMAD.IADD R2, R2, 0x1, -R0.reuse ;  /* 0x000000010202b824 */ /* 0x100fe200078e0a00 */
[----:B------:R-:W-:Y:S01]  /*6230*/  ISETP.GE.AND P3, PT, R16, RZ, PT ;  /* 0x000000ff1000720c */ /* 0x000fe20003f66270 */
[--C-:B------:R-:W-:Y:S01]  /*6240*/  @!P4 IMAD.IADD R8, R8, 0x1, -R0.reuse ;  /* 0x000000010808c824 */ /* 0x100fe200078e0a00 */
[----:B------:R-:W3:Y:S01]  /*6250*/  LDL.LU R17, [R1+0x10] ;  /* 0x0000100001117983 */ /* 0x000ee20000300800 */
[----:B------:R-:W-:Y:S01]  /*6260*/  ISETP.GE.AND P4, PT, R15, RZ, PT ;  /* 0x000000ff0f00720c */ /* 0x000fe20003f86270 */
[--C-:B------:R-:W-:Y:S01]  /*6270*/  @!P5 IMAD.IADD R7, R7, 0x1, -R0.reuse ;  /* 0x000000010707d824 */ /* 0x100fe200078e0a00 */
[----:B------:R-:W-:Y:S01]  /*6280*/  ISETP.GE.AND P5, PT, R61, RZ, PT ;  /* 0x000000ff3d00720c */ /* 0x000fe20003fa6270 */
[----:B------:R-:W4:Y:S01]  /*6290*/  LDL.LU R16, [R1+0x8] ;  /* 0x0000080001107983 */ /* 0x000f220000300800 */
[--C-:B------:R-:W-:Y:S01]  /*62a0*/  @!P2 IMAD.IADD R6, R6, 0x1, -R0.reuse ;  /* 0x000000010606a824 */ /* 0x100fe200078e0a00 */
[----:B------:R-:W-:Y:S01]  /*62b0*/  ISETP.GE.AND P2, PT, R23, RZ, PT ;  /* 0x000000ff1700720c */ /* 0x000fe20003f46270 */
[--C-:B------:R-:W-:Y:S01]  /*62c0*/  @!P6 IMAD.IADD R4, R4, 0x1, -R0.reuse ;  /* 0x000000010404e824 */ /* 0x100fe200078e0a00 */
[----:B------:R-:W5:Y:S01]  /*62d0*/  LDL.LU R15, [R1+0x4] ;  /* 0x00000400010f7983 */ /* 0x000f620000300800 */
[----:B------:R-:W-:Y:S01]  /*62e0*/  ISETP.GE.AND P6, PT, R22, RZ, PT ;  /* 0x000000ff1600720c */ /* 0x000fe20003fc6270 */
[----:B------:R-:W-:-:S02]  /*62f0*/  @!P0 IMAD.IADD R3, R3, 0x1, -R0 ;  /* 0x0000000103038824 */ /* 0x000fc400078e0a00 */
[----:B------:R-:W5:Y:S01]  /*6300*/  LDL.LU R61, [R1] ;  /* 0x00000000013d7983 */ /* 0x000f620000300800 */
[----:B------:R-:W-:-:S03]  /*6310*/  ISETP.GE.AND P0, PT, R5, RZ, PT ;  /* 0x000000ff0500720c */ /* 0x000fc60003f06270 */
[----:B------:R-:W5:Y:S04]  /*6320*/  LDL.LU R23, [R1+0x44d4] ;  /* 0x0044d40001177983 */ /* 0x000f680000300800 */
[----:B------:R-:W5:Y:S04]  /*6330*/  LDL.LU R22, [R1+0x44d0] ;  /* 0x0044d00001167983 */ /* 0x000f680000300800 */
[----:B------:R-:W2:Y:S01]  /*6340*/  LDL.LU R5, [R1+0x44cc] ;  /* 0x0044cc0001057983 */ /* 0x000ea20000300800 */
[----:B------:R-:W1:Y:S01]  /*6350*/  S2R R21, SR_TID.X ;  /* 0x0000000000157919 */ /* 0x000e620000002100 */
[----:B------:R-:W-:Y:S01]  /*6360*/  @!P1 IMAD.MOV R10, RZ, RZ, -R10 ;  /* 0x000000ffff0a9224 */ /* 0x000fe200078e0a0a */
[----:B------:R-:W-:Y:S01]  /*6370*/  ISETP.GT.U32.AND P1, PT, R0, R2, PT ;  /* 0x000000020000720c */ /* 0x000fe20003f24070 */
[----:B------:R-:W-:Y:S01]  /*6380*/  @!P3 IMAD.MOV R9, RZ, RZ, -R9 ;  /* 0x000000ffff09b224 */ /* 0x000fe200078e0a09 */
[----:B------:R-:W-:-:S11]  /*6390*/  ISETP.GE.AND P3, PT, R20, RZ, PT ;  /* 0x000000ff1400720c */ /* 0x000fd60003f66270 */
[----:B------:R-:W-:Y:S01]  /*63a0*/  @!P1 IMAD.IADD R2, R2, 0x1, -R0 ;  /* 0x0000000102029824 */ /* 0x000fe200078e0a00 */
[----:B-1----:R-:W-:-:S05]  /*63b0*/  LOP3.LUT R21, R21, 0x1f, RZ, 0xc0, !PT ;  /* 0x0000001f15157812 */ /* 0x002fca00078ec0ff */
[----:B0-----:R-:W-:-:S04]  /*63c0*/  IMAD R21, R21, R19, RZ ;  /* 0x0000001315157224 */ /* 0x001fc800078e02ff */
[C---:B------:R-:W-:Y:S02]  /*63d0*/  IMAD R0, R19.reuse, 0x20, R21 ;  /* 0x0000002013007824 */ /* 0x040fe400078e0215 */
[----:B------:R-:W5:Y:S02]  /*63e0*/  LDL.LU R21, [R1+0x44c8] ;  /* 0x0044c80001157983 */ /* 0x000f640000300800 */
[----:B------:R-:W-:Y:S02]  /*63f0*/  IMAD R19, R19, 0x20, R0 ;  /* 0x0000002013137824 */ /* 0x000fe400078e0200 */
[----:B------:R-:W5:Y:S04]  /*6400*/  LDL.LU R20, [R1+0x44c4] ;  /* 0x0044c40001147983 */ /* 0x000f680000300800 */
[----:B------:R-:W5:Y:S01]  /*6410*/  LDL.LU R19, [R1+0x44c0] ;  /* 0x0044c00001137983 */ /* 0x000f620000300800 */
[----:B--2---:R-:W-:-:S02]  /*6420*/  ISETP.NE.AND P1, PT, R5, RZ, PT ;  /* 0x000000ff0500720c */ /* 0x004fc40003f25270 */
[----:B------:R-:W-:-:S04]  /*6430*/  LOP3.LUT R5, RZ, R5, RZ, 0x33, !PT ;  /* 0x00000005ff057212 */ /* 0x000fc800078e33ff */
[C---:B------:R-:W-:Y:S02]  /*6440*/  SEL R18, R5.reuse, R18, !P1 ;  /* 0x0000001205127207 */ /* 0x040fe40004800000 */
[C---:B---3--:R-:W-:Y:S02]  /*6450*/  SEL R17, R5.reuse, R17, !P1 ;  /* 0x0000001105117207 */ /* 0x048fe40004800000 */
[C---:B----4-:R-:W-:Y:S01]  /*6460*/  SEL R16, R5.reuse, R16, !P1 ;  /* 0x0000001005107207 */ /* 0x050fe20004800000 */
[----:B------:R0:W-:Y:S01]  /*6470*/  STL [R1+0x70], R18 ;  /* 0x0000701201007387 */ /* 0x0001e20000100800 */
[C---:B-----5:R-:W-:Y:S02]  /*6480*/  SEL R15, R5.reuse, R15, !P1 ;  /* 0x0000000f050f7207 */ /* 0x060fe40004800000 */
[----:B------:R-:W-:Y:S01]  /*6490*/  SEL R61, R5, R61, !P1 ;  /* 0x0000003d053d7207 */ /* 0x000fe20004800000 */
[----:B0-----:R-:W2:Y:S04]  /*64a0*/  LDL.LU R18, [R1+0x44bc] ;  /* 0x0044bc0001127983 */ /* 0x001ea80000300800 */
[----:B------:R0:W-:Y:S04]  /*64b0*/  STL [R1+0x6c], R17 ;  /* 0x00006c1101007387 */ /* 0x0001e80000100800 */
[----:B0-----:R-:W3:Y:S04]  /*64c0*/  LDL.LU R17, [R1+0x44b8] ;  /* 0x0044b80001117983 */ /* 0x001ee80000300800 */
[----:B------:R0:W-:Y:S04]  /*64d0*/  STL [R1+0x68], R16 ;  /* 0x0000681001007387 */ /* 0x0001e80000100800 */
[----:B0-----:R-:W4:Y:S04]  /*64e0*/  LDL.LU R16, [R1+0x44b4] ;  /* 0x0044b40001107983 */ /* 0x001f280000300800 */
[----:B------:R0:W-:Y:S04]  /*64f0*/  STL [R1+0x64], R15 ;  /* 0x0000640f01007387 */ /* 0x0001e80000100800 */
[----:B0-----:R-:W5:Y:S04]  /*6500*/  LDL.LU R15, [R1+0x44b0] ;  /* 0x0044b000010f7983 */ /* 0x001f680000300800 */
[----:B------:R0:W-:Y:S04]  /*6510*/  STL [R1+0x60], R61 ;  /* 0x0000603d01007387 */ /* 0x0001e80000100800 */
[----:B0-----:R-:W2:Y:S01]  /*6520*/  LDL.LU R61, [R1+0x44ac] ;  /* 0x0044ac00013d7983 */ /* 0x001ea20000300800 */
[----:B------:R-:W-:-:S02]  /*6530*/  @!P6 IMAD.MOV R4, RZ, RZ, -R4 ;  /* 0x000000ffff04e224 */ /* 0x000fc400078e0a04 */
[----:B------:R-:W-:Y:S02]  /*6540*/  @!P4 IMAD.MOV R8, RZ, RZ, -R8 ;  /* 0x000000ffff08c224 */ /* 0x000fe400078e0a08 */
[----:B------:R-:W-:Y:S02]  /*6550*/  @!P5 IMAD.MOV R7, RZ, RZ, -R7 ;  /* 0x000000ffff07d224 */ /* 0x000fe400078e0a07 */
[----:B------:R-:W-:Y:S02]  /*6560*/  @!P2 IMAD.MOV R6, RZ, RZ, -R6 ;  /* 0x000000ffff06a224 */ /* 0x000fe400078e0a06 */
[----:B------:R-:W-:Y:S02]  /*6570*/  @!P0 IMAD.MOV R3, RZ, RZ, -R3 ;  /* 0x000000ffff038224 */ /* 0x000fe400078e0a03 */
[----:B------:R-:W-:Y:S01]  /*6580*/  @!P3 IMAD.MOV R2, RZ, RZ, -R2 ;  /* 0x000000ffff02b224 */ /* 0x000fe200078e0a02 */
[C---:B------:R-:W-:Y:S02]  /*6590*/  SEL R47, R5.reuse, R47, !P1 ;  /* 0x0000002f052f7207 */ /* 0x040fe40004800000 */
[----:B------:R-:W-:-:S02]  /*65a0*/  SEL R48, R5, R48, !P1 ;  /* 0x0000003005307207 */ /* 0x000fc40004800000 */
[C---:B------:R-:W-:Y:S02]  /*65b0*/  SEL R49, R5.reuse, R49, !P1 ;  /* 0x0000003105317207 */ /* 0x040fe40004800000 */
[C---:B------:R-:W-:Y:S02]  /*65c0*/  SEL R50, R5.reuse, R50, !P1 ;  /* 0x0000003205327207 */ /* 0x040fe40004800000 */
[C---:B------:R-:W-:Y:S02]  /*65d0*/  SEL R51, R5.reuse, R51, !P1 ;  /* 0x0000003305337207 */ /* 0x040fe40004800000 */
[C---:B------:R-:W-:Y:S02]  /*65e0*/  SEL R52, R5.reuse, R52, !P1 ;  /* 0x0000003405347207 */ /* 0x040fe40004800000 */
[C---:B------:R-:W-:Y:S02]  /*65f0*/  SEL R53, R5.reuse, R53, !P1 ;  /* 0x0000003505357207 */ /* 0x040fe40004800000 */
[----:B-----5:R-:W-:-:S02]  /*6600*/  SEL R15, R5, R15, !P1 ;  /* 0x0000000f050f7207 */ /* 0x020fc40004800000 */
[----:B--2---:R-:W-:-:S05]  /*6610*/  SEL R61, R5, R61, !P1 ;  /* 0x0000003d053d7207 */ /* 0x004fca0004800000 */
[----:B------:R4:W-:Y:S04]  /*6620*/  STL [R1+0x5c], R61 ;  /* 0x00005c3d01007387 */ /* 0x0009e80000100800 */
[----:B------:R0:W-:Y:S01]  /*6630*/  STL [R1+0x58], R15 ;  /* 0x0000580f01007387 */ /* 0x0001e20000100800 */
[C---:B----4-:R-:W-:Y:S02]  /*6640*/  SEL R61, R5.reuse, R16, !P1 ;  /* 0x00000010053d7207 */ /* 0x050fe40004800000 */
[C---:B---3--:R-:W-:Y:S02]  /*6650*/  SEL R16, R5.reuse, R17, !P1 ;  /* 0x0000001105107207 */ /* 0x048fe40004800000 */
[C---:B0-----:R-:W-:Y:S01]  /*6660*/  SEL R15, R5.reuse, R18, !P1 ;  /* 0x00000012050f7207 */ /* 0x041fe20004800000 */
[----:B------:R-:W-:Y:S01]  /*6670*/  STL [R1+0x54], R61 ;  /* 0x0000543d01007387 */ /* 0x000fe20000100800 */
[----:B------:R-:W-:-:S03]  /*6680*/  SEL R17, R5, R19, !P1 ;  /* 0x0000001305117207 */ /* 0x000fc60004800000 */
[----:B------:R0:W-:Y:S04]  /*6690*/  STL [R1+0x50], R16 ;  /* 0x0000501001007387 */ /* 0x0001e80000100800 */
[----:B------:R1:W-:Y:S01]  /*66a0*/  STL [R1+0x4c], R15 ;  /* 0x00004c0f01007387 */ /* 0x0003e20000100800 */
[----:B0-----:R-:W-:-:S03]  /*66b0*/  SEL R16, R5, R20, !P1 ;  /* 0x0000001405107207 */ /* 0x001fc60004800000 */
[----:B------:R0:W-:Y:S01]  /*66c0*/  STL [R1+0x48], R17 ;  /* 0x0000481101007387 */ /* 0x0001e20000100800 */
[----:B------:R-:W2:Y:S01]  /*66d0*/  LDC R20, c[0x0][0x23c] ;  /* 0x00008f00ff147b82 */ /* 0x000ea20000000800 */
[C---:B-1----:R-:W-:Y:S02]  /*66e0*/  SEL R15, R5.reuse, R21, !P1 ;  /* 0x00000015050f7207 */ /* 0x042fe40004800000 */
[----:B------:R1:W-:Y:S04]  /*66f0*/  STL [R1+0x44], R16 ;  /* 0x0000441001007387 */ /* 0x0003e80000100800 */
[----:B------:R3:W-:Y:S01]  /*6700*/  STL [R1+0x40], R15 ;  /* 0x0000400f01007387 */ /* 0x0007e20000100800 */
[C---:B0-----:R-:W-:Y:S02]  /*6710*/  SEL R17, R5.reuse, R22, !P1 ;  /* 0x0000001605117207 */ /* 0x041fe40004800000 */
[----:B-1----:R-:W-:-:S03]  /*6720*/  SEL R16, R5, R23, !P1 ;  /* 0x0000001705107207 */ /* 0x002fc60004800000 */
[----:B------:R0:W-:Y:S01]  /*6730*/  STL [R1+0x3c], R17 ;  /* 0x00003c1101007387 */ /* 0x0001e20000100800 */
[----:B---3--:R-:W-:-:S03]  /*6740*/  SEL R15, R5, R24, !P1 ;  /* 0x00000018050f7207 */ /* 0x008fc60004800000 */
        /* <DEDUP_REMOVED lines=22> */
[----:B------:R-:W-:Y:S01]  /*68b0*/  STL [R1+0x8], R17 ;  /* 0x0000081101007387 */ /* 0x000fe20000100800 */
[----:B---3--:R-:W-:-:S03]  /*68c0*/  SEL R15, R5, R36, !P1 ;  /* 0x00000024050f7207 */ /* 0x008fc60004800000 */
[----:B------:R-:W-:Y:S04]  /*68d0*/  STL [R1+0x4], R16 ;  /* 0x0000041001007387 */ /* 0x000fe80000100800 */
[----:B------:R0:W-:Y:S02]  /*68e0*/  STL [R1], R15 ;  /* 0x0000000f01007387 */ /* 0x0001e40000100800 */
[----:B0-----:R-:W0:Y:S01]  /*68f0*/  S2R R15, SR_TID.X ;  /* 0x00000000000f7919 */ /* 0x001e220000002100 */
[----:B--2---:R-:W-:Y:S01]  /*6900*/  IMAD R18, R20, 0x20, R0 ;  /* 0x0000002014127824 */ /* 0x004fe200078e0200 */
[----:B------:R-:W-:-:S03]  /*6910*/  SEL R61, R5, R37, !P1 ;  /* 0x00000025053d7207 */ /* 0x000fc60004800000 */
[----:B------:R-:W-:Y:S01]  /*6920*/  IMAD R16, R20, 0x20, R18 ;  /* 0x0000002014107824 */ /* 0x000fe200078e0212 */
[C---:B------:R-:W-:Y:S02]  /*6930*/  SEL R19, R5.reuse, R38, !P1 ;  /* 0x0000002605137207 */ /* 0x040fe40004800000 */
[C---:B------:R-:W-:Y:S02]  /*6940*/  SEL R24, R5.reuse, R39, !P1 ;  /* 0x0000002705187207 */ /* 0x040fe40004800000 */
[C---:B------:R-:W-:Y:S02]  /*6950*/  SEL R29, R5.reuse, R41, !P1 ;  /* 0x00000029051d7207 */ /* 0x040fe40004800000 */
[C---:B------:R-:W-:Y:S02]  /*6960*/  SEL R35, R5.reuse, R43, !P1 ;  /* 0x0000002b05237207 */ /* 0x040fe40004800000 */
[C---:B------:R-:W-:Y:S02]  /*6970*/  SEL R37, R5.reuse, R13, !P1 ;  /* 0x0000000d05257207 */ /* 0x040fe40004800000 */
[C---:B------:R-:W-:Y:S01]  /*6980*/  SEL R26, R5.reuse, R40, !P1 ;  /* 0x00000028051a7207 */ /* 0x040fe20004800000 */
[----:B------:R-:W2:Y:S01]  /*6990*/  LDL.LU R13, [R1+0x70] ;  /* 0x00007000010d7983 */ /* 0x000ea20000300800 */
[----:B------:R-:W-:-:S02]  /*69a0*/  SEL R33, R5, R42, !P1 ;  /* 0x0000002a05217207 */ /* 0x000fc40004800000 */
[C---:B------:R-:W-:Y:S02]  /*69b0*/  SEL R38, R5.reuse, R44, !P1 ;  /* 0x0000002c05267207 */ /* 0x040fe40004800000 */
[----:B------:R-:W-:Y:S02]  /*69c0*/  SEL R43, R5, R45, !P1 ;  /* 0x0000002d052b7207 */ /* 0x000fe40004800000 */
[----:B0-----:R-:W-:-:S05]  /*69d0*/  LOP3.LUT R15, R15, 0x1f, RZ, 0xc0, !PT ;  /* 0x0000001f0f0f7812 */ /* 0x001fca00078ec0ff */
[----:B------:R-:W-:Y:S01]  /*69e0*/  IMAD R20, R15, R20, RZ ;  /* 0x000000140f147224 */ /* 0x000fe200078e02ff */
[C---:B------:R-:W-:Y:S02]  /*69f0*/  SEL R34, R5.reuse, R14, !P1 ;  /* 0x0000000e05227207 */ /* 0x040fe40004800000 */
[C---:B------:R-:W-:Y:S01]  /*6a00*/  SEL R39, R5.reuse, R12, !P1 ;  /* 0x0000000c05277207 */ /* 0x040fe20004800000 */
[----:B------:R-:W3:Y:S01]  /*6a10*/  LDL.LU R14, [R1+0x68] ;  /* 0x00006800010e7983 */ /* 0x000ee20000300800 */
[C---:B------:R-:W-:Y:S02]  /*6a20*/  SEL R41, R5.reuse, R11, !P1 ;  /* 0x0000000b05297207 */ /* 0x040fe40004800000 */
[C---:B------:R-:W-:Y:S02]  /*6a30*/  SEL R27, R5.reuse, R4, !P1 ;  /* 0x00000004051b7207 */ /* 0x040fe40004800000 */
[C---:B------:R-:W-:Y:S02]  /*6a40*/  SEL R31, R5.reuse, R46, !P1 ;  /* 0x0000002e051f7207 */ /* 0x040fe40004800000 */
[----:B------:R-:W-:-:S02]  /*6a50*/  SEL R17, R5, R54, !P1 ;  /* 0x0000003605117207 */ /* 0x000fc40004800000 */
[C---:B------:R-:W-:Y:S02]  /*6a60*/  SEL R21, R5.reuse, R55, !P1 ;  /* 0x0000003705157207 */ /* 0x040fe40004800000 */
[C---:B------:R-:W-:Y:S02]  /*6a70*/  SEL R23, R5.reuse, R56, !P1 ;  /* 0x0000003805177207 */ /* 0x040fe40004800000 */
[C---:B------:R-:W-:Y:S02]  /*6a80*/  SEL R25, R5.reuse, R57, !P1 ;  /* 0x0000003905197207 */ /* 0x040fe40004800000 */
[C---:B------:R-:W-:Y:S02]  /*6a90*/  SEL R28, R5.reuse, R58, !P1 ;  /* 0x0000003a051c7207 */ /* 0x040fe40004800000 */
[C---:B------:R-:W-:Y:S02]  /*6aa0*/  SEL R30, R5.reuse, R59, !P1 ;  /* 0x0000003b051e7207 */ /* 0x040fe40004800000 */
[----:B------:R-:W-:-:S02]  /*6ab0*/  SEL R32, R5, R60, !P1 ;  /* 0x0000003c05207207 */ /* 0x000fc40004800000 */
[C---:B------:R-:W-:Y:S01]  /*6ac0*/  SEL R44, R5.reuse, R10, !P1 ;  /* 0x0000000a052c7207 */ /* 0x040fe20004800000 */
[----:B------:R-:W4:Y:S01]  /*6ad0*/  LDL.LU R60, [R1+0x64] ;  /* 0x00006400013c7983 */ /* 0x000f220000300800 */
[C---:B------:R-:W-:Y:S02]  /*6ae0*/  SEL R36, R5.reuse, R9, !P1 ;  /* 0x0000000905247207 */ /* 0x040fe40004800000 */
[C---:B------:R-:W-:Y:S01]  /*6af0*/  SEL R40, R5.reuse, R8, !P1 ;  /* 0x0000000805287207 */ /* 0x040fe20004800000 */
[----:B------:R-:W5:Y:S01]  /*6b00*/  LDL.LU R59, [R1+0x60] ;  /* 0x00006000013b7983 */ /* 0x000f620000300800 */
[C---:B------:R-:W-:Y:S02]  /*6b10*/  SEL R12, R5.reuse, R7, !P1 ;  /* 0x00000007050c7207 */ /* 0x040fe40004800000 */
[C---:B------:R-:W-:Y:S01]  /*6b20*/  SEL R42, R5.reuse, R6, !P1 ;  /* 0x00000006052a7207 */ /* 0x040fe20004800000 */
[----:B------:R-:W5:Y:S01]  /*6b30*/  LDL.LU R58, [R1+0x5c] ;  /* 0x00005c00013a7983 */ /* 0x000f620000300800 */
[----:B------:R-:W-:-:S02]  /*6b40*/  SEL R4, R5, R3, !P1 ;  /* 0x0000000305047207 */ /* 0x000fc40004800000 */
[----:B------:R-:W-:Y:S01]  /*6b50*/  SEL R45, R5, R2, !P1 ;  /* 0x00000002052d7207 */ /* 0x000fe20004800000 */
[----:B------:R-:W5:Y:S01]  /*6b60*/  LDL.LU R57, [R1+0x58] ;  /* 0x0000580001397983 */ /* 0x000f620000300800 */
[----:B------:R-:W-:Y:S02]  /*6b70*/  IADD3 R11, P0, R20, UR6, RZ ;  /* 0x00000006140b7c10 */ /* 0x000fe4000ff1e0ff */
[----:B------:R-:W-:-:S03]  /*6b80*/  IADD3 R9, P1, R0, UR6, RZ ;  /* 0x0000000600097c10 */ /* 0x000fc6000ff3e0ff */
[----:B------:R-:W-:Y:S04]  /*6b90*/  STL [R1+0x4484], R11 ;  /* 0x0044840b01007387 */ /* 0x000fe80000100800 */
[----:B------:R0:W-:Y:S04]  /*6ba0*/  STL [R1+0x4488], R9 ;  /* 0x0044880901007387 */ /* 0x0001e80000100800 */
[----:B0-----:R-:W4:Y:S01]  /*6bb0*/  LDL.LU R9, [R1+0x6c] ;  /* 0x00006c0001097983 */ /* 0x001f220000300800 */
[----:B------:R-:W-:Y:S02]  /*6bc0*/  IADD3 R15, P2, R18, UR6, RZ ;  /* 0x00000006120f7c10 */ /* 0x000fe4000ff5e0ff */
[----:B------:R-:W-:Y:S01]  /*6bd0*/  IADD3 R7, P3, R16, UR6, RZ ;  /* 0x0000000610077c10 */ /* 0x000fe2000ff7e0ff */
[----:B------:R-:W-:Y:S01]  /*6be0*/  IMAD R19, R19, UR5, RZ ;  /* 0x0000000513137c24 */ /* 0x000fe2000f8e02ff */
[----:B------:R-:W-:Y:S01]  /*6bf0*/  LEA.HI.X.SX32 R22, R20, UR7, 0x1, P0 ;  /* 0x0000000714167c11 */ /* 0x000fe200080f0eff */
[----:B------:R-:W-:Y:S01]  /*6c00*/  STL [R1+0x448c], R15 ;  /* 0x00448c0f01007387 */ /* 0x000fe20000100800 */
[----:B------:R-:W-:Y:S01]  /*6c10*/  LEA.HI.X.SX32 R20, R0, UR7, 0x1, P1 ;  /* 0x0000000700147c11 */ /* 0x000fe200088f0eff */
[----:B------:R-:W-:Y:S01]  /*6c20*/  IMAD R24, R24, UR5, RZ ;  /* 0x0000000518187c24 */ /* 0x000fe2000f8e02ff */
[----:B------:R-:W-:Y:S01]  /*6c30*/  LEA.HI.X.SX32 R18, R18, UR7, 0x1, P2 ;  /* 0x0000000712127c11 */ /* 0x000fe200090f0eff */
[----:B------:R-:W-:Y:S01]  /*6c40*/  STL [R1+0x4490], R7 ;  /* 0x0044900701007387 */ /* 0x000fe20000100800 */
[----:B------:R-:W-:Y:S01]  /*6c50*/  IMAD R26, R26, UR5, RZ ;  /* 0x000000051a1a7c24 */ /* 0x000fe2000f8e02ff */
[----:B------:R-:W-:-:S02]  /*6c60*/  UIMAD UR56, UR56, 0x6e, URZ ;  /* 0x0000006e383878a4 */ /* 0x000fc4000f8e023f */
[----:B------:R-:W5:Y:S01]  /*6c70*/  LDL.LU R56, [R1+0x54] ;  /* 0x0000540001387983 */ /* 0x000f620000300800 */
[----:B------:R-:W-:Y:S01]  /*6c80*/  IMAD R29, R29, UR5, RZ ;  /* 0x000000051d1d7c24 */ /* 0x000fe2000f8e02ff */
[----:B------:R-:W-:Y:S02]  /*6c90*/  UIMAD UR57, UR57, 0x6d, URZ ;  /* 0x0000006d393978a4 */ /* 0x000fe4000f8e023f */
[----:B------:R-:W5:Y:S01]  /*6ca0*/  LDL.LU R55, [R1+0x50] ;  /* 0x0000500001377983 */ /* 0x000f620000300800 */
[----:B------:R-:W-:Y:S01]  /*6cb0*/  IMAD R33, R33, UR5, RZ ;  /* 0x0000000521217c24 */ /* 0x000fe2000f8e02ff */
[----:B------:R-:W-:Y:S02]  /*6cc0*/  UIMAD UR58, UR58, 0x6c, URZ ;  /* 0x0000006c3a3a78a4 */ /* 0x000fe4000f8e023f */
[----:B------:R-:W5:Y:S01]  /*6cd0*/  LDL.LU R54, [R1+0x4c] ;  /* 0x00004c0001367983 */ /* 0x000f620000300800 */
[----:B------:R-:W-:Y:S01]  /*6ce0*/  IMAD R35, R35, UR5, RZ ;  /* 0x0000000523237c24 */ /* 0x000fe2000f8e02ff */
[----:B------:R-:W-:-:S02]  /*6cf0*/  UIMAD UR59, UR59, 0x6b, URZ ;  /* 0x0000006b3b3b78a4 */ /* 0x000fc4000f8e023f */
[----:B------:R-:W5:Y:S01]  /*6d00*/  LDL.LU R46, [R1+0x48] ;  /* 0x00004800012e7983 */ /* 0x000f620000300800 */
[----:B------:R-:W-:Y:S01]  /*6d10*/  IMAD R38, R38, UR5, RZ ;  /* 0x0000000526267c24 */ /* 0x000fe2000f8e02ff */
[----:B------:R-:W-:Y:S02]  /*6d20*/  UIMAD UR60, UR60, 0x6a, URZ ;  /* 0x0000006a3c3c78a4 */ /* 0x000fe4000f8e023f */
[----:B------:R2:W-:Y:S01]  /*6d30*/  STL [R1+0x4480], R22 ;  /* 0x0044801601007387 */ /* 0x0005e20000100800 */
[----:B------:R-:W-:Y:S01]  /*6d40*/  IMAD R43, R43, UR5, RZ ;  /* 0x000000052b2b7c24 */ /* 0x000fe2000f8e02ff */
[----:B------:R-:W-:Y:S02]  /*6d50*/  ULDC UR6, c[0x0][0x238] ;  /* 0x00008e0000067ab9 */ /* 0x000fe40000000800 */
[----:B------:R-:W-:Y:S01]  /*6d60*/  STL [R1+0x4494], R20 ;  /* 0x0044941401007387 */ /* 0x000fe20000100800 */
[----:B------:R-:W-:Y:S01]  /*6d70*/  LEA.HI.X.SX32 R16, R16, UR7, 0x1, P3 ;  /* 0x0000000710107c11 */ /* 0x000fe200098f0eff */
[----:B--2---:R-:W-:-:S02]  /*6d80*/  IMAD R22, R13, UR5, RZ ;  /* 0x000000050d167c24 */ /* 0x004fc4000f8e02ff */
[----:B------:R-:W2:Y:S01]  /*6d90*/  LDL.LU R11, [R1+0x44] ;  /* 0x00004400010b7983 */ /* 0x000ea20000300800 */
[----:B---3--:R-:W-:-:S03]  /*6da0*/  IMAD R0, R14, UR5, RZ ;  /* 0x000000050e007c24 */ /* 0x008fc6000f8e02ff */
[----:B------:R-:W3:Y:S01]  /*6db0*/  LDL.LU R5, [R1+0x40] ;  /* 0x0000400001057983 */ /* 0x000ee20000300800 */
[----:B----4-:R-:W-:-:S03]  /*6dc0*/  IMAD R7, R9, UR5, RZ ;  /* 0x0000000509077c24 */ /* 0x010fc6000f8e02ff */
[----:B------:R-:W4:Y:S01]  /*6dd0*/  LDL.LU R2, [R1+0x3c] ;  /* 0x00003c0001027983 */ /* 0x000f220000300800 */
[----:B------:R-:W-:Y:S02]  /*6de0*/  IMAD R31, R31, UR5, RZ ;  /* 0x000000051f1f7c24 */ /* 0x000fe4000f8e02ff */
[----:B------:R-:W-:Y:S01]  /*6df0*/  IMAD R17, R17, UR5, RZ ;  /* 0x0000000511117c24 */ /* 0x000fe2000f8e02ff */
[----:B------:R-:W4:Y:S01]  /*6e00*/  LDL.LU R3, [R1+0x38] ;  /* 0x0000380001037983 */ /* 0x000f220000300800 */
[----:B------:R-:W-:Y:S02]  /*6e10*/  IMAD R21, R21, UR5, RZ ;  /* 0x0000000515157c24 */ /* 0x000fe4000f8e02ff */
[----:B------:R-:W-:Y:S01]  /*6e20*/  IMAD R23, R23, UR5, RZ ;  /* 0x0000000517177c24 */ /* 0x000fe2000f8e02ff */
[----:B------:R-:W4:Y:S01]  /*6e30*/  LDL.LU R6, [R1+0x34] ;  /* 0x0000340001067983 */ /* 0x000f220000300800 */
[----:B------:R-:W-:Y:S02]  /*6e40*/  IMAD R25, R25, UR5, RZ ;  /* 0x0000000519197c24 */ /* 0x000fe4000f8e02ff */
[----:B------:R-:W-:Y:S01]  /*6e50*/  IMAD R28, R28, UR5, RZ ;  /* 0x000000051c1c7c24 */ /* 0x000fe2000f8e02ff */
[----:B------:R-:W4:Y:S01]  /*6e60*/  LDL.LU R8, [R1+0x30] ;  /* 0x0000300001087983 */ /* 0x000f220000300800 */
[----:B------:R-:W-:-:S02]  /*6e70*/  IMAD R30, R30, UR5, RZ ;  /* 0x000000051e1e7c24 */ /* 0x000fc4000f8e02ff */
[----:B------:R-:W-:Y:S01]  /*6e80*/  IMAD R32, R32, UR5, RZ ;  /* 0x0000000520207c24 */ /* 0x000fe2000f8e02ff */
[----:B------:R-:W4:Y:S01]  /*6e90*/  LDL.LU R10, [R1+0x2c] ;  /* 0x00002c00010a7983 */ /* 0x000f220000300800 */
[----:B------:R-:W-:Y:S02]  /*6ea0*/  IMAD R34, R34, UR5, RZ ;  /* 0x0000000522227c24 */ /* 0x000fe4000f8e02ff */
[----:B------:R-:W-:Y:S01]  /*6eb0*/  IMAD R37, R37, UR5, RZ ;  /* 0x0000000525257c24 */ /* 0x000fe2000f8e02ff */
[----:B------:R-:W-:Y:S01]  /*6ec0*/  STL [R1+0x4498], R18 ;  /* 0x0044981201007387 */ /* 0x000fe20000100800 */
[----:B------:R-:W-:Y:S02]  /*6ed0*/  IMAD R39, R39, UR5, RZ ;  /* 0x0000000527277c24 */ /* 0x000fe4000f8e02ff */
[----:B------:R-:W-:Y:S01]  /*6ee0*/  IMAD R41, R41, UR5, RZ ;  /* 0x0000000529297c24 */ /* 0x000fe2000f8e02ff */
[----:B------:R-:W-:Y:S01]  /*6ef0*/  STL [R1+0x449c], R16 ;  /* 0x00449c1001007387 */ /* 0x000fe20000100800 */
[----:B------:R-:W-:-:S02]  /*6f00*/  IMAD R44, R44, UR5, RZ ;  /* 0x000000052c2c7c24 */ /* 0x000fc4000f8e02ff */
[----:B------:R-:W-:Y:S01]  /*6f10*/  IMAD R36, R36, UR5, RZ ;  /* 0x0000000524247c24 */ /* 0x000fe2000f8e02ff */
[----:B------:R-:W4:Y:S01]  /*6f20*/  LDL.LU R13, [R1+0x28] ;  /* 0x00002800010d7983 */ /* 0x000f220000300800 */
[----:B------:R-:W-:Y:S02]  /*6f30*/  IMAD R40, R40, UR5, RZ ;  /* 0x0000000528287c24 */ /* 0x000fe4000f8e02ff */
[----:B------:R-:W-:Y:S01]  /*6f40*/  IMAD R42, R42, UR5, RZ ;  /* 0x000000052a2a7c24 */ /* 0x000fe2000f8e02ff */
[----:B------:R-:W4:Y:S01]  /*6f50*/  LDL.LU R14, [R1+0x24] ;  /* 0x00002400010e7983 */ /* 0x000f220000300800 */
[----:B------:R-:W-:Y:S02]  /*6f60*/  IMAD R27, R27, UR5, RZ ;  /* 0x000000051b1b7c24 */ /* 0x000fe4000f8e02ff */
[----:B------:R-:W-:Y:S01]  /*6f70*/  IMAD R4, R4, UR5, RZ ;  /* 0x0000000504047c24 */ /* 0x000fe2000f8e02ff */
[----:B------:R0:W-:Y:S01]  /*6f80*/  STL [R1+0x120], R7 ;  /* 0x0001200701007387 */ /* 0x0001e20000100800 */
[----:B------:R-:W-:Y:S01]  /*6f90*/  UIMAD UR6, UR6, 0x68, URZ ;  /* 0x00000068060678a4 */ /* 0x000fe2000f8e023f */
[----:B------:R-:W-:-:S02]  /*6fa0*/  ULDC UR7, c[0x0][0x238] ;  /* 0x00008e0000077ab9 */ /* 0x000fc40000000800 */
[----:B------:R5:W-:Y:S01]  /*6fb0*/  STL [R1+0x11c], R0 ;  /* 0x00011c0001007387 */ /* 0x000be20000100800 */
[----:B0-----:R-:W-:-:S03]  /*6fc0*/  IMAD R7, R60, UR5, RZ ;  /* 0x000000053c077c24 */ /* 0x001fc6000f8e02ff */
[----:B------:R-:W4:Y:S01]  /*6fd0*/  LDL.LU R60, [R1+0x20] ;  /* 0x00002000013c7983 */ /* 0x000f220000300800 */
[----:B-----5:R-:W-:-:S03]  /*6fe0*/  IMAD R0, R59, UR5, RZ ;  /* 0x000000053b007c24 */ /* 0x020fc6000f8e02ff */
[----:B------:R0:W-:Y:S04]  /*6ff0*/  STL [R1+0x118], R7 ;  /* 0x0001180701007387 */ /* 0x0001e80000100800 */
[----:B------:R-:W5:Y:S01]  /*7000*/  LDL.LU R59, [R1+0x1c] ;  /* 0x00001c00013b7983 */ /* 0x000f620000300800 */
[----:B0-----:R-:W-:-:S03]  /*7010*/  IMAD R7, R58, UR5, RZ ;  /* 0x000000053a077c24 */ /* 0x001fc6000f8e02ff */
[----:B------:R0:W-:Y:S04]  /*7020*/  STL [R1+0x114], R0 ;  /* 0x0001140001007387 */ /* 0x0001e80000100800 */
[----:B------:R-:W5:Y:S04]  /*7030*/  LDL.LU R58, [R1+0x18] ;  /* 0x00001800013a7983 */ /* 0x000f680000300800 */
[----:B------:R1:W-:Y:S01]  /*7040*/  STL [R1+0x110], R7 ;  /* 0x0001100701007387 */ /* 0x0003e20000100800 */
[----:B0-----:R-:W-:-:S03]  /*7050*/  IMAD R0, R57, UR5, RZ ;  /* 0x0000000539007c24 */ /* 0x001fc6000f8e02ff */
[----:B------:R-:W5:Y:S04]  /*7060*/  LDL.LU R57, [R1+0x14] ;  /* 0x0000140001397983 */ /* 0x000f680000300800 */
[----:B------:R0:W-:Y:S01]  /*7070*/  STL [R1+0x10c], R0 ;  /* 0x00010c0001007387 */ /* 0x0001e20000100800 */
[----:B-1----:R-:W-:-:S03]  /*7080*/  IMAD R7, R56, UR5, RZ ;  /* 0x0000000538077c24 */ /* 0x002fc6000f8e02ff */
[----:B------:R-:W5:Y:S01]  /*7090*/  LDL.LU R56, [R1+0x10] ;  /* 0x0000100001387983 */ /* 0x000f620000300800 */
[----:B0-----:R-:W-:-:S03]  /*70a0*/  IMAD R0, R55, UR5, RZ ;  /* 0x0000000537007c24 */ /* 0x001fc6000f8e02ff */
[----:B------:R0:W-:Y:S04]  /*70b0*/  STL [R1+0x108], R7 ;  /* 0x0001080701007387 */ /* 0x0001e80000100800 */
[----:B------:R-:W5:Y:S04]  /*70c0*/  LDL.LU R55, [R1+0x8] ;  /* 0x0000080001377983 */ /* 0x000f680000300800 */
[----:B------:R1:W-:Y:S01]  /*70d0*/  STL [R1+0x104], R0 ;  /* 0x0001040001007387 */ /* 0x0003e20000100800 */
[----:B0-----:R-:W-:-:S03]  /*70e0*/  IMAD R7, R54, UR5, RZ ;  /* 0x0000000536077c24 */ /* 0x001fc6000f8e02ff */
[----:B------:R-:W5:Y:S01]  /*70f0*/  LDL.LU R54, [R1+0x4] ;  /* 0x0000040001367983 */ /* 0x000f620000300800 */
[----:B-1----:R-:W-:-:S03]  /*7100*/  IMAD R0, R46, UR5, RZ ;  /* 0x000000052e007c24 */ /* 0x002fc6000f8e02ff */
[----:B------:R2:W-:Y:S04]  /*7110*/  STL [R1+0x100], R7 ;  /* 0x0001000701007387 */ /* 0x0005e80000100800 */
[----:B------:R-:W5:Y:S04]  /*7120*/  LDL.LU R46, [R1] ;  /* 0x00000000012e7983 */ /* 0x000f680000300800 */
[----:B------:R3:W-:Y:S01]  /*7130*/  STL [R1+0xfc], R0 ;  /* 0x0000fc0001007387 */ /* 0x0007e20000100800 */
[----:B--2---:R-:W-:-:S05]  /*7140*/  IMAD R7, R11, UR5, RZ ;  /* 0x000000050b077c24 */ /* 0x004fca000f8e02ff */
[----:B------:R0:W-:Y:S01]  /*7150*/  STL [R1+0xf8], R7 ;  /* 0x0000f80701007387 */ /* 0x0001e20000100800 */
[----:B---3--:R-:W-:-:S05]  /*7160*/  IMAD R0, R5, UR5, RZ ;  /* 0x0000000505007c24 */ /* 0x008fca000f8e02ff */
[----:B------:R-:W-:Y:S01]  /*7170*/  STL [R1+0xf4], R0 ;  /* 0x0000f40001007387 */ /* 0x000fe20000100800 */
[----:B----4-:R-:W-:Y:S02]  /*7180*/  IMAD R16, R2, UR5, RZ ;  /* 0x0000000502107c24 */ /* 0x010fe4000f8e02ff */
[----:B------:R-:W-:-:S03]  /*7190*/  IMAD R18, R3, UR5, RZ ;  /* 0x0000000503127c24 */ /* 0x000fc6000f8e02ff */
[----:B------:R-:W-:Y:S01]  /*71a0*/  STL [R1+0xf0], R16 ;  /* 0x0000f01001007387 */ /* 0x000fe20000100800 */
[----:B------:R-:W-:-:S03]  /*71b0*/  IMAD R20, R6, UR5, RZ ;  /* 0x0000000506147c24 */ /* 0x000fc6000f8e02ff */
[----:B------:R-:W-:Y:S01]  /*71c0*/  STL [R1+0x44a0], R16 ;  /* 0x0044a01001007387 */ /* 0x000fe20000100800 */
[----:B0-----:R-:W-:-:S03]  /*71d0*/  IMAD R7, R8, UR5, RZ ;  /* 0x0000000508077c24 */ /* 0x001fc6000f8e02ff */
[----:B------:R-:W-:Y:S01]  /*71e0*/  STL [R1+0xec], R18 ;  /* 0x0000ec1201007387 */ /* 0x000fe20000100800 */
[----:B------:R-:W-:-:S03]  /*71f0*/  IMAD R15, R10, UR5, RZ ;  /* 0x000000050a0f7c24 */ /* 0x000fc6000f8e02ff */
[----:B------:R0:W-:Y:S04]  /*7200*/  STL [R1+0x44a4], R18 ;  /* 0x0044a41201007387 */ /* 0x0001e80000100800 */
[----:B------:R-:W-:Y:S04]  /*7210*/  STL [R1+0xe8], R20 ;  /* 0x0000e81401007387 */ /* 0x000fe80000100800 */
[----:B------:R1:W-:Y:S01]  /*7220*/  STL [R1+0x44a8], R20 ;  /* 0x0044a81401007387 */ /* 0x0003e20000100800 */
[----:B------:R-:W-:-:S03]  /*7230*/  IMAD R9, R13, UR5, RZ ;  /* 0x000000050d097c24 */ /* 0x000fc6000f8e02ff */
[----:B------:R-:W-:Y:S01]  /*7240*/  STL [R1+0xe4], R7 ;  /* 0x0000e40701007387 */ /* 0x000fe20000100800 */
[----:B------:R-:W-:-:S03]  /*7250*/  IMAD R11, R14, UR5, RZ ;  /* 0x000000050e0b7c24 */ /* 0x000fc6000f8e02ff */
[----:B------:R-:W-:Y:S04]  /*7260*/  STL [R1+0xe0], R15 ;  /* 0x0000e00f01007387 */ /* 0x000fe80000100800 */
[----:B------:R-:W-:Y:S04]  /*7270*/  STL [R1+0xdc], R9 ;  /* 0x0000dc0901007387 */ /* 0x000fe80000100800 */
[----:B------:R-:W-:Y:S01]  /*7280*/  STL [R1+0xd8], R11 ;  /* 0x0000d80b01007387 */ /* 0x000fe20000100800 */
[----:B------:R-:W-:Y:S02]  /*7290*/  IMAD R60, R60, UR5, RZ ;  /* 0x000000053c3c7c24 */ /* 0x000fe4000f8e02ff */
[----:B-----5:R-:W-:-:S03]  /*72a0*/  IMAD R59, R59, UR5, RZ ;  /* 0x000000053b3b7c24 */ /* 0x020fc6000f8e02ff */
[----:B------:R-:W-:Y:S04]  /*72b0*/  STL [R1+0xd4], R60 ;  /* 0x0000d43c01007387 */ /* 0x000fe80000100800 */
[----:B------:R-:W-:Y:S01]  /*72c0*/  STL [R1+0xd0], R59 ;  /* 0x0000d03b01007387 */ /* 0x000fe20000100800 */
[----:B------:R-:W-:Y:S02]  /*72d0*/  IMAD R58, R58, UR5, RZ ;  /* 0x000000053a3a7c24 */ /* 0x000fe4000f8e02ff */
[----:B------:R-:W-:-:S03]  /*72e0*/  IMAD R57, R57, UR5, RZ ;  /* 0x0000000539397c24 */ /* 0x000fc6000f8e02ff */
[----:B------:R-:W-:Y:S04]  /*72f0*/  STL [R1+0xcc], R58 ;  /* 0x0000cc3a01007387 */ /* 0x000fe80000100800 */
[----:B------:R-:W-:Y:S04]  /*7300*/  STL [R1+0xc8], R57 ;  /* 0x0000c83901007387 */ /* 0x000fe80000100800 */
[----:B0-----:R-:W2:Y:S04]  /*7310*/  LDL R18, [R1+0x120] ;  /* 0x0001200001127983 */ /* 0x001ea80000100800 */
[----:B------:R-:W3:Y:S01]  /*7320*/  LDL R16, [R1+0x11c] ;  /* 0x00011c0001107983 */ /* 0x000ee20000100800 */
[----:B------:R-:W-:-:S02]  /*7330*/  IMAD R56, R56, UR5, RZ ;  /* 0x0000000538387c24 */ /* 0x000fc4000f8e02ff */
[----:B------:R-:W-:Y:S02]  /*7340*/  IMAD R14, R61, UR5, RZ ;  /* 0x000000053d0e7c24 */ /* 0x000fe4000f8e02ff */
[----:B------:R-:W-:Y:S01]  /*7350*/  IMAD R55, R55, UR5, RZ ;  /* 0x0000000537377c24 */ /* 0x000fe2000f8e02ff */
[----:B------:R-:W-:Y:S01]  /*7360*/  STL [R1+0xc4], R56 ;  /* 0x0000c43801007387 */ /* 0x000fe20000100800 */
[----:B------:R-:W-:Y:S02]  /*7370*/  IMAD R5, R12, UR5, RZ ;  /* 0x000000050c057c24 */ /* 0x000fe4000f8e02ff */
[----:B------:R-:W-:Y:S01]  /*7380*/  IMAD R12, R45, UR5, RZ ;  /* 0x000000052d0c7c24 */ /* 0x000fe2000f8e02ff */
[----:B------:R-:W4:Y:S01]  /*7390*/  LDL R61, [R1+0xf4] ;  /* 0x0000f400013d7983 */ /* 0x000f220000100800 */
[----:B------:R-:W-:-:S03]  /*73a0*/  IMAD R54, R54, UR5, RZ ;  /* 0x0000000536367c24 */ /* 0x000fc6000f8e02ff */
[----:B------:R-:W-:Y:S01]  /*73b0*/  STL [R1+0xc0], R55 ;  /* 0x0000c03701007387 */ /* 0x000fe20000100800 */
[----:B------:R-:W-:Y:S02]  /*73c0*/  IMAD R2, R47, UR5, RZ ;  /* 0x000000052f027c24 */ /* 0x000fe4000f8e02ff */
[----:B------:R-:W-:Y:S01]  /*73d0*/  IMAD R0, R48, UR5, RZ ;  /* 0x0000000530007c24 */ /* 0x000fe2000f8e02ff */
[----:B------:R-:W-:Y:S01]  /*73e0*/  STL [R1+0xbc], R54 ;  /* 0x0000bc3601007387 */ /* 0x000fe20000100800 */
[----:B------:R-:W-:Y:S02]  /*73f0*/  IMAD R3, R49, UR5, RZ ;  /* 0x0000000531037c24 */ /* 0x000fe4000f8e02ff */
[----:B------:R-:W-:Y:S02]  /*7400*/  IMAD R46, R46, UR5, RZ ;  /* 0x000000052e2e7c24 */ /* 0x000fe4000f8e02ff */
[----:B------:R-:W-:Y:S02]  /*7410*/  IMAD R6, R50, UR5, RZ ;  /* 0x0000000532067c24 */ /* 0x000fe4000f8e02ff */
[----:B------:R-:W-:Y:S01]  /*7420*/  IMAD R8, R51, UR5, RZ ;  /* 0x0000000533087c24 */ /* 0x000fe2000f8e02ff */
[----:B------:R-:W-:Y:S01]  /*7430*/  STL [R1+0xb8], R46 ;  /* 0x0000b82e01007387 */ /* 0x000fe20000100800 */
[----:B------:R-:W-:-:S02]  /*7440*/  IMAD R10, R52, UR5, RZ ;  /* 0x00000005340a7c24 */ /* 0x000fc4000f8e02ff */
[----:B------:R-:W-:Y:S01]  /*7450*/  IMAD R13, R53, UR5, RZ ;  /* 0x00000005350d7c24 */ /* 0x000fe2000f8e02ff */
[----:B------:R-:W5:Y:S01]  /*7460*/  LDL R47, [R1+0xf8] ;  /* 0x0000f800012f7983 */ /* 0x000f620000100800 */
[----:B-1----:R-:W-:Y:S01]  /*7470*/  SHF.R.S32.HI R20, RZ, 0x1f, R22 ;  /* 0x0000001fff147819 */ /* 0x002fe20000011416 */
[----:B------:R-:W-:Y:S02]  /*7480*/  ULDC UR5, c[0x0][0x238] ;  /* 0x00008e0000057ab9 */ /* 0x000fe40000000800 */
[----:B------:R-:W4:Y:S04]  /*7490*/  LDL R48, [R1+0xfc] ;  /* 0x0000fc0001307983 */ /* 0x000f280000100800 */
[----:B------:R-:W4:Y:S04]  /*74a0*/  LDL R49, [R1+0x100] ;  /* 0x0001000001317983 */ /* 0x000f280000100800 */
[----:B------:R-:W4:Y:S04]  /*74b0*/  LDL R50, [R1+0x104] ;  /* 0x0001040001327983 */ /* 0x000f280000100800 */
[----:B------:R-:W4:Y:S04]  /*74c0*/  LDL R51, [R1+0x108] ;  /* 0x0001080001337983 */ /* 0x000f280000100800 */
[----:B------:R-:W4:Y:S04]  /*74d0*/  LDL R52, [R1+0x10c] ;  /* 0x00010c0001347983 */ /* 0x000f280000100800 */
[----:B------:R-:W4:Y:S04]  /*74e0*/  LDL R53, [R1+0x110] ;  /* 0x0001100001357983 */ /* 0x000f280000100800 */
[----:B------:R-:W4:Y:S04]  /*74f0*/  LDL R45, [R1+0x114] ;  /* 0x00011400012d7983 */ /* 0x000f280000100800 */
[----:B------:R0:W-:Y:S04]  /*7500*/  STL [R1+0x4454], R12 ;  /* 0x0044540c01007387 */ /* 0x0001e80000100800 */
[----:B0-----:R-:W4:Y:S04]  /*7510*/  LDL R12, [R1+0x118] ;  /* 0x00011800010c7983 */ /* 0x001f280000100800 */
[----:B------:R0:W-:Y:S04]  /*7520*/  STL [R1+0xb4], R20 ;  /* 0x0000b41401007387 */ /* 0x0001e80000100800 */
[----:B0-----:R-:W4:Y:S01]  /*7530*/  LDL.LU R20, [R1+0x44a8] ;  /* 0x0044a80001147983 */ /* 0x001f220000300800 */
[----:B--2---:R-:W-:-:S02]  /*7540*/  SHF.R.S32.HI R18, RZ, 0x1f, R18 ;  /* 0x0000001fff127819 */ /* 0x004fc40000011412 */
[----:B---3--:R-:W-:-:S03]  /*7550*/  SHF.R.S32.HI R16, RZ, 0x1f, R16 ;  /* 0x0000001fff107819 */ /* 0x008fc60000011410 */
[----:B------:R0:W-:Y:S04]  /*7560*/  STL [R1+0xb0], R18 ;  /* 0x0000b01201007387 */ /* 0x0001e80000100800 */
[----:B0-----:R-:W2:Y:S04]  /*7570*/  LDL.LU R18, [R1+0x44a4] ;  /* 0x0044a40001127983 */ /* 0x001ea80000300800 */
[----:B------:R0:W-:Y:S04]  /*7580*/  STL [R1+0xac], R16 ;  /* 0x0000ac1001007387 */ /* 0x0001e80000100800 */
[----:B0-----:R-:W3:Y:S01]  /*7590*/  LDL.LU R16, [R1+0x44a0] ;  /* 0x0044a00001107983 */ /* 0x001ee20000300800 */
[----:B-----5:R-:W-:-:S02]  /*75a0*/  SHF.R.S32.HI R47, RZ, 0x1f, R47 ;  /* 0x0000001fff2f7819 */ /* 0x020fc4000001142f */
[----:B----4-:R-:W-:Y:S02]  /*75b0*/  SHF.R.S32.HI R50, RZ, 0x1f, R50 ;  /* 0x0000001fff327819 */ /* 0x010fe40000011432 */
[----:B------:R-:W-:Y:S02]  /*75c0*/  SHF.R.S32.HI R53, RZ, 0x1f, R53 ;  /* 0x0000001fff357819 */ /* 0x000fe40000011435 */
[----:B------:R-:W-:Y:S02]  /*75d0*/  SHF.R.S32.HI R45, RZ, 0x1f, R45 ;  /* 0x0000001fff2d7819 */ /* 0x000fe4000001142d */
[----:B------:R-:W-:-:S05]  /*75e0*/  SHF.R.S32.HI R12, RZ, 0x1f, R12 ;  /* 0x0000001fff0c7819 */ /* 0x000fca000001140c */
[----:B------:R0:W-:Y:S04]  /*75f0*/  STL [R1+0xa8], R12 ;  /* 0x0000a80c01007387 */ /* 0x0001e80000100800 */
[----:B------:R1:W-:Y:S01]  /*7600*/  STL [R1+0xa4], R45 ;  /* 0x0000a42d01007387 */ /* 0x0003e20000100800 */
[----:B0-----:R-:W-:-:S03]  /*7610*/  SHF.R.S32.HI R12, RZ, 0x1f, R52 ;  /* 0x0000001fff0c7819 */ /* 0x001fc60000011434 */
[----:B------:R-:W-:Y:S01]  /*7620*/  STL [R1+0xa0], R53 ;  /* 0x0000a03501007387 */ /* 0x000fe20000100800 */
[----:B-1----:R-:W-:-:S03]  /*7630*/  SHF.R.S32.HI R45, RZ, 0x1f, R51 ;  /* 0x0000001fff2d7819 */ /* 0x002fc60000011433 */
        /* <DEDUP_REMOVED lines=9> */
[----:B---3--:R-:W-:-:S03]  /*76d0*/  SHF.R.S32.HI R45, RZ, 0x1f, R16 ;  /* 0x0000001fff2d7819 */ /* 0x008fc60000011410 */
[----:B------:R-:W3:Y:S04]  /*76e0*/  LDL.LU R16, [R1+0x449c] ;  /* 0x00449c0001107983 */ /* 0x000ee80000300800 */
[----:B------:R2:W-:Y:S02]  /*76f0*/  STL [R1+0x84], R12 ;  /* 0x0000840c01007387 */ /* 0x0005e40000100800 */
[----:B--2---:R-:W-:Y:S02]  /*7700*/  SHF.R.S32.HI R12, RZ, 0x1f, R18 ;  /* 0x0000001fff0c7819 */ /* 0x004fe40000011412 */
[----:B------:R-:W2:Y:S04]  /*7710*/  LDL.LU R18, [R1+0x4498] ;  /* 0x0044980001127983 */ /* 0x000ea80000300800 */
[----:B------:R0:W-:Y:S02]  /*7720*/  STL [R1+0x80], R45 ;  /* 0x0000802d01007387 */ /* 0x0001e40000100800 */
[----:B0-----:R-:W-:-:S02]  /*7730*/  SHF.R.S32.HI R45, RZ, 0x1f, R20 ;  /* 0x0000001fff2d7819 */ /* 0x001fc40000011414 */
[----:B------:R-:W4:Y:S04]  /*7740*/  LDL.LU R20, [R1+0x4494] ;  /* 0x0044940001147983 */ /* 0x000f280000300800 */
[----:B------:R0:W-:Y:S02]  /*7750*/  STL [R1+0x7c], R12 ;  /* 0x00007c0c01007387 */ /* 0x0001e40000100800 */
[----:B0-----:R-:W-:Y:S02]  /*7760*/  SHF.R.S32.HI R12, RZ, 0x1f, R7 ;  /* 0x0000001fff0c7819 */ /* 0x001fe40000011407 */
[----:B------:R-:W5:Y:S04]  /*7770*/  LDL.LU R7, [R1+0x4490] ;  /* 0x0044900001077983 */ /* 0x000f680000300800 */
[----:B------:R0:W-:Y:S02]  /*7780*/  STL [R1+0x78], R45 ;  /* 0x0000782d01007387 */ /* 0x0001e40000100800 */
[----:B0-----:R-:W-:-:S02]  /*7790*/  SHF.R.S32.HI R45, RZ, 0x1f, R15 ;  /* 0x0000001fff2d7819 */ /* 0x001fc4000001140f */
[----:B------:R-:W3:Y:S04]  /*77a0*/  LDL.LU R15, [R1+0x448c] ;  /* 0x00448c00010f7983 */ /* 0x000ee80000300800 */
[----:B------:R0:W-:Y:S02]  /*77b0*/  STL [R1+0x74], R12 ;  /* 0x0000740c01007387 */ /* 0x0001e40000100800 */
[----:B0-----:R-:W-:Y:S02]  /*77c0*/  SHF.R.S32.HI R12, RZ, 0x1f, R9 ;  /* 0x0000001fff0c7819 */ /* 0x001fe40000011409 */
[----:B------:R-:W2:Y:S04]  /*77d0*/  LDL.LU R9, [R1+0x4488] ;  /* 0x0044880001097983 */ /* 0x000ea80000300800 */
[----:B------:R0:W-:Y:S02]  /*77e0*/  STL [R1+0x70], R45 ;  /* 0x0000702d01007387 */ /* 0x0001e40000100800 */
[----:B0-----:R-:W-:-:S02]  /*77f0*/  SHF.R.S32.HI R45, RZ, 0x1f, R11 ;  /* 0x0000001fff2d7819 */ /* 0x001fc4000001140b */
[----:B------:R-:W4:Y:S01]  /*7800*/  LDL.LU R11, [R1+0x4484] ;  /* 0x00448400010b7983 */ /* 0x000f220000300800 */
[----:B------:R-:W-:-:S03]  /*7810*/  SHF.R.S32.HI R47, RZ, 0x1f, R60 ;  /* 0x0000001fff2f7819 */ /* 0x000fc6000001143c */
[----:B------:R0:W-:Y:S04]  /*7820*/  STL [R1+0x6c], R12 ;  /* 0x00006c0c01007387 */ /* 0x0001e80000100800 */
[----:B------:R1:W-:Y:S01]  /*7830*/  STL [R1+0x68], R45 ;  /* 0x0000682d01007387 */ /* 0x0003e20000100800 */
[----:B0-----:R-:W-:-:S03]  /*7840*/  SHF.R.S32.HI R12, RZ, 0x1f, R59 ;  /* 0x0000001fff0c7819 */ /* 0x001fc6000001143b */
[----:B------:R0:W-:Y:S01]  /*7850*/  STL [R1+0x64], R47 ;  /* 0x0000642f01007387 */ /* 0x0001e20000100800 */
[----:B-1----:R-:W-:-:S03]  /*7860*/  SHF.R.S32.HI R45, RZ, 0x1f, R58 ;  /* 0x0000001fff2d7819 */ /* 0x002fc6000001143a */
[----:B------:R1:W-:Y:S01]  /*7870*/  STL [R1+0x60], R12 ;  /* 0x0000600c01007387 */ /* 0x0003e20000100800 */
[----:B0-----:R-:W-:-:S03]  /*7880*/  SHF.R.S32.HI R47, RZ, 0x1f, R57 ;  /* 0x0000001fff2f7819 */ /* 0x001fc60000011439 */
[----:B------:R0:W-:Y:S01]  /*7890*/  STL [R1+0x5c], R45 ;  /* 0x00005c2d01007387 */ /* 0x0001e20000100800 */
[----:B-1----:R-:W-:-:S03]  /*78a0*/  SHF.R.S32.HI R12, RZ, 0x1f, R56 ;  /* 0x0000001fff0c7819 */ /* 0x002fc60000011438 */
[----:B------:R1:W-:Y:S04]  /*78b0*/  STL [R1+0x58], R47 ;  /* 0x0000582f01007387 */ /* 0x0003e80000100800 */
[----:B------:R1:W-:Y:S01]  /*78c0*/  STL [R1+0x54], R12 ;  /* 0x0000540c01007387 */ /* 0x0003e20000100800 */
[----:B0-----:R-:W-:Y:S02]  /*78d0*/  SHF.R.S32.HI R45, RZ, 0x1f, R55 ;  /* 0x0000001fff2d7819 */ /* 0x001fe40000011437 */
[----:B-1----:R-:W-:-:S03]  /*78e0*/  SHF.R.S32.HI R47, RZ, 0x1f, R54 ;  /* 0x0000001fff2f7819 */ /* 0x002fc60000011436 */
[----:B------:R0:W-:Y:S01]  /*78f0*/  STL [R1+0x50], R45 ;  /* 0x0000502d01007387 */ /* 0x0001e20000100800 */
[----:B------:R-:W-:-:S03]  /*7900*/  SHF.R.S32.HI R12, RZ, 0x1f, R46 ;  /* 0x0000001fff0c7819 */ /* 0x000fc6000001142e */
[----:B------:R-:W-:Y:S04]  /*7910*/  STL [R1+0x4c], R47 ;  /* 0x00004c2f01007387 */ /* 0x000fe80000100800 */
[----:B------:R1:W-:Y:S01]  /*7920*/  STL [R1+0x446c], R14 ;  /* 0x00446c0e01007387 */ /* 0x0003e20000100800 */
[----:B0-----:R-:W-:-:S03]  /*7930*/  SHF.R.S32.HI R45, RZ, 0x1f, R14 ;  /* 0x0000001fff2d7819 */ /* 0x001fc6000001140e */
[----:B------:R0:W-:Y:S04]  /*7940*/  STL [R1+0x48], R12 ;  /* 0x0000480c01007387 */ /* 0x0001e80000100800 */
[----:B------:R-:W-:Y:S01]  /*7950*/  STL [R1+0x44], R45 ;  /* 0x0000442d01007387 */ /* 0x000fe20000100800 */
[----:B-1----:R-:W-:Y:S02]  /*7960*/  SHF.R.S32.HI R14, RZ, 0x1f, R24 ;  /* 0x0000001fff0e7819 */ /* 0x002fe40000011418 */
[----:B0-----:R-:W-:Y:S01]  /*7970*/  SHF.R.S32.HI R12, RZ, 0x1f, R19 ;  /* 0x0000001fff0c7819 */ /* 0x001fe20000011413 */
[----:B------:R-:W-:Y:S04]  /*7980*/  STL [R1+0x4468], R19 ;  /* 0x0044681301007387 */ /* 0x000fe80000100800 */
[----:B------:R0:W-:Y:S04]  /*7990*/  STL [R1+0x40], R12 ;  /* 0x0000400c01007387 */ /* 0x0001e80000100800 */
[----:B------:R-:W-:Y:S01]  /*79a0*/  STL [R1+0x4460], R24 ;  /* 0x0044601801007387 */ /* 0x000fe20000100800 */
[----:B0-----:R-:W-:-:S03]  /*79b0*/  SHF.R.S32.HI R12, RZ, 0x1f, R26 ;  /* 0x0000001fff0c7819 */ /* 0x001fc6000001141a */
[----:B------:R0:W-:Y:S04]  /*79c0*/  STL [R1+0x3c], R14 ;  /* 0x00003c0e01007387 */ /* 0x0001e80000100800 */
[----:B------:R-:W-:Y:S04]  /*79d0*/  STL [R1+0x4464], R26 ;  /* 0x0044641a01007387 */ /* 0x000fe80000100800 */
[----:B------:R1:W-:Y:S01]  /*79e0*/  STL [R1+0x38], R12 ;  /* 0x0000380c01007387 */ /* 0x0003e20000100800 */
[----:B0-----:R-:W-:-:S03]  /*79f0*/  SHF.R.S32.HI R14, RZ, 0x1f, R29 ;  /* 0x0000001fff0e7819 */ /* 0x001fc6000001141d */
[----:B------:R-:W-:Y:S01]  /*7a00*/  STL [R1+0x4470], R29 ;  /* 0x0044701d01007387 */ /* 0x000fe20000100800 */
[----:B-1----:R-:W-:-:S03]  /*7a10*/  SHF.R.S32.HI R12, RZ, 0x1f, R33 ;  /* 0x0000001fff0c7819 */ /* 0x002fc60000011421 */
        /* <DEDUP_REMOVED lines=12> */
[----:B------:R0:W-:Y:S01]  /*7ae0*/  STL [R1+0x24], R14 ;  /* 0x0000240e01007387 */ /* 0x0001e20000100800 */
[----:B------:R-:W-:-:S03]  /*7af0*/  SHF.R.S32.HI R19, RZ, 0x1f, R3 ;  /* 0x0000001fff137819 */ /* 0x000fc60000011403 */
[----:B------:R-:W-:Y:S04]  /*7b00*/  STL [R1+0x447c], R31 ;  /* 0x00447c1f01007387 */ /* 0x000fe80000100800 */
[----:B------:R1:W-:Y:S01]  /*7b10*/  STL [R1+0x20], R12 ;  /* 0x0000200c01007387 */ /* 0x0003e20000100800 */
[----:B0-----:R-:W-:Y:S02]  /*7b20*/  SHF.R.S32.HI R14, RZ, 0x1f, R2 ;  /* 0x0000001fff0e7819 */ /* 0x001fe40000011402 */
[----:B-1----:R-:W-:-:S03]  /*7b30*/  SHF.R.S32.HI R12, RZ, 0x1f, R0 ;  /* 0x0000001fff0c7819 */ /* 0x002fc60000011400 */
[----:B------:R0:W-:Y:S04]  /*7b40*/  STL [R1+0x1c], R14 ;  /* 0x00001c0e01007387 */ /* 0x0001e80000100800 */
[----:B------:R1:W-:Y:S04]  /*7b50*/  STL [R1+0x18], R12 ;  /* 0x0000180c01007387 */ /* 0x0003e80000100800 */
[----:B------:R1:W-:Y:S04]  /*7b60*/  STL [R1+0x14], R19 ;  /* 0x0000141301007387 */ /* 0x0003e80000100800 */
[----:B------:R-:W4:Y:S01]  /*7b70*/  LDL.LU R29, [R1+0x120] ;  /* 0x00012000011d7983 */ /* 0x000f220000300800 */
[----:B0-----:R-:W-:-:S02]  /*7b80*/  SHF.R.S32.HI R14, RZ, 0x1f, R6 ;  /* 0x0000001fff0e7819 */ /* 0x001fc40000011406 */
[----:B-1----:R-:W-:-:S03]  /*7b90*/  SHF.R.S32.HI R12, RZ, 0x1f, R8 ;  /* 0x0000001fff0c7819 */ /* 0x002fc60000011408 */
[----:B------:R0:W-:Y:S01]  /*7ba0*/  STL [R1+0x10], R14 ;  /* 0x0000100e01007387 */ /* 0x0001e20000100800 */
[----:B------:R-:W-:-:S03]  /*7bb0*/  SHF.R.S32.HI R19, RZ, 0x1f, R10 ;  /* 0x0000001fff137819 */ /* 0x000fc6000001140a */
[----:B------:R1:W-:Y:S04]  /*7bc0*/  STL [R1+0xc], R12 ;  /* 0x00000c0c01007387 */ /* 0x0003e80000100800 */
[----:B0-----:R-:W4:Y:S01]  /*7bd0*/  LDL.LU R14, [R1+0xb4] ;  /* 0x0000b400010e7983 */ /* 0x001f220000300800 */
[----:B-1----:R-:W-:-:S03]  /*7be0*/  SHF.R.S32.HI R12, RZ, 0x1f, R13 ;  /* 0x0000001fff0c7819 */ /* 0x002fc6000001140d */
[----:B------:R0:W-:Y:S04]  /*7bf0*/  STL [R1+0x8], R19 ;  /* 0x0000081301007387 */ /* 0x0001e80000100800 */
[----:B------:R-:W4:Y:S04]  /*7c00*/  LDL.LU R35, [R1+0x11c] ;  /* 0x00011c0001237983 */ /* 0x000f280000300800 */
[----:B------:R-:W-:Y:S04]  /*7c10*/  STL [R1+0x4], R12 ;  /* 0x0000040c01007387 */ /* 0x000fe80000100800 */
[----:B0-----:R-:W4:Y:S04]  /*7c20*/  LDL.LU R19, [R1+0xb0] ;  /* 0x0000b00001137983 */ /* 0x001f280000300800 */
[----:B------:R-:W4:Y:S04]  /*7c30*/  LDL.LU R26, [R1+0x118] ;  /* 0x00011800011a7983 */ /* 0x000f280000300800 */
[----:B------:R-:W4:Y:S04]  /*7c40*/  LDL.LU R38, [R1+0xac] ;  /* 0x0000ac0001267983 */ /* 0x000f280000300800 */
[----:B------:R-:W4:Y:S01]  /*7c50*/  LDL.LU R24, [R1+0x114] ;  /* 0x0001140001187983 */ /* 0x000f220000300800 */
[----:B-----5:R-:W-:-:S05]  /*7c60*/  IADD3 R33, P3, R22, R7, RZ ;  /* 0x0000000716217210 */ /* 0x020fca0007f7e0ff */
[----:B------:R2:W-:Y:S01]  /*7c70*/  STL [R1+0x4438], R33 ;  /* 0x0044382101007387 */ /* 0x0005e20000100800 */
[----:B---3--:R-:W-:-:S05]  /*7c80*/  IADD3 R31, P2, R22, R15, RZ ;  /* 0x0000000f161f7210 */ /* 0x008fca0007f5e0ff */
[----:B------:R4:W-:Y:S01]  /*7c90*/  STL [R1+0x443c], R31 ;  /* 0x00443c1f01007387 */ /* 0x0009e20000100800 */
[C---:B--2---:R-:W-:Y:S02]  /*7ca0*/  IADD3 R33, P1, R22.reuse, R9, RZ ;  /* 0x0000000916217210 */ /* 0x044fe40007f3e0ff */
[----:B----4-:R-:W-:Y:S02]  /*7cb0*/  IADD3 R31, P0, R22, R11, RZ ;  /* 0x0000000b161f7210 */ /* 0x010fe40007f1e0ff */
[----:B------:R-:W2:Y:S04]  /*7cc0*/  LDL.LU R22, [R1+0x4480] ;  /* 0x0044800001167983 */ /* 0x000ea80000300800 */
[----:B------:R0:W-:Y:S04]  /*7cd0*/  STL [R1+0x4440], R33 ;  /* 0x0044402101007387 */ /* 0x0001e80000100800 */
[----:B------:R-:W-:Y:S01]  /*7ce0*/  STL [R1+0x4428], R31 ;  /* 0x0044281f01007387 */ /* 0x000fe20000100800 */
[----:B0-----:R-:W-:-:S05]  /*7cf0*/  IADD3 R33, P4, R29, R7, RZ ;  /* 0x000000071d217210 */ /* 0x001fca0007f9e0ff */
[----:B------:R0:W-:Y:S04]  /*7d00*/  STL [R1+0x442c], R33 ;  /* 0x00442c2101007387 */ /* 0x0001e80000100800 */
[----:B0-----:R-:W3:Y:S01]  /*7d10*/  LDL.LU R33, [R1+0xa8] ;  /* 0x0000a80001217983 */ /* 0x001ee20000300800 */
[C---:B------:R-:W-:Y:S02]  /*7d20*/  IADD3 R43, P6, R29.reuse, R15, RZ ;  /* 0x0000000f1d2b7210 */ /* 0x040fe40007fde0ff */
[----:B------:R-:W-:-:S03]  /*7d30*/  IADD3 R31, P5, R29, R9, RZ ;  /* 0x000000091d1f7210 */ /* 0x000fc60007fbe0ff */
[----:B------:R0:W-:Y:S04]  /*7d40*/  STL [R1+0x4430], R43 ;  /* 0x0044302b01007387 */ /* 0x0001e80000100800 */
[----:B------:R1:W-:Y:S01]  /*7d50*/  STL [R1+0x4434], R31 ;  /* 0x0044341f01007387 */ /* 0x0003e20000100800 */
[----:B0-----:R-:W-:Y:S01]  /*7d60*/  IMAD.X R43, R14, 0x1, R16, P3 ;  /* 0x000000010e2b7824 */ /* 0x001fe200018e0610 */
[----:B-1----:R-:W-:-:S04]  /*7d70*/  IADD3 R31, P3, R29, R11, RZ ;  /* 0x0000000b1d1f7210 */ /* 0x002fc80007f7e0ff */
[----:B------:R0:W-:Y:S04]  /*7d80*/  STL [R1+0x4424], R43 ;  /* 0x0044242b01007387 */ /* 0x0001e80000100800 */
[----:B------:R-:W4:Y:S04]  /*7d90*/  LDL.LU R29, [R1+0x110] ;  /* 0x00011000011d7983 */ /* 0x000f280000300800 */
[----:B------:R1:W-:Y:S01]  /*7da0*/  STL [R1+0x4418], R31 ;  /* 0x0044181f01007387 */ /* 0x0003e20000100800 */
[----:B0-----:R-:W-:Y:S01]  /*7db0*/  IMAD.X R43, R14, 0x1, R18, P2 ;  /* 0x000000010e2b7824 */ /* 0x001fe200010e0612 */
[----:B-1----:R-:W-:-:S04]  /*7dc0*/  IADD3 R31, P2, R35, R7, RZ ;  /* 0x00000007231f7210 */ /* 0x002fc80007f5e0ff */
[----:B------:R0:W-:Y:S04]  /*7dd0*/  STL [R1+0x4410], R43 ;  /* 0x0044102b01007387 */ /* 0x0001e80000100800 */
[----:B------:R1:W-:Y:S01]  /*7de0*/  STL [R1+0x441c], R31 ;  /* 0x00441c1f01007387 */ /* 0x0003e20000100800 */
[----:B0-----:R-:W-:Y:S01]  /*7df0*/  IMAD.X R43, R14, 0x1, R20, P1 ;  /* 0x000000010e2b7824 */ /* 0x001fe200008e0614 */
[----:B-1----:R-:W-:-:S04]  /*7e00*/  IADD3 R31, P1, R35, R15, RZ ;  /* 0x0000000f231f7210 */ /* 0x002fc80007f3e0ff */
[----:B------:R2:W-:Y:S04]  /*7e10*/  STL [R1+0x4414], R43 ;  /* 0x0044142b01007387 */ /* 0x0005e80000100800 */
[----:B------:R0:W-:Y:S01]  /*7e20*/  STL [R1+0x4420], R31 ;  /* 0x0044201f01007387 */ /* 0x0001e20000100800 */
[----:B--2---:R-:W-:-:S03]  /*7e30*/  IMAD.X R43, R14, 0x1, R22, P0 ;  /* 0x000000010e2b7824 */ /* 0x004fc600000e0616 */
[----:B------:R-:W2:Y:S01]  /*7e40*/  LDL.LU R14, [R1+0xa4] ;  /* 0x0000a400010e7983 */ /* 0x000ea20000300800 */
[----:B0-----:R-:W-:-:S03]  /*7e50*/  IADD3 R31, P0, R35, R9, RZ ;  /* 0x00000009231f7210 */ /* 0x001fc60007f1e0ff */
[----:B------:R0:W-:Y:S04]  /*7e60*/  STL [R1+0x4404], R43 ;  /* 0x0044042b01007387 */ /* 0x0001e80000100800 */
[----:B------:R1:W-:Y:S01]  /*7e70*/  STL [R1+0x440c], R31 ;  /* 0x00440c1f01007387 */ /* 0x0003e20000100800 */
[----:B0-----:R-:W-:Y:S01]  /*7e80*/  IMAD.X R43, R19, 0x1, R16, P4 ;  /* 0x00000001132b7824 */ /* 0x001fe200020e0610 */
[----:B-1----:R-:W-:-:S04]  /*7e90*/  IADD3 R31, P4, R35, R11, RZ ;  /* 0x0000000b231f7210 */ /* 0x002fc80007f9e0ff */
[----:B------:R0:W-:Y:S04]  /*7ea0*/  STL [R1+0x4408], R43 ;  /* 0x0044082b01007387 */ /* 0x0001e80000100800 */
[----:B------:R-:W5:Y:S04]  /*7eb0*/  LDL.LU R35, [R1+0x10c] ;  /* 0x00010c0001237983 */ /* 0x000f680000300800 */
        /* <DEDUP_REMOVED lines=9> */
[----:B0-----:R-:W-:-:S03]  /*7f50*/  IMAD.X R43, R19, 0x1, R22, P3 ;  /* 0x00000001132b7824 */ /* 0x001fc600018e0616 */
[----:B------:R-:W5:Y:S01]  /*7f60*/  LDL.LU R19, [R1+0xa0] ;  /* 0x0000a00001137983 */ /* 0x000f620000300800 */
[----:B-1----:R-:W-:-:S03]  /*7f70*/  IADD3 R31, P3, R26, R9, RZ ;  /* 0x000000091a1f7210 */ /* 0x002fc60007f7e0ff */
        /* <DEDUP_REMOVED lines=20> */
[----:B---3--:R-:W-:Y:S01]  /*80c0*/  IMAD.X R43, R33, 0x1, R16, P6 ;  /* 0x00000001212b7824 */ /* 0x008fe200030e0610 */
[----:B0-----:R-:W-:-:S04]  /*80d0*/  IADD3 R31, P6, R24, R11, RZ ;  /* 0x0000000b181f7210 */ /* 0x001fc80007fde0ff */
[----:B------:R0:W-:Y:S04]  /*80e0*/  STL [R1+0x43c8], R43 ;  /* 0x0043c82b01007387 */ /* 0x0001e80000100800 */
[----:B------:R-:W3:Y:S01]  /*80f0*/  LDL.LU R24, [R1+0x104] ;  /* 0x0001040001187983 */ /* 0x000ee20000300800 */
[----:B0-----:R-:W-:-:S03]  /*8100*/  IMAD.X R43, R33, 0x1, R18, P5 ;  /* 0x00000001212b7824 */ /* 0x001fc600028e0612 */
[----:B------:R4:W-:Y:S04]  /*8110*/  STL [R1+0x43b8], R31 ;  /* 0x0043b81f01007387 */ /* 0x0009e80000100800 */
[----:B------:R0:W-:Y:S01]  /*8120*/  STL [R1+0x43b0], R43 ;  /* 0x0043b02b01007387 */ /* 0x0001e20000100800 */
[----:B----4-:R-:W-:Y:S01]  /*8130*/  IADD3 R31, P5, R29, R7, RZ ;  /* 0x000000071d1f7210 */ /* 0x010fe20007fbe0ff */
[----:B0-----:R-:W-:-:S04]  /*8140*/  IMAD.X R43, R33, 0x1, R20, P3 ;  /* 0x00000001212b7824 */ /* 0x001fc800018e0614 */
[----:B------:R0:W-:Y:S04]  /*8150*/  STL [R1+0x43bc], R31 ;  /* 0x0043bc1f01007387 */ /* 0x0001e80000100800 */
[----:B------:R1:W-:Y:S01]  /*8160*/  STL [R1+0x43b4], R43 ;  /* 0x0043b42b01007387 */ /* 0x0003e20000100800 */
[----:B0-----:R-:W-:Y:S01]  /*8170*/  IADD3 R31, P3, R29, R15, RZ ;  /* 0x0000000f1d1f7210 */ /* 0x001fe20007f7e0ff */
[----:B-1----:R-:W-:-:S04]  /*8180*/  IMAD.X R43, R33, 0x1, R22, P2 ;  /* 0x00000001212b7824 */ /* 0x002fc800010e0616 */
[----:B------:R0:W-:Y:S04]  /*8190*/  STL [R1+0x43c0], R31 ;  /* 0x0043c01f01007387 */ /* 0x0001e80000100800 */
[----:B------:R-:W4:Y:S04]  /*81a0*/  LDL.LU R33, [R1+0x98] ;  /* 0x0000980001217983 */ /* 0x000f280000300800 */
[----:B------:R2:W-:Y:S01]  /*81b0*/  STL [R1+0x43a4], R43 ;  /* 0x0043a42b01007387 */ /* 0x0005e20000100800 */
[----:B0-----:R-:W-:-:S05]  /*81c0*/  IADD3 R31, P2, R29, R9, RZ ;  /* 0x000000091d1f7210 */ /* 0x001fca0007f5e0ff */
[----:B------:R0:W-:Y:S01]  /*81d0*/  STL [R1+0x43ac], R31 ;  /* 0x0043ac1f01007387 */ /* 0x0001e20000100800 */
[----:B--2---:R-:W-:Y:S01]  /*81e0*/  IMAD.X R43, R14, 0x1, R16, P1 ;  /* 0x000000010e2b7824 */ /* 0x004fe200008e0610 */
[----:B0-----:R-:W-:-:S04]  /*81f0*/  IADD3 R31, P1, R29, R11, RZ ;  /* 0x0000000b1d1f7210 */ /* 0x001fc80007f3e0ff */
[----:B------:R0:W-:Y:S04]  /*8200*/  STL [R1+0x43a8], R43 ;  /* 0x0043a82b01007387 */ /* 0x0001e80000100800 */
[----:B------:R-:W2:Y:S04]  /*8210*/  LDL.LU R29, [R1+0x100] ;  /* 0x00010000011d7983 */ /* 0x000ea80000300800 */
[----:B------:R5:W-:Y:S01]  /*8220*/  STL [R1+0x4398], R31 ;  /* 0x0043981f01007387 */ /* 0x000be20000100800 */
[----:B0-----:R-:W-:Y:S01]  /*8230*/  IMAD.X R43, R14, 0x1, R18, P0 ;  /* 0x000000010e2b7824 */ /* 0x001fe200000e0612 */
[----:B-----5:R-:W-:-:S04]  /*8240*/  IADD3 R31, P0, R35, R7, RZ ;  /* 0x00000007231f7210 */ /* 0x020fc80007f1e0ff */
        /* <DEDUP_REMOVED lines=33> */
[----:B------:R-:W-:Y:S01]  /*8460*/  STL [R1+0x4358], R31 ;  /* 0x0043581f01007387 */ /* 0x000fe20000100800 */
[----:B0-----:R-:W-:-:S05]  /*8470*/  IMAD.X R43, R38, 0x1, R18, P4 ;  /* 0x00000001262b7824 */ /* 0x001fca00020e0612 */
[----:B------:R0:W-:Y:S02]  /*8480*/  STL [R1+0x4350], R43 ;  /* 0x0043502b01007387 */ /* 0x0001e40000100800 */
[----:B0-----:R-:W-:Y:S01]  /*8490*/  IMAD.X R43, R38, 0x1, R20, P6 ;  /* 0x00000001262b7824 */ /* 0x001fe200030e0614 */
[----:B---3--:R-:W-:-:S05]  /*84a0*/  IADD3 R31, P4, R24, R7, RZ ;  /* 0x00000007181f7210 */ /* 0x008fca0007f9e0ff */
[----:B------:R0:W-:Y:S04]  /*84b0*/  STL [R1+0x435c], R31 ;  /* 0x00435c1f01007387 */ /* 0x0001e80000100800 */
[----:B------:R1:W-:Y:S01]  /*84c0*/  STL [R1+0x4354], R43 ;  /* 0x0043542b01007387 */ /* 0x0003e20000100800 */
[----:B0-----:R-:W-:Y:S01]  /*84d0*/  IADD3 R31, P6, R24, R15, RZ ;  /* 0x0000000f181f7210 */ /* 0x001fe20007fde0ff */
[----:B-1----:R-:W-:-:S04]  /*84e0*/  IMAD.X R43, R38, 0x1, R22, P5 ;  /* 0x00000001262b7824 */ /* 0x002fc800028e0616 */
[----:B------:R0:W-:Y:S04]  /*84f0*/  STL [R1+0x4360], R31 ;  /* 0x0043601f01007387 */ /* 0x0001e80000100800 */
[----:B------:R-:W3:Y:S01]  /*8500*/  LDL.LU R38, [R1+0x8c] ;  /* 0x00008c0001267983 */ /* 0x000ee20000300800 */
[----:B0-----:R-:W-:-:S03]  /*8510*/  IADD3 R31, P5, R24, R9, RZ ;  /* 0x00000009181f7210 */ /* 0x001fc60007fbe0ff */
[----:B------:R4:W-:Y:S04]  /*8520*/  STL [R1+0x4344], R43 ;  /* 0x0043442b01007387 */ /* 0x0009e80000100800 */
[----:B------:R0:W-:Y:S01]  /*8530*/  STL [R1+0x434c], R31 ;  /* 0x00434c1f01007387 */ /* 0x0001e20000100800 */
[----:B----4-:R-:W-:Y:S01]  /*8540*/  IMAD.X R43, R33, 0x1, R16, P3 ;  /* 0x00000001212b7824 */ /* 0x010fe200018e0610 */
[----:B0-----:R-:W-:-:S04]  /*8550*/  IADD3 R31, P3, R24, R11, RZ ;  /* 0x0000000b181f7210 */ /* 0x001fc80007f7e0ff */
[----:B------:R0:W-:Y:S04]  /*8560*/  STL [R1+0x4348], R43 ;  /* 0x0043482b01007387 */ /* 0x0001e80000100800 */
[----:B------:R-:W4:Y:S04]  /*8570*/  LDL.LU R24, [R1+0xf4] ;  /* 0x0000f40001187983 */ /* 0x000f280000300800 */
[----:B------:R-:W-:Y:S01]  /*8580*/  STL [R1+0x4338], R31 ;  /* 0x0043381f01007387 */ /* 0x000fe20000100800 */
[----:B0-----:R-:W-:-:S05]  /*8590*/  IMAD.X R43, R33, 0x1, R18, P2 ;  /* 0x00000001212b7824 */ /* 0x001fca00010e0612 */
[----:B------:R0:W-:Y:S02]  /*85a0*/  STL [R1+0x4330], R43 ;  /* 0x0043302b01007387 */ /* 0x0001e40000100800 */
[----:B0-----:R-:W-:Y:S01]  /*85b0*/  IMAD.X R43, R33, 0x1, R20, P1 ;  /* 0x00000001212b7824 */ /* 0x001fe200008e0614 */
[----:B--2---:R-:W-:-:S05]  /*85c0*/  IADD3 R31, P2, R29, R7, RZ ;  /* 0x000000071d1f7210 */ /* 0x004fca0007f5e0ff */
[----:B------:R0:W-:Y:S04]  /*85d0*/  STL [R1+0x433c], R31 ;  /* 0x00433c1f01007387 */ /* 0x0001e80000100800 */
[----:B------:R1:W-:Y:S01]  /*85e0*/  STL [R1+0x4334], R43 ;  /* 0x0043342b01007387 */ /* 0x0003e20000100800 */
[----:B0-----:R-:W-:Y:S01]  /*85f0*/  IADD3 R31, P1, R29, R15, RZ ;  /* 0x0000000f1d1f7210 */ /* 0x001fe20007f3e0ff */
[----:B-1----:R-:W-:-:S04]  /*8600*/  IMAD.X R43, R33, 0x1, R22, P0 ;  /* 0x00000001212b7824 */ /* 0x002fc800000e0616 */
[----:B------:R0:W-:Y:S04]  /*8610*/  STL [R1+0x4340], R31 ;  /* 0x0043401f01007387 */ /* 0x0001e80000100800 */
[----:B------:R-:W2:Y:S04]  /*8620*/  LDL.LU R33, [R1+0x88] ;  /* 0x0000880001217983 */ /* 0x000ea80000300800 */
[----:B------:R5:W-:Y:S01]  /*8630*/  STL [R1+0x4324], R43 ;  /* 0x0043242b01007387 */ /* 0x000be20000100800 */
[----:B0-----:R-:W-:-:S05]  /*8640*/  IADD3 R31, P0, R29, R9, RZ ;  /* 0x000000091d1f7210 */ /* 0x001fca0007f1e0ff */
[----:B------:R0:W-:Y:S01]  /*8650*/  STL [R1+0x432c], R31 ;  /* 0x00432c1f01007387 */ /* 0x0001e20000100800 */
[----:B-----5:R-:W-:Y:S01]  /*8660*/  IMAD.X R43, R14, 0x1, R16, P4 ;  /* 0x000000010e2b7824 */ /* 0x020fe200020e0610 */
[----:B0-----:R-:W-:-:S04]  /*8670*/  IADD3 R31, P4, R29, R11, RZ ;  /* 0x0000000b1d1f7210 */ /* 0x001fc80007f9e0ff */
        /* <DEDUP_REMOVED lines=57> */
[----:B0-----:R-:W-:-:S05]  /*8a10*/  IMAD.X R43, R33, 0x1, R18, P0 ;  /* 0x00000001212b7824 */ /* 0x001fca00000e0612 */
[----:B------:R0:W-:Y:S01]  /*8a20*/  STL [R1+0x42b0], R43 ;  /* 0x0042b02b01007387 */ /* 0x0001e20000100800 */
[----:B-----5:R-:W-:Y:S01]  /*8a30*/  IADD3 R31, P0, R29, R7, RZ ;  /* 0x000000071d1f7210 */ /* 0x020fe20007f1e0ff */
[----:B0-----:R-:W-:-:S04]  /*8a40*/  IMAD.X R43, R33, 0x1, R20, P4 ;  /* 0x00000001212b7824 */ /* 0x001fc800020e0614 */
[----:B------:R0:W-:Y:S04]  /*8a50*/  STL [R1+0x42bc], R31 ;  /* 0x0042bc1f01007387 */ /* 0x0001e80000100800 */
[----:B------:R1:W-:Y:S01]  /*8a60*/  STL [R1+0x42b4], R43 ;  /* 0x0042b42b01007387 */ /* 0x0003e20000100800 */
[----:B0-----:R-:W-:Y:S01]  /*8a70*/  IADD3 R31, P4, R29, R15, RZ ;  /* 0x0000000f1d1f7210 */ /* 0x001fe20007f9e0ff */
[----:B-1----:R-:W-:-:S04]  /*8a80*/  IMAD.X R43, R33, 0x1, R22, P6 ;  /* 0x00000001212b7824 */ /* 0x002fc800030e0616 */
[----:B------:R0:W-:Y:S04]  /*8a90*/  STL [R1+0x42c0], R31 ;  /* 0x0042c01f01007387 */ /* 0x0001e80000100800 */
[----:B------:R-:W5:Y:S04]  /*8aa0*/  LDL.LU R33, [R1+0x78] ;  /* 0x0000780001217983 */ /* 0x000f680000300800 */
[----:B------:R1:W-:Y:S01]  /*8ab0*/  STL [R1+0x42a4], R43 ;  /* 0x0042a42b01007387 */ /* 0x0003e20000100800 */
[----:B0-----:R-:W-:-:S05]  /*8ac0*/  IADD3 R31, P6, R29, R9, RZ ;  /* 0x000000091d1f7210 */ /* 0x001fca0007fde0ff */
[----:B------:R0:W-:Y:S01]  /*8ad0*/  STL [R1+0x42ac], R31 ;  /* 0x0042ac1f01007387 */ /* 0x0001e20000100800 */
[----:B-1----:R-:W-:Y:S01]  /*8ae0*/  IMAD.X R43, R14, 0x1, R16, P5 ;  /* 0x000000010e2b7824 */ /* 0x002fe200028e0610 */
        /* <DEDUP_REMOVED lines=56> */
[----:B------:R-:W5:Y:S01]  /*8e70*/  LDL.LU R24, [R1+0xd4] ;  /* 0x0000d40001187983 */ /* 0x000f620000300800 */
[----:B0-----:R-:W-:-:S03]  /*8e80*/  IMAD.X R43, R33, 0x1, R18, P6 ;  /* 0x00000001212b7824 */ /* 0x001fc600030e0612 */
[----:B------:R0:W-:Y:S04]  /*8e90*/  STL [R1+0x4238], R31 ;  /* 0x0042381f01007387 */ /* 0x0001e80000100800 */
[----:B------:R1:W-:Y:S01]  /*8ea0*/  STL [R1+0x4230], R43 ;  /* 0x0042302b01007387 */ /* 0x0003e20000100800 */
[----:B0-----:R-:W-:Y:S01]  /*8eb0*/  IADD3 R31, P6, R29, R7, RZ ;  /* 0x000000071d1f7210 */ /* 0x001fe20007fde0ff */
[----:B-1----:R-:W-:-:S04]  /*8ec0*/  IMAD.X R43, R33, 0x1, R20, P5 ;  /* 0x00000001212b7824 */ /* 0x002fc800028e0614 */
[----:B------:R-:W-:Y:S04]  /*8ed0*/  STL [R1+0x423c], R31 ;  /* 0x00423c1f01007387 */ /* 0x000fe80000100800 */
[----:B------:R0:W-:Y:S02]  /*8ee0*/  STL [R1+0x4234], R43 ;  /* 0x0042342b01007387 */ /* 0x0001e40000100800 */
[----:B0-----:R-:W-:Y:S02]  /*8ef0*/  IMAD.X R43, R33, 0x1, R22, P3 ;  /* 0x00000001212b7824 */ /* 0x001fe400018e0616 */
[----:B------:R-:W5:Y:S01]  /*8f00*/  LDL.LU R33, [R1+0x68] ;  /* 0x0000680001217983 */ /* 0x000f620000300800 */
[----:B------:R-:W-:-:S05]  /*8f10*/  IADD3 R31, P5, R29, R15, RZ ;  /* 0x0000000f1d1f7210 */ /* 0x000fca0007fbe0ff */
[----:B------:R0:W-:Y:S04]  /*8f20*/  STL [R1+0x4240], R31 ;  /* 0x0042401f01007387 */ /* 0x0001e80000100800 */
[----:B------:R1:W-:Y:S01]  /*8f30*/  STL [R1+0x4224], R43 ;  /* 0x0042242b01007387 */ /* 0x0003e20000100800 */
[----:B0-----:R-:W-:Y:S01]  /*8f40*/  IADD3 R31, P3, R29, R9, RZ ;  /* 0x000000091d1f7210 */ /* 0x001fe20007f7e0ff */
[----:B-1----:R-:W-:-:S04]  /*8f50*/  IMAD.X R43, R14, 0x1, R16, P2 ;  /* 0x000000010e2b7824 */ /* 0x002fc800010e0610 */
[----:B------:R0:W-:Y:S04]  /*8f60*/  STL [R1+0x422c], R31 ;  /* 0x00422c1f01007387 */ /* 0x0001e80000100800 */
[----:B------:R1:W-:Y:S01]  /*8f70*/  STL [R1+0x4228], R43 ;  /* 0x0042282b01007387 */ /* 0x0003e20000100800 */
[----:B0-----:R-:W-:-:S03]  /*8f80*/  IADD3 R31, P2, R29, R11, RZ ;  /* 0x0000000b1d1f7210 */ /* 0x001fc60007f5e0ff */
[----:B------:R-:W5:Y:S01]  /*8f90*/  LDL.LU R29, [R1+0xd0] ;  /* 0x0000d000011d7983 */ /* 0x000f620000300800 */
[----:B-1----:R-:W-:-:S03]  /*8fa0*/  IMAD.X R43, R14, 0x1, R18, P1 ;  /* 0x000000010e2b7824 */ /* 0x002fc600008e0612 */
[----:B------:R0:W-:Y:S04]  /*8fb0*/  STL [R1+0x4218], R31 ;  /* 0x0042181f01007387 */ /* 0x0001e80000100800 */
[----:B------:R1:W-:Y:S01]  /*8fc0*/  STL [R1+0x4210], R43 ;  /* 0x0042102b01007387 */ /* 0x0003e20000100800 */
[----:B0-----:R-:W-:Y:S01]  /*8fd0*/  IADD3 R31, P1, R35, R7, RZ ;  /* 0x00000007231f7210 */ /* 0x001fe20007f3e0ff */
[----:B-1----:R-:W-:-:S04]  /*8fe0*/  IMAD.X R43, R14, 0x1, R20, P0 ;  /* 0x000000010e2b7824 */ /* 0x002fc800000e0614 */
        /* <DEDUP_REMOVED lines=30> */
[----:B------:R-:W2:Y:S01]  /*91d0*/  LDL.LU R26, [R1+0xc8] ;  /* 0x0000c800011a7983 */ /* 0x000ea20000300800 */
[----:B0-----:R-:W-:-:S03]  /*91e0*/  IMAD.X R43, R38, 0x1, R18, P0 ;  /* 0x00000001262b7824 */ /* 0x001fc600000e0612 */
[----:B------:R5:W-:Y:S04]  /*91f0*/  STL [R1+0x41d8], R31 ;  /* 0x0041d81f01007387 */ /* 0x000be80000100800 */
[----:B------:R0:W-:Y:S01]  /*9200*/  STL [R1+0x41d0], R43 ;  /* 0x0041d02b01007387 */ /* 0x0001e20000100800 */
[----:B-----5:R-:W-:Y:S01]  /*9210*/  IADD3 R31, P0, R24, R7, RZ ;  /* 0x00000007181f7210 */ /* 0x020fe20007f1e0ff */
[----:B0-----:R-:W-:-:S04]  /*9220*/  IMAD.X R43, R38, 0x1, R20, P4 ;  /* 0x00000001262b7824 */ /* 0x001fc800020e0614 */
[----:B------:R0:W-:Y:S04]  /*9230*/  STL [R1+0x41dc], R31 ;  /* 0x0041dc1f01007387 */ /* 0x0001e80000100800 */
[----:B------:R1:W-:Y:S01]  /*9240*/  STL [R1+0x41d4], R43 ;  /* 0x0041d42b01007387 */ /* 0x0003e20000100800 */
[----:B0-----:R-:W-:Y:S01]  /*9250*/  IADD3 R31, P4, R24, R15, RZ ;  /* 0x0000000f181f7210 */ /* 0x001fe20007f9e0ff */
[----:B-1----:R-:W-:-:S04]  /*9260*/  IMAD.X R43, R38, 0x1, R22, P6 ;  /* 0x00000001262b7824 */ /* 0x002fc800030e0616 */
[----:B------:R-:W-:Y:S04]  /*9270*/  STL [R1+0x41e0], R31 ;  /* 0x0041e01f01007387 */ /* 0x000fe80000100800 */
[----:B------:R0:W-:Y:S01]  /*9280*/  STL [R1+0x41c4], R43 ;  /* 0x0041c42b01007387 */ /* 0x0001e20000100800 */
[----:B------:R-:W-:-:S03]  /*9290*/  IADD3 R38, P6, R24, R9, RZ ;  /* 0x0000000918267210 */ /* 0x000fc60007fde0ff */
[----:B0-----:R-:W5:Y:S01]  /*92a0*/  LDL.LU R43, [R1+0x5c] ;  /* 0x00005c00012b7983 */ /* 0x001f620000300800 */
[----:B------:R-:W-:-:S03]  /*92b0*/  IMAD.X R31, R33, 0x1, R16, P5 ;  /* 0x00000001211f7824 */ /* 0x000fc600028e0610 */
        /* <DEDUP_REMOVED lines=11> */
[----:B0-----:R-:W-:-:S05]  /*9370*/  IADD3 R38, P2, R29, R15, RZ ;  /* 0x0000000f1d267210 */ /* 0x001fca0007f5e0ff */
[----:B------:R0:W-:Y:S01]  /*9380*/  STL [R1+0x41c0], R38 ;  /* 0x0041c02601007387 */ /* 0x0001e20000100800 */
[----:B-1----:R-:W-:Y:S01]  /*9390*/  IMAD.X R31, R33, 0x1, R22, P1 ;  /* 0x00000001211f7824 */ /* 0x002fe200008e0616 */
[C---:B------:R-:W-:Y:S02]  /*93a0*/  IADD3 R33, P1, R29.reuse, R9, RZ ;  /* 0x000000091d217210 */ /* 0x040fe40007f3e0ff */
[----:B0-----:R-:W5:Y:S04]  /*93b0*/  LDL.LU R38, [R1+0x58] ;  /* 0x0000580001267983 */ /* 0x001f680000300800 */
[----:B------:R0:W-:Y:S04]  /*93c0*/  STL [R1+0x41a4], R31 ;  /* 0x0041a41f01007387 */ /* 0x0001e80000100800 */
[----:B------:R1:W-:Y:S01]  /*93d0*/  STL [R1+0x41ac], R33 ;  /* 0x0041ac2101007387 */ /* 0x0003e20000100800 */
[----:B0-----:R-:W-:Y:S01]  /*93e0*/  IMAD.X R31, R14, 0x1, R16, P0 ;  /* 0x000000010e1f7824 */ /* 0x001fe200000e0610 */
[----:B-1----:R-:W-:-:S02]  /*93f0*/  IADD3 R33, P0, R29, R11, RZ ;  /* 0x0000000b1d217210 */ /* 0x002fc40007f1e0ff */
[----:B------:R-:W5:Y:S04]  /*9400*/  LDL.LU R29, [R1+0xc0] ;  /* 0x0000c000011d7983 */ /* 0x000f680000300800 */
[----:B------:R0:W-:Y:S04]  /*9410*/  STL [R1+0x41a8], R31 ;  /* 0x0041a81f01007387 */ /* 0x0001e80000100800 */
[----:B------:R-:W-:Y:S01]  /*9420*/  STL [R1+0x4198], R33 ;  /* 0x0041982101007387 */ /* 0x000fe20000100800 */
[----:B0-----:R-:W-:-:S05]  /*9430*/  IMAD.X R31, R14, 0x1, R18, P4 ;  /* 0x000000010e1f7824 */ /* 0x001fca00020e0612 */
[----:B------:R0:W-:Y:S02]  /*9440*/  STL [R1+0x4190], R31 ;  /* 0x0041901f01007387 */ /* 0x0001e40000100800 */
[----:B0-----:R-:W-:Y:S01]  /*9450*/  IMAD.X R31, R14, 0x1, R20, P6 ;  /* 0x000000010e1f7824 */ /* 0x001fe200030e0614 */
[----:B---3--:R-:W-:-:S05]  /*9460*/  IADD3 R33, P4, R35, R7, RZ ;  /* 0x0000000723217210 */ /* 0x008fca0007f9e0ff */
[----:B------:R0:W-:Y:S04]  /*9470*/  STL [R1+0x419c], R33 ;  /* 0x00419c2101007387 */ /* 0x0001e80000100800 */
[----:B------:R1:W-:Y:S01]  /*9480*/  STL [R1+0x4194], R31 ;  /* 0x0041941f01007387 */ /* 0x0003e20000100800 */
[----:B0-----:R-:W-:-:S05]  /*9490*/  IADD3 R33, P6, R35, R15, RZ ;  /* 0x0000000f23217210 */ /* 0x001fca0007fde0ff */
[----:B------:R0:W-:Y:S01]  /*94a0*/  STL [R1+0x41a0], R33 ;  /* 0x0041a02101007387 */ /* 0x0001e20000100800 */
[----:B-1----:R-:W-:Y:S01]  /*94b0*/  IMAD.X R31, R14, 0x1, R22, P5 ;  /* 0x000000010e1f7824 */ /* 0x002fe200028e0616 */
[----:B------:R-:W-:Y:S02]  /*94c0*/  IADD3 R14, P5, R35, R9, RZ ;  /* 0x00000009230e7210 */ /* 0x000fe40007fbe0ff */
[----:B0-----:R-:W3:Y:S04]  /*94d0*/  LDL.LU R33, [R1+0x54] ;  /* 0x0000540001217983 */ /* 0x001ee80000300800 */
[----:B------:R-:W-:Y:S04]  /*94e0*/  STL [R1+0x4184], R31 ;  /* 0x0041841f01007387 */ /* 0x000fe80000100800 */
[----:B------:R0:W-:Y:S04]  /*94f0*/  STL [R1+0x418c], R14 ;  /* 0x00418c0e01007387 */ /* 0x0001e80000100800 */
[----:B0-----:R-:W3:Y:S01]  /*9500*/  LDL.LU R14, [R1+0xbc] ;  /* 0x0000bc00010e7983 */ /* 0x001ee20000300800 */
[----:B----4-:R-:W-:Y:S01]  /*9510*/  IMAD.X R31, R19, 0x1, R16, P3 ;  /* 0x00000001131f7824 */ /* 0x010fe200018e0610 */
[----:B------:R-:W-:-:S04]  /*9520*/  IADD3 R35, P3, R35, R11, RZ ;  /* 0x0000000b23237210 */ /* 0x000fc80007f7e0ff */
[----:B------:R0:W-:Y:S04]  /*9530*/  STL [R1+0x4188], R31 ;  /* 0x0041881f01007387 */ /* 0x0001e80000100800 */
[----:B------:R-:W-:Y:S01]  /*9540*/  STL [R1+0x4178], R35 ;  /* 0x0041782301007387 */ /* 0x000fe20000100800 */
[----:B0-----:R-:W-:-:S05]  /*9550*/  IMAD.X R31, R19, 0x1, R18, P2 ;  /* 0x00000001131f7824 */ /* 0x001fca00010e0612 */
[----:B------:R0:W-:Y:S02]  /*9560*/  STL [R1+0x4170], R31 ;  /* 0x0041701f01007387 */ /* 0x0001e40000100800 */
[C---:B0-----:R-:W-:Y:S02]  /*9570*/  IMAD.X R31, R19.reuse, 0x1, R20, P1 ;  /* 0x00000001131f7824 */ /* 0x041fe400008e0614 */
[----:B------:R-:W-:Y:S01]  /*9580*/  IMAD.X R19, R19, 0x1, R22, P0 ;  /* 0x0000000113137824 */ /* 0x000fe200000e0616 */
[----:B--2---:R-:W-:-:S05]  /*9590*/  IADD3 R35, P2, R26, R7, RZ ;  /* 0x000000071a237210 */ /* 0x004fca0007f5e0ff */
[----:B------:R0:W-:Y:S04]  /*95a0*/  STL [R1+0x417c], R35 ;  /* 0x00417c2301007387 */ /* 0x0001e80000100800 */
[----:B0-----:R-:W2:Y:S04]  /*95b0*/  LDL.LU R35, [R1+0x50] ;  /* 0x0000500001237983 */ /* 0x001ea80000300800 */
[----:B------:R0:W-:Y:S02]  /*95c0*/  STL [R1+0x4174], R31 ;  /* 0x0041741f01007387 */ /* 0x0001e40000100800 */
[----:B0-----:R-:W-:-:S05]  /*95d0*/  IADD3 R31, P1, R26, R15, RZ ;  /* 0x0000000f1a1f7210 */ /* 0x001fca0007f3e0ff */
[----:B------:R-:W-:Y:S04]  /*95e0*/  STL [R1+0x4180], R31 ;  /* 0x0041801f01007387 */ /* 0x000fe80000100800 */
[----:B------:R0:W-:Y:S04]  /*95f0*/  STL [R1+0x4164], R19 ;  /* 0x0041641301007387 */ /* 0x0001e80000100800 */
[----:B0-----:R-:W4:Y:S01]  /*9600*/  LDL.LU R19, [R1+0xb8] ;  /* 0x0000b80001137983 */ /* 0x001f220000300800 */
[----:B------:R-:W-:-:S05]  /*9610*/  IADD3 R31, P0, R26, R9, RZ ;  /* 0x000000091a1f7210 */ /* 0x000fca0007f1e0ff */
[----:B------:R5:W-:Y:S02]  /*9620*/  STL [R1+0x416c], R31 ;  /* 0x00416c1f01007387 */ /* 0x000be40000100800 */
[----:B-----5:R-:W-:-:S05]  /*9630*/  IMAD.X R31, R43, 0x1, R16, P4 ;  /* 0x000000012b1f7824 */ /* 0x020fca00020e0610 */
[----:B------:R0:W-:Y:S02]  /*9640*/  STL [R1+0x4168], R31 ;  /* 0x0041681f01007387 */ /* 0x0001e40000100800 */
[----:B0-----:R-:W-:Y:S01]  /*9650*/  IADD3 R31, P4, R26, R11, RZ ;  /* 0x0000000b1a1f7210 */ /* 0x001fe20007f9e0ff */
[----:B------:R-:W-:-:S04]  /*9660*/  IMAD.X R26, R43, 0x1, R18, P6 ;  /* 0x000000012b1a7824 */ /* 0x000fc800030e0612 */
[----:B------:R0:W-:Y:S04]  /*9670*/  STL [R1+0x4158], R31 ;  /* 0x0041581f01007387 */ /* 0x0001e80000100800 */
[----:B------:R1:W-:Y:S01]  /*9680*/  STL [R1+0x4150], R26 ;  /* 0x0041501a01007387 */ /* 0x0003e20000100800 */
[----:B0-----:R-:W-:-:S03]  /*9690*/  IADD3 R31, P6, R24, R7, RZ ;  /* 0x00000007181f7210 */ /* 0x001fc60007fde0ff */
[----:B-1----:R-:W5:Y:S04]  /*96a0*/  LDL.LU R26, [R1+0x4c] ;  /* 0x00004c00011a7983 */ /* 0x002f680000300800 */
[----:B------:R0:W-:Y:S02]  /*96b0*/  STL [R1+0x415c], R31 ;  /* 0x00415c1f01007387 */ /* 0x0001e40000100800 */
[C---:B0-----:R-:W-:Y:S02]  /*96c0*/  IMAD.X R31, R43.reuse, 0x1, R20, P5 ;  /* 0x000000012b1f7824 */ /* 0x041fe400028e0614 */
[----:B------:R-:W-:-:S03]  /*96d0*/  IMAD.X R43, R43, 0x1, R22, P3 ;  /* 0x000000012b2b7824 */ /* 0x000fc600018e0616 */
[----:B------:R0:W-:Y:S02]  /*96e0*/  STL [R1+0x4154], R31 ;  /* 0x0041541f01007387 */ /* 0x0001e40000100800 */
[----:B0-----:R-:W-:-:S05]  /*96f0*/  IADD3 R31, P5, R24, R15, RZ ;  /* 0x0000000f181f7210 */ /* 0x001fca0007fbe0ff */
[----:B------:R0:W-:Y:S04]  /*9700*/  STL [R1+0x4160], R31 ;  /* 0x0041601f01007387 */ /* 0x0001e80000100800 */
[----:B0-----:R-:W5:Y:S04]  /*9710*/  LDL.LU R31, [R1+0x447c] ;  /* 0x00447c00011f7983 */ /* 0x001f680000300800 */
[----:B------:R0:W-:Y:S02]  /*9720*/  STL [R1+0x4144], R43 ;  /* 0x0041442b01007387 */ /* 0x0001e40000100800 */
[----:B0-----:R-:W-:-:S05]  /*9730*/  IADD3 R43, P3, R24, R9, RZ ;  /* 0x00000009182b7210 */ /* 0x001fca0007f7e0ff */
[----:B------:R0:W-:Y:S02]  /*9740*/  STL [R1+0x414c], R43 ;  /* 0x00414c2b01007387 */ /* 0x0001e40000100800 */
[----:B0-----:R-:W-:-:S05]  /*9750*/  IMAD.X R43, R38, 0x1, R16, P2 ;  /* 0x00000001262b7824 */ /* 0x001fca00010e0610 */
        /* <DEDUP_REMOVED lines=17> */
[----:B---3--:R-:W-:Y:S01]  /*9870*/  IMAD.X R38, R33, 0x1, R16, P6 ;  /* 0x0000000121267824 */ /* 0x008fe200030e0610 */
[----:B------:R-:W-:-:S04]  /*9880*/  IADD3 R29, P6, R29, R11, RZ ;  /* 0x0000000b1d1d7210 */ /* 0x000fc80007fde0ff */
[----:B------:R0:W-:Y:S04]  /*9890*/  STL [R1+0x4128], R38 ;  /* 0x0041282601007387 */ /* 0x0001e80000100800 */
[----:B0-----:R-:W3:Y:S04]  /*98a0*/  LDL.LU R38, [R1+0x4474] ;  /* 0x0044740001267983 */ /* 0x001ee80000300800 */
[----:B------:R0:W-:Y:S02]  /*98b0*/  STL [R1+0x4118], R29 ;  /* 0x0041181d01007387 */ /* 0x0001e40000100800 */
[----:B0-----:R-:W-:-:S05]  /*98c0*/  IMAD.X R29, R33, 0x1, R18, P5 ;  /* 0x00000001211d7824 */ /* 0x001fca00028e0612 */
[----:B------:R0:W-:Y:S02]  /*98d0*/  STL [R1+0x4110], R29 ;  /* 0x0041101d01007387 */ /* 0x0001e40000100800 */
[----:B0-----:R-:W-:-:S05]  /*98e0*/  IADD3 R29, P5, R14, R7, RZ ;  /* 0x000000070e1d7210 */ /* 0x001fca0007fbe0ff */
[----:B------:R0:W-:Y:S02]  /*98f0*/  STL [R1+0x411c], R29 ;  /* 0x00411c1d01007387 */ /* 0x0001e40000100800 */
[C---:B0-----:R-:W-:Y:S02]  /*9900*/  IMAD.X R29, R33.reuse, 0x1, R20, P3 ;  /* 0x00000001211d7824 */ /* 0x041fe400018e0614 */
[----:B------:R-:W-:-:S03]  /*9910*/  IMAD.X R33, R33, 0x1, R22, P2 ;  /* 0x0000000121217824 */ /* 0x000fc600010e0616 */
[----:B------:R0:W-:Y:S02]  /*9920*/  STL [R1+0x4114], R29 ;  /* 0x0041141d01007387 */ /* 0x0001e40000100800 */
[----:B0-----:R-:W-:-:S05]  /*9930*/  IADD3 R29, P3, R14, R15, RZ ;  /* 0x0000000f0e1d7210 */ /* 0x001fca0007f7e0ff */
[----:B------:R0:W-:Y:S04]  /*9940*/  STL [R1+0x4120], R29 ;  /* 0x0041201d01007387 */ /* 0x0001e80000100800 */
[----:B0-----:R-:W3:Y:S04]  /*9950*/  LDL.LU R29, [R1+0x4470] ;  /* 0x00447000011d7983 */ /* 0x001ee80000300800 */
[----:B------:R0:W-:Y:S02]  /*9960*/  STL [R1+0x4104], R33 ;  /* 0x0041042101007387 */ /* 0x0001e40000100800 */
[----:B0-----:R-:W-:-:S05]  /*9970*/  IADD3 R33, P2, R14, R9, RZ ;  /* 0x000000090e217210 */ /* 0x001fca0007f5e0ff */
[----:B------:R2:W-:Y:S02]  /*9980*/  STL [R1+0x410c], R33 ;  /* 0x00410c2101007387 */ /* 0x0005e40000100800 */
[----:B--2---:R-:W-:-:S05]  /*9990*/  IMAD.X R33, R35, 0x1, R16, P1 ;  /* 0x0000000123217824 */ /* 0x004fca00008e0610 */
[----:B------:R0:W-:Y:S02]  /*99a0*/  STL [R1+0x4108], R33 ;  /* 0x0041082101007387 */ /* 0x0001e40000100800 */
[----:B0-----:R-:W-:Y:S01]  /*99b0*/  IADD3 R33, P1, R14, R11, RZ ;  /* 0x0000000b0e217210 */ /* 0x001fe20007f3e0ff */
[----:B------:R-:W-:-:S04]  /*99c0*/  IMAD.X R14, R35, 0x1, R18, P0 ;  /* 0x00000001230e7824 */ /* 0x000fc800000e0612 */
[----:B------:R0:W-:Y:S04]  /*99d0*/  STL [R1+0x40f8], R33 ;  /* 0x0040f82101007387 */ /* 0x0001e80000100800 */
[----:B0-----:R-:W2:Y:S04]  /*99e0*/  LDL.LU R33, [R1+0x40] ;  /* 0x0000400001217983 */ /* 0x001ea80000300800 */
[----:B------:R4:W-:Y:S02]  /*99f0*/  STL [R1+0x40f0], R14 ;  /* 0x0040f00e01007387 */ /* 0x0009e40000100800 */
[----:B----4-:R-:W-:-:S05]  /*9a00*/  IADD3 R14, P0, R19, R7, RZ ;  /* 0x00000007130e7210 */ /* 0x010fca0007f1e0ff */
[----:B------:R0:W-:Y:S02]  /*9a10*/  STL [R1+0x40fc], R14 ;  /* 0x0040fc0e01007387 */ /* 0x0001e40000100800 */
[----:B0-----:R-:W-:-:S05]  /*9a20*/  IMAD.X R14, R35, 0x1, R20, P4 ;  /* 0x00000001230e7824 */ /* 0x001fca00020e0614 */
[----:B------:R0:W-:Y:S02]  /*9a30*/  STL [R1+0x40f4], R14 ;  /* 0x0040f40e01007387 */ /* 0x0001e40000100800 */
[----:B0-----:R-:W-:-:S05]  /*9a40*/  IADD3 R14, P4, R19, R15, RZ ;  /* 0x0000000f130e7210 */ /* 0x001fca0007f9e0ff */
[----:B------:R0:W-:Y:S04]  /*9a50*/  STL [R1+0x4100], R14 ;  /* 0x0041000e01007387 */ /* 0x0001e80000100800 */
[----:B0-----:R-:W4:Y:S01]  /*9a60*/  LDL.LU R14, [R1+0x446c] ;  /* 0x00446c00010e7983 */ /* 0x001f220000300800 */
[----:B------:R-:W-:-:S05]  /*9a70*/  IMAD.X R35, R35, 0x1, R22, P6 ;  /* 0x0000000123237824 */ /* 0x000fca00030e0616 */
[----:B------:R0:W-:Y:S02]  /*9a80*/  STL [R1+0x40e4], R35 ;  /* 0x0040e42301007387 */ /* 0x0001e40000100800 */
[----:B0-----:R-:W-:-:S05]  /*9a90*/  IADD3 R35, P6, R19, R9, RZ ;  /* 0x0000000913237210 */ /* 0x001fca0007fde0ff */
[----:B------:R5:W-:Y:S02]  /*9aa0*/  STL [R1+0x40ec], R35 ;  /* 0x0040ec2301007387 */ /* 0x000be40000100800 */
[----:B-----5:R-:W-:Y:S01]  /*9ab0*/  IMAD.X R35, R26, 0x1, R16, P5 ;  /* 0x000000011a237824 */ /* 0x020fe200028e0610 */
[----:B------:R-:W-:-:S04]  /*9ac0*/  IADD3 R19, P5, R19, R11, RZ ;  /* 0x0000000b13137210 */ /* 0x000fc80007fbe0ff */
[----:B------:R0:W-:Y:S04]  /*9ad0*/  STL [R1+0x40e8], R35 ;  /* 0x0040e82301007387 */ /* 0x0001e80000100800 */
[----:B------:R-:W-:Y:S01]  /*9ae0*/  STL [R1+0x40d8], R19 ;  /* 0x0040d81301007387 */ /* 0x000fe20000100800 */
[----:B0-----:R-:W-:-:S05]  /*9af0*/  IMAD.X R35, R26, 0x1, R18, P3 ;  /* 0x000000011a237824 */ /* 0x001fca00018e0612 */
[----:B------:R0:W-:Y:S04]  /*9b00*/  STL [R1+0x40d0], R35 ;  /* 0x0040d02301007387 */ /* 0x0001e80000100800 */
[----:B0-----:R-:W5:Y:S01]  /*9b10*/  LDL.LU R35, [R1+0x3c] ;  /* 0x00003c0001237983 */ /* 0x001f620000300800 */
[----:B----4-:R-:W-:-:S05]  /*9b20*/  IADD3 R19, P3, R14, R7, RZ ;  /* 0x000000070e137210 */ /* 0x010fca0007f7e0ff */
[----:B------:R0:W-:Y:S02]  /*9b30*/  STL [R1+0x40dc], R19 ;  /* 0x0040dc1301007387 */ /* 0x0001e40000100800 */
[----:B0-----:R-:W-:-:S05]  /*9b40*/  IMAD.X R19, R26, 0x1, R20, P2 ;  /* 0x000000011a137824 */ /* 0x001fca00010e0614 */
[----:B------:R0:W-:Y:S02]  /*9b50*/  STL [R1+0x40d4], R19 ;  /* 0x0040d41301007387 */ /* 0x0001e40000100800 */
[----:B0-----:R-:W-:-:S05]  /*9b60*/  IADD3 R19, P2, R14, R15, RZ ;  /* 0x0000000f0e137210 */ /* 0x001fca0007f5e0ff */
[----:B------:R0:W-:Y:S01]  /*9b70*/  STL [R1+0x40e0], R19 ;  /* 0x0040e01301007387 */ /* 0x0001e20000100800 */
[----:B------:R-:W-:-:S03]  /*9b80*/  IMAD.X R26, R26, 0x1, R22, P1 ;  /* 0x000000011a1a7824 */ /* 0x000fc600008e0616 */
[----:B0-----:R-:W4:Y:S04]  /*9b90*/  LDL.LU R19, [R1+0x4468] ;  /* 0x0044680001137983 */ /* 0x001f280000300800 */
[----:B------:R0:W-:Y:S02]  /*9ba0*/  STL [R1+0x40c4], R26 ;  /* 0x0040c41a01007387 */ /* 0x0001e40000100800 */
[----:B0-----:R-:W-:-:S05]  /*9bb0*/  IADD3 R26, P1, R14, R9, RZ ;  /* 0x000000090e1a7210 */ /* 0x001fca0007f3e0ff */
[----:B------:R0:W-:Y:S02]  /*9bc0*/  STL [R1+0x40cc], R26 ;  /* 0x0040cc1a01007387 */ /* 0x0001e40000100800 */
[----:B0-----:R-:W-:-:S05]  /*9bd0*/  IMAD.X R26, R24, 0x1, R16, P0 ;  /* 0x00000001181a7824 */ /* 0x001fca00000e0610 */
[----:B------:R0:W-:Y:S02]  /*9be0*/  STL [R1+0x40c8], R26 ;  /* 0x0040c81a01007387 */ /* 0x0001e40000100800 */
[----:B0-----:R-:W-:Y:S02]  /*9bf0*/  IADD3 R26, P0, R14, R11, RZ ;  /* 0x0000000b0e1a7210 */ /* 0x001fe40007f1e0ff */
[----:B------:R-:W3:Y:S04]  /*9c00*/  LDL.LU R14, [R1+0x44] ;  /* 0x00004400010e7983 */ /* 0x000ee80000300800 */
[----:B------:R0:W-:Y:S02]  /*9c10*/  STL [R1+0x40b8], R26 ;  /* 0x0040b81a01007387 */ /* 0x0001e40000100800 */
[----:B0-----:R-:W-:-:S05]  /*9c20*/  IMAD.X R26, R24, 0x1, R18, P4 ;  /* 0x00000001181a7824 */ /* 0x001fca00020e0612 */
[----:B------:R4:W-:Y:S02]  /*9c30*/  STL [R1+0x40b0], R26 ;  /* 0x0040b01a01007387 */ /* 0x0009e40000100800 */
[----:B----4-:R-:W-:-:S05]  /*9c40*/  IADD3 R26, P4, R19, R7, RZ ;  /* 0x00000007131a7210 */ /* 0x010fca0007f9e0ff */
[----:B------:R0:W-:Y:S02]  /*9c50*/  STL [R1+0x40bc], R26 ;  /* 0x0040bc1a01007387 */ /* 0x0001e40000100800 */
[C---:B0-----:R-:W-:Y:S02]  /*9c60*/  IMAD.X R26, R24.reuse, 0x1, R20, P6 ;  /* 0x00000001181a7824 */ /* 0x041fe400030e0614 */
[----:B------:R-:W-:-:S03]  /*9c70*/  IMAD.X R24, R24, 0x1, R22, P5 ;  /* 0x0000000118187824 */ /* 0x000fc600028e0616 */
[----:B------:R0:W-:Y:S02]  /*9c80*/  STL [R1+0x40b4], R26 ;  /* 0x0040b41a01007387 */ /* 0x0001e40000100800 */
[----:B0-----:R-:W-:-:S05]  /*9c90*/  IADD3 R26, P6, R19, R15, RZ ;  /* 0x0000000f131a7210 */ /* 0x001fca0007fde0ff */
[----:B------:R0:W-:Y:S04]  /*9ca0*/  STL [R1+0x40c0], R26 ;  /* 0x0040c01a01007387 */ /* 0x0001e80000100800 */
[----:B0-----:R-:W4:Y:S04]  /*9cb0*/  LDL.LU R26, [R1+0x4464] ;  /* 0x00446400011a7983 */ /* 0x001f280000300800 */
[----:B------:R0:W-:Y:S02]  /*9cc0*/  STL [R1+0x40a4], R24 ;  /* 0x0040a41801007387 */ /* 0x0001e40000100800 */
[----:B0-----:R-:W-:-:S05]  /*9cd0*/  IADD3 R24, P5, R19, R9, RZ ;  /* 0x0000000913187210 */ /* 0x001fca0007fbe0ff */
[----:B------:R3:W-:Y:S02]  /*9ce0*/  STL [R1+0x40ac], R24 ;  /* 0x0040ac1801007387 */ /* 0x0007e40000100800 */
[----:B---3--:R-:W-:-:S05]  /*9cf0*/  IMAD.X R24, R14, 0x1, R16, P3 ;  /* 0x000000010e187824 */ /* 0x008fca00018e0610 */
[----:B------:R0:W-:Y:S04]  /*9d00*/  STL [R1+0x40a8], R24 ;  /* 0x0040a81801007387 */ /* 0x0001e80000100800 */
[----:B0-----:R-:W3:Y:S01]  /*9d10*/  LDL.LU R24, [R1+0x4460] ;  /* 0x0044600001187983 */ /* 0x001ee20000300800 */
[----:B------:R-:W-:-:S05]  /*9d20*/  IADD3 R19, P3, R19, R11, RZ ;  /* 0x0000000b13137210 */ /* 0x000fca0007f7e0ff */
[----:B------:R0:W-:Y:S02]  /*9d30*/  STL [R1+0x4098], R19 ;  /* 0x0040981301007387 */ /* 0x0001e40000100800 */
[----:B0-----:R-:W-:-:S05]  /*9d40*/  IMAD.X R19, R14, 0x1, R18, P2 ;  /* 0x000000010e137824 */ /* 0x001fca00010e0612 */
[----:B------:R3:W-:Y:S02]  /*9d50*/  STL [R1+0x4090], R19 ;  /* 0x0040901301007387 */ /* 0x0007e40000100800 */
[----:B---3--:R-:W-:-:S05]  /*9d60*/  IADD3 R19, P2, R24, R7, RZ ;  /* 0x0000000718137210 */ /* 0x008fca0007f5e0ff */
[----:B------:R0:W-:Y:S02]  /*9d70*/  STL [R1+0x409c], R19 ;  /* 0x00409c1301007387 */ /* 0x0001e40000100800 */
[----:B0-----:R-:W-:-:S05]  /*9d80*/  IMAD.X R19, R14, 0x1, R20, P1 ;  /* 0x000000010e137824 */ /* 0x001fca00008e0614 */
[----:B------:R0:W-:Y:S01]  /*9d90*/  STL [R1+0x4094], R19 ;  /* 0x0040941301007387 */ /* 0x0001e20000100800 */
[----:B------:R-:W-:Y:S01]  /*9da0*/  IMAD.X R14, R14, 0x1, R22, P0 ;  /* 0x000000010e0e7824 */ /* 0x000fe200000e0616 */
[----:B0-----:R-:W-:-:S05]  /*9db0*/  IADD3 R19, P1, R24, R15, RZ ;  /* 0x0000000f18137210 */ /* 0x001fca0007f3e0ff */
[----:B------:R0:W-:Y:S04]  /*9dc0*/  STL [R1+0x40a0], R19 ;  /* 0x0040a01301007387 */ /* 0x0001e80000100800 */
[----:B------:R2:W-:Y:S01]  /*9dd0*/  STL [R1+0x4084], R14 ;  /* 0x0040840e01007387 */ /* 0x0005e20000100800 */
[----:B0-----:R-:W-:Y:S01]  /*9de0*/  IADD3 R19, P0, R24, R9, RZ ;  /* 0x0000000918137210 */ /* 0x001fe20007f1e0ff */
[----:B--2---:R-:W-:-:S04]  /*9df0*/  IMAD.X R14, R33, 0x1, R16, P4 ;  /* 0x00000001210e7824 */ /* 0x004fc800020e0610 */
[----:B------:R0:W-:Y:S02]  /*9e00*/  STL [R1+0x408c], R19 ;  /* 0x00408c1301007387 */ /* 0x0001e40000100800 */
[----:B0-----:R-:W-:Y:S02]  /*9e10*/  IADD3 R19, P4, R24, R11, RZ ;  /* 0x0000000b18137210 */ /* 0x001fe40007f9e0ff */
[----:B------:R-:W2:Y:S04]  /*9e20*/  LDL.LU R24, [R1+0x34] ;  /* 0x0000340001187983 */ /* 0x000ea80000300800 */
[----:B------:R0:W-:Y:S04]  /*9e30*/  STL [R1+0x4088], R14 ;  /* 0x0040880e01007387 */ /* 0x0001e80000100800 */
[----:B------:R4:W-:Y:S01]  /*9e40*/  STL [R1+0x4078], R19 ;  /* 0x0040781301007387 */ /* 0x0009e20000100800 */
[----:B0-----:R-:W-:Y:S01]  /*9e50*/  IMAD.X R14, R33, 0x1, R18, P6 ;  /* 0x00000001210e7824 */ /* 0x001fe200030e0612 */
[----:B----4-:R-:W-:-:S04]  /*9e60*/  IADD3 R19, P6, R26, R7, RZ ;  /* 0x000000071a137210 */ /* 0x010fc80007fde0ff */
[----:B------:R0:W-:Y:S04]  /*9e70*/  STL [R1+0x4070], R14 ;  /* 0x0040700e01007387 */ /* 0x0001e80000100800 */
[----:B------:R1:W-:Y:S01]  /*9e80*/  STL [R1+0x407c], R19 ;  /* 0x00407c1301007387 */ /* 0x0003e20000100800 */
[----:B0-----:R-:W-:-:S03]  /*9e90*/  IMAD.X R14, R33, 0x1, R20, P5 ;  /* 0x00000001210e7824 */ /* 0x001fc600028e0614 */
[----:B-1----:R-:W3:Y:S04]  /*9ea0*/  LDL.LU R19, [R1+0x30] ;  /* 0x0000300001137983 */ /* 0x002ee80000300800 */
[----:B------:R0:W-:Y:S01]  /*9eb0*/  STL [R1+0x4074], R14 ;  /* 0x0040740e01007387 */ /* 0x0001e20000100800 */
[----:B------:R-:W-:Y:S01]  /*9ec0*/  IMAD.X R33, R33, 0x1, R22, P3 ;  /* 0x0000000121217824 */ /* 0x000fe200018e0616 */
[----:B0-----:R-:W-:-:S05]  /*9ed0*/  IADD3 R14, P5, R26, R15, RZ ;  /* 0x0000000f1a0e7210 */ /* 0x001fca0007fbe0ff */
[----:B------:R0:W-:Y:S04]  /*9ee0*/  STL [R1+0x4080], R14 ;  /* 0x0040800e01007387 */ /* 0x0001e80000100800 */
[----:B------:R5:W-:Y:S01]  /*9ef0*/  STL [R1+0x4064], R33 ;  /* 0x0040642101007387 */ /* 0x000be20000100800 */
[----:B0-----:R-:W-:Y:S01]  /*9f00*/  IADD3 R14, P3, R26, R9, RZ ;  /* 0x000000091a0e7210 */ /* 0x001fe20007f7e0ff */
[----:B-----5:R-:W-:-:S04]  /*9f10*/  IMAD.X R33, R35, 0x1, R16, P2 ;  /* 0x0000000123217824 */ /* 0x020fc800010e0610 */
[----:B------:R0:W-:Y:S02]  /*9f20*/  STL [R1+0x406c], R14 ;  /* 0x00406c0e01007387 */ /* 0x0001e40000100800 */
[----:B0-----:R-:W-:Y:S02]  /*9f30*/  IADD3 R14, P2, R26, R11, RZ ;  /* 0x0000000b1a0e7210 */ /* 0x001fe40007f5e0ff */
[----:B------:R-:W4:Y:S04]  /*9f40*/  LDL.LU R26, [R1+0x38] ;  /* 0x00003800011a7983 */ /* 0x000f280000300800 */
[----:B------:R0:W-:Y:S04]  /*9f50*/  STL [R1+0x4068], R33 ;  /* 0x0040682101007387 */ /* 0x0001e80000100800 */
[----:B------:R1:W-:Y:S01]  /*9f60*/  STL [R1+0x4058], R14 ;  /* 0x0040580e01007387 */ /* 0x0003e20000100800 */
[----:B0-----:R-:W-:Y:S01]  /*9f70*/  IMAD.X R33, R35, 0x1, R18, P1 ;  /* 0x0000000123217824 */ /* 0x001fe200008e0612 */
[----:B-1----:R-:W-:-:S04]  /*9f80*/  IADD3 R14, P1, R29, R7, RZ ;  /* 0x000000071d0e7210 */ /* 0x002fc80007f3e0ff */
[----:B------:R0:W-:Y:S04]  /*9f90*/  STL [R1+0x4050], R33 ;  /* 0x0040502101007387 */ /* 0x0001e80000100800 */
[----:B------:R1:W-:Y:S01]  /*9fa0*/  STL [R1+0x405c], R14 ;  /* 0x00405c0e01007387 */ /* 0x0003e20000100800 */
[----:B0-----:R-:W-:-:S03]  /*9fb0*/  IMAD.X R33, R35, 0x1, R20, P0 ;  /* 0x0000000123217824 */ /* 0x001fc600000e0614 */
[----:B-1----:R-:W5:Y:S04]  /*9fc0*/  LDL.LU R14, [R1+0x2c] ;  /* 0x00002c00010e7983 */ /* 0x002f680000300800 */
[----:B------:R0:W-:Y:S02]  /*9fd0*/  STL [R1+0x4054], R33 ;  /* 0x0040542101007387 */ /* 0x0001e40000100800 */
[----:B0-----:R-:W-:-:S05]  /*9fe0*/  IADD3 R33, P0, R29, R15, RZ ;  /* 0x0000000f1d217210 */ /* 0x001fca0007f1e0ff */
[----:B------:R0:W-:Y:S04]  /*9ff0*/  STL [R1+0x4060], R33 ;  /* 0x0040602101007387 */ /* 0x0001e80000100800 */
[----:B0-----:R-:W2:Y:S01]  /*a000*/  LDL.LU R33, [R1+0x445c] ;  /* 0x00445c0001217983 */ /* 0x001ea20000300800 */
[----:B------:R-:W-:-:S05]  /*a010*/  IMAD.X R35, R35, 0x1, R22, P4 ;  /* 0x0000000123237824 */ /* 0x000fca00020e0616 */
[----:B------:R0:W-:Y:S02]  /*a020*/  STL [R1+0x4044], R35 ;  /* 0x0040442301007387 */ /* 0x0001e40000100800 */
[----:B0-----:R-:W-:-:S05]  /*a030*/  IADD3 R35, P4, R29, R9, RZ ;  /* 0x000000091d237210 */ /* 0x001fca0007f9e0ff */
[----:B------:R4:W-:Y:S02]  /*a040*/  STL [R1+0x404c], R35 ;  /* 0x00404c2301007387 */ /* 0x0009e40000100800 */
[----:B----4-:R-:W-:Y:S01]  /*a050*/  IMAD.X R35, R26, 0x1, R16, P6 ;  /* 0x000000011a237824 */ /* 0x010fe200030e0610 */
[----:B------:R-:W-:-:S04]  /*a060*/  IADD3 R29, P6, R29, R11, RZ ;  /* 0x0000000b1d1d7210 */ /* 0x000fc80007fde0ff */
[----:B------:R0:W-:Y:S04]  /*a070*/  STL [R1+0x4048], R35 ;  /* 0x0040482301007387 */ /* 0x0001e80000100800 */
[----:B------:R-:W-:Y:S01]  /*a080*/  STL [R1+0x4038], R29 ;  /* 0x0040381d01007387 */ /* 0x000fe20000100800 */
[----:B0-----:R-:W-:-:S05]  /*a090*/  IMAD.X R35, R26, 0x1, R18, P5 ;  /* 0x000000011a237824 */ /* 0x001fca00028e0612 */
[----:B------:R0:W-:Y:S02]  /*a0a0*/  STL [R1+0x4030], R35 ;  /* 0x0040302301007387 */ /* 0x0001e40000100800 */
[----:B0-----:R-:W-:Y:S01]  /*a0b0*/  IMAD.X R35, R26, 0x1, R20, P3 ;  /* 0x000000011a237824 */ /* 0x001fe200018e0614 */
[----:B--2---:R-:W-:-:S05]  /*a0c0*/  IADD3 R29, P5, R33, R7, RZ ;  /* 0x00000007211d7210 */ /* 0x004fca0007fbe0ff */
[----:B------:R0:W-:Y:S04]  /*a0d0*/  STL [R1+0x403c], R29 ;  /* 0x00403c1d01007387 */ /* 0x0001e80000100800 */
[----:B0-----:R-:W2:Y:S04]  /*a0e0*/  LDL.LU R29, [R1+0x28] ;  /* 0x00002800011d7983 */ /* 0x001ea80000300800 */
        /* <DEDUP_REMOVED lines=8> */
[----:B0-----:R-:W-:-:S05]  /*a170*/  IMAD.X R26, R24, 0x1, R16, P1 ;  /* 0x00000001181a7824 */ /* 0x001fca00008e0610 */
[----:B------:R0:W-:Y:S02]  /*a180*/  STL [R1+0x4028], R26 ;  /* 0x0040281a01007387 */ /* 0x0001e40000100800 */
[----:B0-----:R-:W-:Y:S01]  /*a190*/  IADD3 R26, P1, R33, R11, RZ ;  /* 0x0000000b211a7210 */ /* 0x001fe20007f3e0ff */
[----:B------:R-:W-:-:S04]  /*a1a0*/  IMAD.X R33, R24, 0x1, R18, P0 ;  /* 0x0000000118217824 */ /* 0x000fc800000e0612 */
[----:B------:R-:W-:Y:S04]  /*a1b0*/  STL [R1+0x4018], R26 ;  /* 0x0040181a01007387 */ /* 0x000fe80000100800 */
[----:B------:R0:W-:Y:S02]  /*a1c0*/  STL [R1+0x4010], R33 ;  /* 0x0040102101007387 */ /* 0x0001e40000100800 */
[C---:B0-----:R-:W-:Y:S02]  /*a1d0*/  IMAD.X R33, R24.reuse, 0x1, R20, P4 ;  /* 0x0000000118217824 */ /* 0x041fe400020e0614 */
[----:B------:R-:W-:Y:S01]  /*a1e0*/  IMAD.X R24, R24, 0x1, R22, P6 ;  /* 0x0000000118187824 */ /* 0x000fe200030e0616 */
[----:B----4-:R-:W-:-:S05]  /*a1f0*/  IADD3 R26, P0, R35, R7, RZ ;  /* 0x00000007231a7210 */ /* 0x010fca0007f1e0ff */
[----:B------:R0:W-:Y:S04]  /*a200*/  STL [R1+0x401c], R26 ;  /* 0x00401c1a01007387 */ /* 0x0001e80000100800 */
[----:B0-----:R-:W4:Y:S04]  /*a210*/  LDL.LU R26, [R1+0x24] ;  /* 0x00002400011a7983 */ /* 0x001f280000300800 */
[----:B------:R0:W-:Y:S02]  /*a220*/  STL [R1+0x4014], R33 ;  /* 0x0040142101007387 */ /* 0x0001e40000100800 */
[----:B0-----:R-:W-:-:S05]  /*a230*/  IADD3 R33, P4, R35, R15, RZ ;  /* 0x0000000f23217210 */ /* 0x001fca0007f9e0ff */
[----:B------:R0:W-:Y:S04]  /*a240*/  STL [R1+0x4020], R33 ;  /* 0x0040202101007387 */ /* 0x0001e80000100800 */
[----:B------:R3:W-:Y:S01]  /*a250*/  STL [R1+0x4004], R24 ;  /* 0x0040041801007387 */ /* 0x0007e20000100800 */
[----:B0-----:R-:W-:Y:S01]  /*a260*/  IADD3 R33, P6, R35, R9, RZ ;  /* 0x0000000923217210 */ /* 0x001fe20007fde0ff */
[----:B---3--:R-:W-:-:S04]  /*a270*/  IMAD.X R24, R19, 0x1, R16, P5 ;  /* 0x0000000113187824 */ /* 0x008fc800028e0610 */
[----:B------:R0:W-:Y:S04]  /*a280*/  STL [R1+0x400c], R33 ;  /* 0x00400c2101007387 */ /* 0x0001e80000100800 */
[----:B------:R1:W-:Y:S01]  /*a290*/  STL [R1+0x4008], R24 ;  /* 0x0040081801007387 */ /* 0x0003e20000100800 */
[----:B0-----:R-:W-:Y:S01]  /*a2a0*/  IADD3 R33, P5, R35, R11, RZ ;  /* 0x0000000b23217210 */ /* 0x001fe20007fbe0ff */
[----:B-1----:R-:W-:Y:S01]  /*a2b0*/  IMAD.X R24, R19, 0x1, R18, P3 ;  /* 0x0000000113187824 */ /* 0x002fe200018e0612 */
[----:B------:R-:W-:-:S03]  /*a2c0*/  IADD3 R35, P3, R38, R7, RZ ;  /* 0x0000000726237210 */ /* 0x000fc60007f7e0ff */
[----:B------:R0:W-:Y:S04]  /*a2d0*/  STL [R1+0x3ff8], R33 ;  /* 0x003ff82101007387 */ /* 0x0001e80000100800 */
[----:B------:R1:W-:Y:S01]  /*a2e0*/  STL [R1+0x3ff0], R24 ;  /* 0x003ff01801007387 */ /* 0x0003e20000100800 */
[----:B0-----:R-:W-:-:S03]  /*a2f0*/  IMAD.X R33, R19, 0x1, R20, P2 ;  /* 0x0000000113217824 */ /* 0x001fc600010e0614 */
[----:B-1----:R-:W3:Y:S04]  /*a300*/  LDL.LU R24, [R1+0x20] ;  /* 0x0000200001187983 */ /* 0x002ee80000300800 */
[----:B------:R0:W-:Y:S04]  /*a310*/  STL [R1+0x3ffc], R35 ;  /* 0x003ffc2301007387 */ /* 0x0001e80000100800 */
[----:B------:R1:W-:Y:S01]  /*a320*/  STL [R1+0x3ff4], R33 ;  /* 0x003ff42101007387 */ /* 0x0003e20000100800 */
[C---:B0-----:R-:W-:Y:S01]  /*a330*/  IADD3 R35, P2, R38.reuse, R15, RZ ;  /* 0x0000000f26237210 */ /* 0x041fe20007f5e0ff */
[----:B-1----:R-:W-:Y:S01]  /*a340*/  IMAD.X R33, R19, 0x1, R22, P1 ;  /* 0x0000000113217824 */ /* 0x002fe200008e0616 */
[----:B------:R-:W-:-:S03]  /*a350*/  IADD3 R19, P1, R38, R9, RZ ;  /* 0x0000000926137210 */ /* 0x000fc60007f3e0ff */
[----:B------:R5:W-:Y:S04]  /*a360*/  STL [R1+0x4000], R35 ;  /* 0x0040002301007387 */ /* 0x000be80000100800 */
[----:B------:R0:W-:Y:S04]  /*a370*/  STL [R1+0x3fe4], R33 ;  /* 0x003fe42101007387 */ /* 0x0001e80000100800 */
[----:B------:R1:W-:Y:S01]  /*a380*/  STL [R1+0x3fec], R19 ;  /* 0x003fec1301007387 */ /* 0x0003e20000100800 */
[----:B-----5:R-:W-:Y:S01]  /*a390*/  IMAD.X R35, R14, 0x1, R16, P0 ;  /* 0x000000010e237824 */ /* 0x020fe200000e0610 */
[----:B0-----:R-:W-:-:S04]  /*a3a0*/  IADD3 R33, P0, R38, R11, RZ ;  /* 0x0000000b26217210 */ /* 0x001fc80007f1e0ff */
[----:B------:R0:W-:Y:S01]  /*a3b0*/  STL [R1+0x3fe8], R35 ;  /* 0x003fe82301007387 */ /* 0x0001e20000100800 */
[----:B-1----:R-:W-:-:S03]  /*a3c0*/  IMAD.X R19, R14, 0x1, R18, P4 ;  /* 0x000000010e137824 */ /* 0x002fc600020e0612 */
[----:B------:R1:W-:Y:S04]  /*a3d0*/  STL [R1+0x3fd8], R33 ;  /* 0x003fd82101007387 */ /* 0x0003e80000100800 */
[----:B------:R5:W-:Y:S01]  /*a3e0*/  STL [R1+0x3fd0], R19 ;  /* 0x003fd01301007387 */ /* 0x000be20000100800 */
[C---:B0-----:R-:W-:Y:S01]  /*a3f0*/  IADD3 R35, P4, R43.reuse, R7, RZ ;  /* 0x000000072b237210 */ /* 0x041fe20007f9e0ff */
[C---:B-1----:R-:W-:Y:S02]  /*a400*/  IMAD.X R33, R14.reuse, 0x1, R20, P6 ;  /* 0x000000010e217824 */ /* 0x042fe400030e0614 */
[----:B-----5:R-:W5:Y:S04]  /*a410*/  LDL.LU R19, [R1+0x1c] ;  /* 0x00001c0001137983 */ /* 0x020f680000300800 */
        /* <DEDUP_REMOVED lines=8> */
[----:B--2---:R-:W-:Y:S01]  /*a4a0*/  IMAD.X R35, R29, 0x1, R16, P3 ;  /* 0x000000011d237824 */ /* 0x004fe200018e0610 */
[----:B0-----:R-:W-:-:S04]  /*a4b0*/  IADD3 R33, P3, R43, R11, RZ ;  /* 0x0000000b2b217210 */ /* 0x001fc80007f7e0ff */
[----:B------:R-:W-:Y:S01]  /*a4c0*/  STL [R1+0x3fc8], R35 ;  /* 0x003fc82301007387 */ /* 0x000fe20000100800 */
[----:B-1----:R-:W-:-:S03]  /*a4d0*/  IMAD.X R14, R29, 0x1, R18, P2 ;  /* 0x000000011d0e7824 */ /* 0x002fc600010e0612 */
[----:B------:R-:W-:Y:S04]  /*a4e0*/  STL [R1+0x3fb8], R33 ;  /* 0x003fb82101007387 */ /* 0x000fe80000100800 */
[----:B------:R0:W-:Y:S04]  /*a4f0*/  STL [R1+0x3fb0], R14 ;  /* 0x003fb00e01007387 */ /* 0x0001e80000100800 */
[----:B0-----:R-:W2:Y:S01]  /*a500*/  LDL.LU R14, [R1+0x18] ;  /* 0x00001800010e7983 */ /* 0x001ea20000300800 */
[----:B------:R-:W-:Y:S01]  /*a510*/  IADD3 R35, P2, R31, R7, RZ ;  /* 0x000000071f237210 */ /* 0x000fe20007f5e0ff */
[----:B------:R-:W-:-:S04]  /*a520*/  IMAD.X R33, R29, 0x1, R20, P1 ;  /* 0x000000011d217824 */ /* 0x000fc800008e0614 */
[----:B------:R0:W-:Y:S04]  /*a530*/  STL [R1+0x3fbc], R35 ;  /* 0x003fbc2301007387 */ /* 0x0001e80000100800 */
[----:B------:R1:W-:Y:S01]  /*a540*/  STL [R1+0x3fb4], R33 ;  /* 0x003fb42101007387 */ /* 0x0003e20000100800 */
[----:B0-----:R-:W-:Y:S01]  /*a550*/  IADD3 R35, P1, R31, R15, RZ ;  /* 0x0000000f1f237210 */ /* 0x001fe20007f3e0ff */
[----:B-1----:R-:W-:Y:S01]  /*a560*/  IMAD.X R33, R29, 0x1, R22, P0 ;  /* 0x000000011d217824 */ /* 0x002fe200000e0616 */
[----:B------:R-:W-:-:S03]  /*a570*/  IADD3 R29, P0, R31, R9, RZ ;  /* 0x000000091f1d7210 */ /* 0x000fc60007f1e0ff */
[----:B------:R4:W-:Y:S04]  /*a580*/  STL [R1+0x3fc0], R35 ;  /* 0x003fc02301007387 */ /* 0x0009e80000100800 */
[----:B------:R0:W-:Y:S04]  /*a590*/  STL [R1+0x3fa4], R33 ;  /* 0x003fa42101007387 */ /* 0x0001e80000100800 */
[----:B------:R1:W-:Y:S01]  /*a5a0*/  STL [R1+0x3fac], R29 ;  /* 0x003fac1d01007387 */ /* 0x0003e20000100800 */
[C---:B----4-:R-:W-:Y:S01]  /*a5b0*/  IMAD.X R35, R26.reuse, 0x1, R16, P4 ;  /* 0x000000011a237824 */ /* 0x050fe200020e0610 */
[----:B0-----:R-:W-:Y:S01]  /*a5c0*/  IADD3 R33, P4, R31, R11, RZ ;  /* 0x0000000b1f217210 */ /* 0x001fe20007f9e0ff */
[----:B-1----:R-:W-:Y:S01]  /*a5d0*/  IMAD.X R29, R26, 0x1, R18, P6 ;  /* 0x000000011a1d7824 */ /* 0x002fe200030e0612 */
[----:B------:R-:W-:-:S02]  /*a5e0*/  IADD3 R31, P6, R2, R7, RZ ;  /* 0x00000007021f7210 */ /* 0x000fc40007fde0ff */
[----:B------:R-:W-:Y:S04]  /*a5f0*/  STL [R1+0x3fa8], R35 ;  /* 0x003fa82301007387 */ /* 0x000fe80000100800 */
[----:B------:R0:W-:Y:S04]  /*a600*/  STL [R1+0x3f98], R33 ;  /* 0x003f982101007387 */ /* 0x0001e80000100800 */
[----:B------:R1:W-:Y:S01]  /*a610*/  STL [R1+0x3f90], R29 ;  /* 0x003f901d01007387 */ /* 0x0003e20000100800 */
[----:B0-----:R-:W-:-:S03]  /*a620*/  IMAD.X R33, R26, 0x1, R20, P5 ;  /* 0x000000011a217824 */ /* 0x001fc600028e0614 */
[----:B-1----:R-:W4:Y:S04]  /*a630*/  LDL.LU R29, [R1+0x14] ;  /* 0x00001400011d7983 */ /* 0x002f280000300800 */
[----:B------:R0:W-:Y:S04]  /*a640*/  STL [R1+0x3f9c], R31 ;  /* 0x003f9c1f01007387 */ /* 0x0001e80000100800 */
[----:B------:R1:W-:Y:S01]  /*a650*/  STL [R1+0x3f94], R33 ;  /* 0x003f942101007387 */ /* 0x0003e20000100800 */
[----:B0-----:R-:W-:Y:S01]  /*a660*/  IADD3 R31, P5, R2, R15, RZ ;  /* 0x0000000f021f7210 */ /* 0x001fe20007fbe0ff */
[----:B-1----:R-:W-:Y:S01]  /*a670*/  IMAD.X R33, R26, 0x1, R22, P3 ;  /* 0x000000011a217824 */ /* 0x002fe200018e0616 */
[----:B------:R-:W-:-:S03]  /*a680*/  IADD3 R26, P3, R2, R9, RZ ;  /* 0x00000009021a7210 */ /* 0x000fc60007f7e0ff */
[----:B------:R3:W-:Y:S04]  /*a690*/  STL [R1+0x3fa0], R31 ;  /* 0x003fa01f01007387 */ /* 0x0007e80000100800 */
[----:B------:R-:W-:Y:S04]  /*a6a0*/  STL [R1+0x3f84], R33 ;  /* 0x003f842101007387 */ /* 0x000fe80000100800 */
[----:B------:R0:W-:Y:S01]  /*a6b0*/  STL [R1+0x3f8c], R26 ;  /* 0x003f8c1a01007387 */ /* 0x0001e20000100800 */
[----:B---3--:R-:W-:Y:S01]  /*a6c0*/  IMAD.X R31, R24, 0x1, R16, P2 ;  /* 0x00000001181f7824 */ /* 0x008fe200010e0610 */
[----:B------:R-:W-:Y:S01]  /*a6d0*/  IADD3 R2, P2, R2, R11, RZ ;  /* 0x0000000b02027210 */ /* 0x000fe20007f5e0ff */
[----:B0-----:R-:W-:-:S03]  /*a6e0*/  IMAD.X R26, R24, 0x1, R18, P1 ;  /* 0x00000001181a7824 */ /* 0x001fc600008e0612 */
[----:B------:R0:W-:Y:S04]  /*a6f0*/  STL [R1+0x3f88], R31 ;  /* 0x003f881f01007387 */ /* 0x0001e80000100800 */
[----:B------:R1:W-:Y:S04]  /*a700*/  STL [R1+0x3f78], R2 ;  /* 0x003f780201007387 */ /* 0x0003e80000100800 */
[----:B------:R3:W-:Y:S01]  /*a710*/  STL [R1+0x3f70], R26 ;  /* 0x003f701a01007387 */ /* 0x0007e20000100800 */
[----:B0-----:R-:W-:Y:S01]  /*a720*/  IADD3 R31, P1, R0, R7, RZ ;  /* 0x00000007001f7210 */ /* 0x001fe20007f3e0ff */
[----:B-1----:R-:W-:-:S02]  /*a730*/  IMAD.X R2, R24, 0x1, R20, P0 ;  /* 0x0000000118027824 */ /* 0x002fc400000e0614 */
[----:B---3--:R-:W3:Y:S01]  /*a740*/  LDL.LU R26, [R1+0x10] ;  /* 0x00001000011a7983 */ /* 0x008ee20000300800 */
[----:B------:R-:W-:-:S03]  /*a750*/  IMAD.X R24, R24, 0x1, R22, P4 ;  /* 0x0000000118187824 */ /* 0x000fc600020e0616 */
[----:B------:R0:W-:Y:S04]  /*a760*/  STL [R1+0x3f7c], R31 ;  /* 0x003f7c1f01007387 */ /* 0x0001e80000100800 */
[----:B------:R1:W-:Y:S01]  /*a770*/  STL [R1+0x3f74], R2 ;  /* 0x003f740201007387 */ /* 0x0003e20000100800 */
[C---:B0-----:R-:W-:Y:S02]  /*a780*/  IADD3 R31, P0, R0.reuse, R15, RZ ;  /* 0x0000000f001f7210 */ /* 0x041fe40007f1e0ff */
[----:B-1----:R-:W-:-:S03]  /*a790*/  IADD3 R2, P4, R0, R9, RZ ;  /* 0x0000000900027210 */ /* 0x002fc60007f9e0ff */
[----:B------:R5:W-:Y:S04]  /*a7a0*/  STL [R1+0x3f80], R31 ;  /* 0x003f801f01007387 */ /* 0x000be80000100800 */
[----:B------:R0:W-:Y:S04]  /*a7b0*/  STL [R1+0x3f64], R24 ;  /* 0x003f641801007387 */ /* 0x0001e80000100800 */
[----:B------:R1:W-:Y:S01]  /*a7c0*/  STL [R1+0x3f6c], R2 ;  /* 0x003f6c0201007387 */ /* 0x0003e20000100800 */
[----:B-----5:R-:W-:Y:S01]  /*a7d0*/  IMAD.X R31, R19, 0x1, R16, P6 ;  /* 0x00000001131f7824 */ /* 0x020fe200030e0610 */
[----:B0-----:R-:W-:-:S04]  /*a7e0*/  IADD3 R24, P6, R0, R11, RZ ;  /* 0x0000000b00187210 */ /* 0x001fc80007fde0ff */
[----:B------:R-:W-:Y:S01]  /*a7f0*/  STL [R1+0x3f68], R31 ;  /* 0x003f681f01007387 */ /* 0x000fe20000100800 */
[----:B-1----:R-:W-:Y:S01]  /*a800*/  IMAD.X R2, R19, 0x1, R18, P5 ;  /* 0x0000000113027824 */ /* 0x002fe200028e0612 */
[----:B------:R-:W-:Y:S02]  /*a810*/  IADD3 R0, P5, R3, R7, RZ ;  /* 0x0000000703007210 */ /* 0x000fe40007fbe0ff */
[----:B------:R0:W-:Y:S04]  /*a820*/  STL [R1+0x3f58], R24 ;  /* 0x003f581801007387 */ /* 0x0001e80000100800 */
[----:B0-----:R-:W5:Y:S04]  /*a830*/  LDL.LU R24, [R1+0xc] ;  /* 0x00000c0001187983 */ /* 0x001f680000300800 */
[----:B------:R0:W-:Y:S04]  /*a840*/  STL [R1+0x3f50], R2 ;  /* 0x003f500201007387 */ /* 0x0001e80000100800 */
[----:B------:R1:W-:Y:S01]  /*a850*/  STL [R1+0x3f5c], R0 ;  /* 0x003f5c0001007387 */ /* 0x0003e20000100800 */
[----:B0-----:R-:W-:Y:S01]  /*a860*/  IMAD.X R2, R19, 0x1, R20, P3 ;  /* 0x0000000113027824 */ /* 0x001fe200018e0614 */
[----:B------:R-:W-:Y:S01]  /*a870*/  IADD3 R31, P3, R3, R15, RZ ;  /* 0x0000000f031f7210 */ /* 0x000fe20007f7e0ff */
[----:B-1----:R-:W-:-:S03]  /*a880*/  IMAD.X R0, R19, 0x1, R22, P2 ;  /* 0x0000000113007824 */ /* 0x002fc600010e0616 */
[----:B------:R0:W-:Y:S04]  /*a890*/  STL [R1+0x3f54], R2 ;  /* 0x003f540201007387 */ /* 0x0001e80000100800 */
[----:B------:R-:W-:Y:S04]  /*a8a0*/  STL [R1+0x3f60], R31 ;  /* 0x003f601f01007387 */ /* 0x000fe80000100800 */
[----:B------:R1:W-:Y:S01]  /*a8b0*/  STL [R1+0x3f44], R0 ;  /* 0x003f440001007387 */ /* 0x0003e20000100800 */
[----:B0-----:R-:W-:Y:S01]  /*a8c0*/  IADD3 R2, P2, R3, R9, RZ ;  /* 0x0000000903027210 */ /* 0x001fe20007f5e0ff */
[----:B--2---:R-:W-:-:S04]  /*a8d0*/  IMAD.X R19, R14, 0x1, R16, P1 ;  /* 0x000000010e137824 */ /* 0x004fc800008e0610 */
[----:B------:R0:W-:Y:S01]  /*a8e0*/  STL [R1+0x3f4c], R2 ;  /* 0x003f4c0201007387 */ /* 0x0001e20000100800 */
[----:B-1----:R-:W-:-:S03]  /*a8f0*/  IADD3 R0, P1, R3, R11, RZ ;  /* 0x0000000b03007210 */ /* 0x002fc60007f3e0ff */
[----:B------:R1:W-:Y:S01]  /*a900*/  STL [R1+0x3f48], R19 ;  /* 0x003f481301007387 */ /* 0x0003e20000100800 */
[C---:B------:R-:W-:Y:S02]  /*a910*/  IMAD.X R3, R14.reuse, 0x1, R20, P4 ;  /* 0x000000010e037824 */ /* 0x040fe400020e0614 */
[----:B0-----:R-:W-:Y:S01]  /*a920*/  IMAD.X R2, R14, 0x1, R18, P0 ;  /* 0x000000010e027824 */ /* 0x001fe200000e0612 */
[----:B-1----:R-:W2:Y:S04]  /*a930*/  LDL.LU R19, [R1+0x8] ;  /* 0x0000080001137983 */ /* 0x002ea80000300800 */
[----:B------:R0:W-:Y:S04]  /*a940*/  STL [R1+0x3f38], R0 ;  /* 0x003f380001007387 */ /* 0x0001e80000100800 */
[----:B------:R1:W-:Y:S01]  /*a950*/  STL [R1+0x3f30], R2 ;  /* 0x003f300201007387 */ /* 0x0003e20000100800 */
[----:B0-----:R-:W-:-:S02]  /*a960*/  IADD3 R0, P0, R6, R7, RZ ;  /* 0x0000000706007210 */ /* 0x001fc40007f1e0ff */
[----:B-1----:R-:W-:-:S03]  /*a970*/  IADD3 R2, P4, R6, R15, RZ ;  /* 0x0000000f06027210 */ /* 0x002fc60007f9e0ff */
[----:B------:R0:W-:Y:S04]  /*a980*/  STL [R1+0x3f3c], R0 ;  /* 0x003f3c0001007387 */ /* 0x0001e80000100800 */
[----:B------:R1:W-:Y:S01]  /*a990*/  STL [R1+0x3f34], R3 ;  /* 0x003f340301007387 */ /* 0x0003e20000100800 */
[----:B0-----:R-:W-:-:S03]  /*a9a0*/  IMAD.X R0, R14, 0x1, R22, P6 ;  /* 0x000000010e007824 */ /* 0x001fc600030e0616 */
[----:B------:R4:W-:Y:S01]  /*a9b0*/  STL [R1+0x3f40], R2 ;  /* 0x003f400201007387 */ /* 0x0009e20000100800 */
[----:B-1----:R-:W-:-:S03]  /*a9c0*/  IADD3 R3, P6, R6, R9, RZ ;  /* 0x0000000906037210 */ /* 0x002fc60007fde0ff */
[----:B------:R0:W-:Y:S04]  /*a9d0*/  STL [R1+0x3f24], R0 ;  /* 0x003f240001007387 */ /* 0x0001e80000100800 */
[----:B------:R1:W-:Y:S04]  /*a9e0*/  STL [R1+0x3f2c], R3 ;  /* 0x003f2c0301007387 */ /* 0x0003e80000100800 */
[----:B------:R-:W2:Y:S01]  /*a9f0*/  LDL.LU R14, [R1+0x4] ;  /* 0x00000400010e7983 */ /* 0x000ea20000300800 */
[----:B------:R-:W-:Y:S01]  /*aa00*/  SHF.R.S32.HI R12, RZ, 0x1f, R17 ;  /* 0x0000001fff0c7819 */ /* 0x000fe20000011411 */
[----:B----4-:R-:W-:Y:S01]  /*aa10*/  IMAD.X R2, R29, 0x1, R16, P5 ;  /* 0x000000011d027824 */ /* 0x010fe200028e0610 */
[----:B0-----:R-:W-:-:S04]  /*aa20*/  IADD3 R0, P5, R6, R11, RZ ;  /* 0x0000000b06007210 */ /* 0x001fc80007fbe0ff */
[----:B------:R0:W-:Y:S01]  /*aa30*/  STL [R1+0x3f28], R2 ;  /* 0x003f280201007387 */ /* 0x0001e20000100800 */
[----:B-1----:R-:W-:-:S03]  /*aa40*/  IMAD.X R3, R29, 0x1, R20, P2 ;  /* 0x000000011d037824 */ /* 0x002fc600010e0614 */
[----:B------:R1:W-:Y:S01]  /*aa50*/  STL [R1+0x3f18], R0 ;  /* 0x003f180001007387 */ /* 0x0003e20000100800 */
[----:B0-----:R-:W-:Y:S01]  /*aa60*/  IMAD.X R2, R29, 0x1, R18, P3 ;  /* 0x000000011d027824 */ /* 0x001fe200018e0612 */
[----:B-1----:R-:W-:-:S04]  /*aa70*/  IADD3 R0, P3, R8, R7, RZ ;  /* 0x0000000708007210 */ /* 0x002fc80007f7e0ff */
[----:B------:R0:W-:Y:S04]  /*aa80*/  STL [R1+0x3f10], R2 ;  /* 0x003f100201007387 */ /* 0x0001e80000100800 */
[----:B------:R1:W-:Y:S01]  /*aa90*/  STL [R1+0x3f1c], R0 ;  /* 0x003f1c0001007387 */ /* 0x0003e20000100800 */
[----:B0-----:R-:W-:-:S03]  /*aaa0*/  IADD3 R2, P2, R8, R15, RZ ;  /* 0x0000000f08027210 */ /* 0x001fc60007f5e0ff */
[----:B------:R0:W-:Y:S01]  /*aab0*/  STL [R1+0x3f14], R3 ;  /* 0x003f140301007387 */ /* 0x0001e20000100800 */
[----:B-1----:R-:W-:-:S03]  /*aac0*/  IMAD.X R0, R29, 0x1, R22, P1 ;  /* 0x000000011d007824 */ /* 0x002fc600008e0616 */
[----:B------:R3:W-:Y:S01]  /*aad0*/  STL [R1+0x3f20], R2 ;  /* 0x003f200201007387 */ /* 0x0007e20000100800 */
[----:B0-----:R-:W-:-:S03]  /*aae0*/  IADD3 R3, P1, R8, R9, RZ ;  /* 0x0000000908037210 */ /* 0x001fc60007f3e0ff */
[----:B------:R0:W-:Y:S04]  /*aaf0*/  STL [R1+0x3f04], R0 ;  /* 0x003f040001007387 */ /* 0x0001e80000100800 */
[----:B------:R1:W-:Y:S01]  /*ab00*/  STL [R1+0x3f0c], R3 ;  /* 0x003f0c0301007387 */ /* 0x0003e20000100800 */
[----:B---3--:R-:W-:Y:S01]  /*ab10*/  IMAD.X R2, R26, 0x1, R16, P0 ;  /* 0x000000011a027824 */ /* 0x008fe200000e0610 */
[----:B0-----:R-:W-:Y:S01]  /*ab20*/  IADD3 R0, P0, R8, R11, RZ ;  /* 0x0000000b08007210 */ /* 0x001fe20007f1e0ff */
[----:B-1----:R-:W-:-:S03]  /*ab30*/  IMAD.X R3, R26, 0x1, R18, P4 ;  /* 0x000000011a037824 */ /* 0x002fc600020e0612 */
[----:B------:R0:W-:Y:S04]  /*ab40*/  STL [R1+0x3f08], R2 ;  /* 0x003f080201007387 */ /* 0x0001e80000100800 */
[----:B------:R1:W-:Y:S01]  /*ab50*/  STL [R1+0x3ef8], R0 ;  /* 0x003ef80001007387 */ /* 0x0003e20000100800 */
[----:B0-----:R-:W-:-:S03]  /*ab60*/  IADD3 R2, P4, R10, R7, RZ ;  /* 0x000000070a027210 */ /* 0x001fc60007f9e0ff */
[----:B------:R0:W-:Y:S01]  /*ab70*/  STL [R1+0x3ef0], R3 ;  /* 0x003ef00301007387 */ /* 0x0001e20000100800 */
[----:B-1----:R-:W-:-:S03]  /*ab80*/  IMAD.X R0, R26, 0x1, R20, P6 ;  /* 0x000000011a007824 */ /* 0x002fc600030e0614 */
[----:B------:R1:W-:Y:S01]  /*ab90*/  STL [R1+0x3efc], R2 ;  /* 0x003efc0201007387 */ /* 0x0003e20000100800 */
[----:B0-----:R-:W-:-:S03]  /*aba0*/  IADD3 R3, P6, R10, R15, RZ ;  /* 0x0000000f0a037210 */ /* 0x001fc60007fde0ff */
[----:B------:R0:W-:Y:S01]  /*abb0*/  STL [R1+0x3ef4], R0 ;  /* 0x003ef40001007387 */ /* 0x0001e20000100800 */
[----:B-1----:R-:W-:-:S03]  /*abc0*/  IMAD.X R2, R26, 0x1, R22, P5 ;  /* 0x000000011a027824 */ /* 0x002fc600028e0616 */
[----:B------:R5:W-:Y:S04]  /*abd0*/  STL [R1+0x3f00], R3 ;  /* 0x003f000301007387 */ /* 0x000be80000100800 */
[----:B------:R1:W-:Y:S01]  /*abe0*/  STL [R1+0x3ee4], R2 ;  /* 0x003ee40201007387 */ /* 0x0003e20000100800 */
[----:B0-----:R-:W-:-:S05]  /*abf0*/  IADD3 R0, P5, R10, R9, RZ ;  /* 0x000000090a007210 */ /* 0x001fca0007fbe0ff */
[----:B------:R0:W-:Y:S01]  /*ac00*/  STL [R1+0x3eec], R0 ;  /* 0x003eec0001007387 */ /* 0x0001e20000100800 */
[----:B-----5:R-:W-:Y:S01]  /*ac10*/  IMAD.X R3, R24, 0x1, R16, P3 ;  /* 0x0000000118037824 */ /* 0x020fe200018e0610 */
[----:B-1----:R-:W-:Y:S01]  /*ac20*/  IADD3 R2, P3, R10, R11, RZ ;  /* 0x0000000b0a027210 */ /* 0x002fe20007f7e0ff */
[----:B0-----:R-:W-:-:S03]  /*ac30*/  IMAD.X R0, R24, 0x1, R18, P2 ;  /* 0x0000000118007824 */ /* 0x001fc600010e0612 */
[----:B------:R0:W-:Y:S04]  /*ac40*/  STL [R1+0x3ee8], R3 ;  /* 0x003ee80301007387 */ /* 0x0001e80000100800 */
[----:B------:R1:W-:Y:S01]  /*ac50*/  STL [R1+0x3ed8], R2 ;  /* 0x003ed80201007387 */ /* 0x0003e20000100800 */
[----:B0-----:R-:W-:-:S03]  /*ac60*/  IADD3 R3, P2, R13, R7, RZ ;  /* 0x000000070d037210 */ /* 0x001fc60007f5e0ff */
[----:B------:R0:W-:Y:S01]  /*ac70*/  STL [R1+0x3ed0], R0 ;  /* 0x003ed00001007387 */ /* 0x0001e20000100800 */
[----:B-1----:R-:W-:-:S03]  /*ac80*/  IMAD.X R2, R24, 0x1, R20, P1 ;  /* 0x0000000118027824 */ /* 0x002fc600008e0614 */
[----:B------:R1:W-:Y:S04]  /*ac90*/  STL [R1+0x3edc], R3 ;  /* 0x003edc0301007387 */ /* 0x0003e80000100800 */
[----:B------:R3:W-:Y:S01]  /*aca0*/  STL [R1+0x3ed4], R2 ;  /* 0x003ed40201007387 */ /* 0x0007e20000100800 */
[----:B0-----:R-:W-:Y:S01]  /*acb0*/  IADD3 R0, P1, R13, R15, RZ ;  /* 0x0000000f0d007210 */ /* 0x001fe20007f3e0ff */
[----:B-1----:R-:W-:-:S04]  /*acc0*/  IMAD.X R3, R24, 0x1, R22, P0 ;  /* 0x0000000118037824 */ /* 0x002fc800000e0616 */
[----:B------:R2:W-:Y:S01]  /*acd0*/  STL [R1+0x3ee0], R0 ;  /* 0x003ee00001007387 */ /* 0x0005e20000100800 */
[----:B---3--:R-:W-:-:S03]  /*ace0*/  IADD3 R2, P0, R13, R9, RZ ;  /* 0x000000090d027210 */ /* 0x008fc60007f1e0ff */
[----:B------:R0:W-:Y:S04]  /*acf0*/  STL [R1+0x3ec4], R3 ;  /* 0x003ec40301007387 */ /* 0x0001e80000100800 */
[----:B------:R1:W-:Y:S01]  /*ad00*/  STL [R1+0x3ecc], R2 ;  /* 0x003ecc0201007387 */ /* 0x0003e20000100800 */
[----:B--2---:R-:W-:Y:S01]  /*ad10*/  IMAD.X R0, R19, 0x1, R16, P4 ;  /* 0x0000000113007824 */ /* 0x004fe200020e0610 */
[----:B0-----:R-:W-:Y:S01]  /*ad20*/  IADD3 R3, P4, R13, R11, RZ ;  /* 0x0000000b0d037210 */ /* 0x001fe20007f9e0ff */
[----:B-1----:R-:W-:-:S03]  /*ad30*/  IMAD.X R2, R19, 0x1, R18, P6 ;  /* 0x0000000113027824 */ /* 0x002fc600030e0612 */
[----:B------:R0:W-:Y:S04]  /*ad40*/  STL [R1+0x3ec8], R0 ;  /* 0x003ec80001007387 */ /* 0x0001e80000100800 */
[----:B------:R1:W-:Y:S04]  /*ad50*/  STL [R1+0x3eb8], R3 ;  /* 0x003eb80301007387 */ /* 0x0003e80000100800 */
[----:B------:R2:W-:Y:S01]  /*ad60*/  STL [R1+0x3eb0], R2 ;  /* 0x003eb00201007387 */ /* 0x0005e20000100800 */
[----:B0-----:R-:W-:Y:S01]  /*ad70*/  IADD3 R0, P6, R17, R7, RZ ;  /* 0x0000000711007210 */ /* 0x001fe20007fde0ff */
[----:B-1----:R-:W-:-:S04]  /*ad80*/  IMAD.X R3, R19, 0x1, R20, P5 ;  /* 0x0000000113037824 */ /* 0x002fc800028e0614 */
[----:B------:R0:W-:Y:S01]  /*ad90*/  STL [R1+0x3ebc], R0 ;  /* 0x003ebc0001007387 */ /* 0x0001e20000100800 */
[----:B--2---:R-:W-:-:S03]  /*ada0*/  IADD3 R2, P5, R17, R15, RZ ;  /* 0x0000000f11027210 */ /* 0x004fc60007fbe0ff */
[----:B------:R1:W-:Y:S04]  /*adb0*/  STL [R1+0x3eb4], R3 ;  /* 0x003eb40301007387 */ /* 0x0003e80000100800 */
[----:B------:R2:W-:Y:S01]  /*adc0*/  STL [R1+0x3ec0], R2 ;  /* 0x003ec00201007387 */ /* 0x0005e20000100800 */
[----:B0-----:R-:W-:Y:S01]  /*add0*/  IMAD.X R0, R19, 0x1, R22, P3 ;  /* 0x0000000113007824 */ /* 0x001fe200018e0616 */
[----:B-1----:R-:W-:-:S04]  /*ade0*/  IADD3 R3, P3, R17, R9, RZ ;  /* 0x0000000911037210 */ /* 0x002fc80007f7e0ff */
[----:B------:R0:W-:Y:S01]  /*adf0*/  STL [R1+0x3ea4], R0 ;  /* 0x003ea40001007387 */ /* 0x0001e20000100800 */
[----:B--2---:R-:W-:-:S03]  /*ae00*/  IMAD.X R2, R14, 0x1, R16, P2 ;  /* 0x000000010e027824 */ /* 0x004fc600010e0610 */
        /* <DEDUP_REMOVED lines=8> */
[----:B-1----:R-:W-:Y:S01]  /*ae90*/  IMAD.X R0, R14, 0x1, R20, P0 ;  /* 0x000000010e007824 */ /* 0x002fe200000e0614 */
[----:B0-----:R-:W-:-:S04]  /*aea0*/  IADD3 R3, P0, R21, R15, RZ ;  /* 0x0000000f15037210 */ /* 0x001fc80007f1e0ff */
[----:B------:R0:W-:Y:S01]  /*aeb0*/  STL [R1+0x3e94], R0 ;  /* 0x003e940001007387 */ /* 0x0001e20000100800 */
[----:B--2---:R-:W-:-:S03]  /*aec0*/  IMAD.X R2, R14, 0x1, R22, P4 ;  /* 0x000000010e027824 */ /* 0x004fc600020e0616 */
        /* <DEDUP_REMOVED lines=10> */
[----:B------:R-:W-:Y:S01]  /*af70*/  STL [R1+0x3e70], R0 ;  /* 0x003e700001007387 */ /* 0x000fe20000100800 */
[----:B--2---:R-:W-:-:S03]  /*af80*/  IMAD.X R2, R12, 0x1, R20, P3 ;  /* 0x000000010c027824 */ /* 0x004fc600018e0614 */
[----:B------:R0:W-:Y:S04]  /*af90*/  STL [R1+0x3e7c], R3 ;  /* 0x003e7c0301007387 */ /* 0x0001e80000100800 */
[----:B------:R1:W-:Y:S01]  /*afa0*/  STL [R1+0x3e74], R2 ;  /* 0x003e740201007387 */ /* 0x0003e20000100800 */
[----:B0-----:R-:W-:-:S03]  /*afb0*/  IMAD.X R3, R12, 0x1, R22, P2 ;  /* 0x000000010c037824 */ /* 0x001fc600010e0616 */
[----:B------:R-:W2:Y:S01]  /*afc0*/  LDL.LU R12, [R1+0x4454] ;  /* 0x00445400010c7983 */ /* 0x000ea20000300800 */
[----:B------:R-:W-:Y:S02]  /*afd0*/  IADD3 R0, P3, R23, R15, RZ ;  /* 0x0000000f17007210 */ /* 0x000fe40007f7e0ff */
[----:B------:R-:W-:-:S03]  /*afe0*/  SHF.R.S32.HI R61, RZ, 0x1f, R21 ;  /* 0x0000001fff3d7819 */ /* 0x000fc60000011415 */
[----:B------:R0:W-:Y:S02]  /*aff0*/  STL [R1+0x3e80], R0 ;  /* 0x003e800001007387 */ /* 0x0001e40000100800 */
[----:B-1----:R-:W-:Y:S02]  /*b000*/  IMAD.X R2, R61, 0x1, R16, P1 ;  /* 0x000000013d027824 */ /* 0x002fe400008e0610 */
[----:B------:R1:W-:Y:S01]  /*b010*/  STL [R1+0x3e64], R3 ;  /* 0x003e640301007387 */ /* 0x0003e20000100800 */
[C---:B0-----:R-:W-:Y:S02]  /*b020*/  IADD3 R0, P2, R23.reuse, R9, RZ ;  /* 0x0000000917007210 */ /* 0x041fe40007f5e0ff */
[----:B-1----:R-:W-:-:S03]  /*b030*/  IADD3 R3, P1, R23, R11, RZ ;  /* 0x0000000b17037210 */ /* 0x002fc60007f3e0ff */
[----:B------:R0:W-:Y:S04]  /*b040*/  STL [R1+0x3e6c], R0 ;  /* 0x003e6c0001007387 */ /* 0x0001e80000100800 */
[----:B------:R1:W-:Y:S01]  /*b050*/  STL [R1+0x3e68], R2 ;  /* 0x003e680201007387 */ /* 0x0003e20000100800 */
[----:B0-----:R-:W-:-:S03]  /*b060*/  IMAD.X R0, R61, 0x1, R18, P0 ;  /* 0x000000013d007824 */ /* 0x001fc600000e0612 */
[----:B------:R0:W-:Y:S01]  /*b070*/  STL [R1+0x3e58], R3 ;  /* 0x003e580301007387 */ /* 0x0001e20000100800 */
[----:B-1----:R-:W-:-:S03]  /*b080*/  IADD3 R2, P0, R25, R7, RZ ;  /* 0x0000000719027210 */ /* 0x002fc60007f1e0ff */
[----:B------:R1:W-:Y:S01]  /*b090*/  STL [R1+0x3e50], R0 ;  /* 0x003e500001007387 */ /* 0x0003e20000100800 */
[----:B------:R-:W-:Y:S01]  /*b0a0*/  SHF.R.S32.HI R45, RZ, 0x1f, R23 ;  /* 0x0000001fff2d7819 */ /* 0x000fe20000011417 */
[----:B0-----:R-:W-:Y:S02]  /*b0b0*/  IMAD.X R3, R61, 0x1, R20, P4 ;  /* 0x000000013d037824 */ /* 0x001fe400020e0614 */
[----:B------:R0:W-:Y:S01]  /*b0c0*/  STL [R1+0x3e5c], R2 ;  /* 0x003e5c0201007387 */ /* 0x0001e20000100800 */
[----:B-1----:R-:W-:-:S03]  /*b0d0*/  IADD3 R0, P4, R25, R15, RZ ;  /* 0x0000000f19007210 */ /* 0x002fc60007f9e0ff */
[----:B------:R1:W-:Y:S04]  /*b0e0*/  STL [R1+0x3e54], R3 ;  /* 0x003e540301007387 */ /* 0x0003e80000100800 */
[----:B------:R3:W-:Y:S01]  /*b0f0*/  STL [R1+0x3e60], R0 ;  /* 0x003e600001007387 */ /* 0x0007e20000100800 */
[----:B0-----:R-:W-:Y:S01]  /*b100*/  IMAD.X R2, R61, 0x1, R22, P6 ;  /* 0x000000013d027824 */ /* 0x001fe200030e0616 */
[----:B-1----:R-:W-:-:S04]  /*b110*/  IADD3 R3, P6, R25, R9, RZ ;  /* 0x0000000919037210 */ /* 0x002fc80007fde0ff */
[----:B------:R0:W-:Y:S01]  /*b120*/  STL [R1+0x3e44], R2 ;  /* 0x003e440201007387 */ /* 0x0001e20000100800 */
[----:B---3--:R-:W-:-:S03]  /*b130*/  IMAD.X R0, R45, 0x1, R16, P5 ;  /* 0x000000012d007824 */ /* 0x008fc600028e0610 */
[----:B------:R1:W-:Y:S04]  /*b140*/  STL [R1+0x3e4c], R3 ;  /* 0x003e4c0301007387 */ /* 0x0003e80000100800 */
[----:B------:R3:W-:Y:S01]  /*b150*/  STL [R1+0x3e48], R0 ;  /* 0x003e480001007387 */ /* 0x0007e20000100800 */
[----:B0-----:R-:W-:Y:S01]  /*b160*/  IADD3 R2, P5, R25, R11, RZ ;  /* 0x0000000b19027210 */ /* 0x001fe20007fbe0ff */
[----:B-1----:R-:W-:-:S04]  /*b170*/  IMAD.X R3, R45, 0x1, R18, P3 ;  /* 0x000000012d037824 */ /* 0x002fc800018e0612 */
[----:B------:R0:W-:Y:S01]  /*b180*/  STL [R1+0x3e38], R2 ;  /* 0x003e380201007387 */ /* 0x0001e20000100800 */
[----:B---3--:R-:W-:-:S03]  /*b190*/  IADD3 R0, P3, R28, R7, RZ ;  /* 0x000000071c007210 */ /* 0x008fc60007f7e0ff */
[----:B------:R1:W-:Y:S01]  /*b1a0*/  STL [R1+0x3e30], R3 ;  /* 0x003e300301007387 */ /* 0x0003e20000100800 */
[----:B------:R-:W-:-:S03]  /*b1b0*/  SHF.R.S32.HI R46, RZ, 0x1f, R25 ;  /* 0x0000001fff2e7819 */ /* 0x000fc60000011419 */
        /* <DEDUP_REMOVED lines=13> */
[----:B0-----:R-:W-:Y:S01]  /*b290*/  IMAD.X R2, R46, 0x1, R18, P4 ;  /* 0x000000012e027824 */ /* 0x001fe200020e0612 */
[----:B-1----:R-:W-:-:S04]  /*b2a0*/  IADD3 R3, P4, R30, R7, RZ ;  /* 0x000000071e037210 */ /* 0x002fc80007f9e0ff */
[----:B------:R0:W-:Y:S01]  /*b2b0*/  STL [R1+0x3e10], R2 ;  /* 0x003e100201007387 */ /* 0x0001e20000100800 */
[----:B---3--:R-:W-:-:S03]  /*b2c0*/  IMAD.X R0, R46, 0x1, R20, P6 ;  /* 0x000000012e007824 */ /* 0x008fc600030e0614 */
[----:B------:R1:W-:Y:S01]  /*b2d0*/  STL [R1+0x3e1c], R3 ;  /* 0x003e1c0301007387 */ /* 0x0003e20000100800 */
[----:B------:R-:W-:-:S03]  /*b2e0*/  SHF.R.S32.HI R47, RZ, 0x1f, R28 ;  /* 0x0000001fff2f7819 */ /* 0x000fc6000001141c */
        /* <DEDUP_REMOVED lines=218> */
[----:B--2---:R-:W-:Y:S01]  /*c090*/  IADD3 R2, P3, R12, R7, RZ ;  /* 0x000000070c027210 */ /* 0x004fe20007f7e0ff */
[----:B0-----:R-:W-:-:S04]  /*c0a0*/  IMAD.X R3, R59, 0x1, R20, P2 ;  /* 0x000000013b037824 */ /* 0x001fc800010e0614 */
[----:B------:R0:W-:Y:S01]  /*c0b0*/  STL [R1+0x4448], R2 ;  /* 0x0044480201007387 */ /* 0x0001e20000100800 */
[----:B-1----:R-:W-:-:S03]  /*c0c0*/  IADD3 R0, P2, R12, R15, RZ ;  /* 0x0000000f0c007210 */ /* 0x002fc60007f5e0ff */
[----:B------:R1:W-:Y:S04]  /*c0d0*/  STL [R1+0x3c78], R3 ;  /* 0x003c780301007387 */ /* 0x0003e80000100800 */
[----:B------:R2:W-:Y:S01]  /*c0e0*/  STL [R1+0x3c74], R0 ;  /* 0x003c740001007387 */ /* 0x0005e20000100800 */
[----:B0-----:R-:W-:Y:S01]  /*c0f0*/  IMAD.X R2, R59, 0x1, R22, P1 ;  /* 0x000000013b027824 */ /* 0x001fe200008e0616 */
[----:B-1----:R-:W-:-:S04]  /*c100*/  IADD3 R3, P1, R12, R9, RZ ;  /* 0x000000090c037210 */ /* 0x002fc80007f3e0ff */
[----:B------:R0:W-:Y:S01]  /*c110*/  STL [R1+0x3c70], R2 ;  /* 0x003c700201007387 */ /* 0x0001e20000100800 */
[----:B--2---:R-:W-:-:S03]  /*c120*/  IMAD.X R0, R60, 0x1, R16, P0 ;  /* 0x000000013c007824 */ /* 0x004fc600000e0610 */
[----:B------:R1:W-:Y:S04]  /*c130*/  STL [R1+0x3c6c], R3 ;  /* 0x003c6c0301007387 */ /* 0x0003e80000100800 */
[----:B------:R2:W-:Y:S01]  /*c140*/  STL [R1+0x3c68], R0 ;  /* 0x003c680001007387 */ /* 0x0005e20000100800 */
[----:B0-----:R-:W-:Y:S02]  /*c150*/  IADD3 R2, P0, R12, R11, RZ ;  /* 0x0000000b0c027210 */ /* 0x001fe40007f1e0ff */
[----:B------:R-:W-:Y:S01]  /*c160*/  SHF.R.S32.HI R12, RZ, 0x1f, R12 ;  /* 0x0000001fff0c7819 */ /* 0x000fe2000001140c */
[C---:B-1----:R-:W-:Y:S02]  /*c170*/  IMAD.X R3, R60.reuse, 0x1, R20, P6 ;  /* 0x000000013c037824 */ /* 0x042fe400030e0614 */
[----:B------:R0:W-:Y:S01]  /*c180*/  STL [R1+0x3c64], R2 ;  /* 0x003c640201007387 */ /* 0x0001e20000100800 */
[----:B--2---:R-:W-:-:S05]  /*c190*/  IMAD.X R0, R60, 0x1, R18, P4 ;  /* 0x000000013c007824 */ /* 0x004fca00020e0612 */
[----:B------:R1:W-:Y:S01]  /*c1a0*/  STL [R1+0x3c5c], R0 ;  /* 0x003c5c0001007387 */ /* 0x0003e20000100800 */
[----:B0-----:R-:W-:-:S03]  /*c1b0*/  IMAD.X R2, R60, 0x1, R22, P5 ;  /* 0x000000013c027824 */ /* 0x001fc600028e0616 */
[----:B------:R0:W-:Y:S01]  /*c1c0*/  STL [R1+0x3c60], R3 ;  /* 0x003c600301007387 */ /* 0x0001e20000100800 */
[----:B-1----:R-:W-:-:S03]  /*c1d0*/  IMAD.X R0, R12, 0x1, R16, P3 ;  /* 0x000000010c007824 */ /* 0x002fc600018e0610 */
[----:B------:R1:W-:Y:S01]  /*c1e0*/  STL [R1+0x3c58], R2 ;  /* 0x003c580201007387 */ /* 0x0003e20000100800 */
[----:B0-----:R-:W-:-:S03]  /*c1f0*/  IMAD.X R3, R12, 0x1, R18, P2 ;  /* 0x000000010c037824 */ /* 0x001fc600010e0612 */
[----:B------:R0:W-:Y:S01]  /*c200*/  STL [R1+0x4444], R0 ;  /* 0x0044440001007387 */ /* 0x0001e20000100800 */
[----:B-1----:R-:W-:-:S03]  /*c210*/  IMAD.X R2, R12, 0x1, R20, P1 ;  /* 0x000000010c027824 */ /* 0x002fc600008e0614 */
[----:B------:R-:W-:Y:S01]  /*c220*/  STL [R1+0x3c54], R3 ;  /* 0x003c540301007387 */ /* 0x000fe20000100800 */
[----:B0-----:R-:W-:-:S03]  /*c230*/  IMAD.X R0, R12, 0x1, R22, P0 ;  /* 0x000000010c007824 */ /* 0x001fc600000e0616 */
[----:B------:R-:W2:Y:S04]  /*c240*/  LDL.LU R38, [R1+0x144] ;  /* 0x0001440001267983 */ /* 0x000ea80000300800 */
[----:B------:R-:W-:Y:S04]  /*c250*/  STL [R1+0x3c50], R2 ;  /* 0x003c500201007387 */ /* 0x000fe80000100800 */
[----:B------:R-:W3:Y:S04]  /*c260*/  LDL.LU R35, [R1+0x140] ;  /* 0x0001400001237983 */ /* 0x000ee80000300800 */
[----:B------:R2:W-:Y:S04]  /*c270*/  STL [R1+0x1c8c], R0 ;  /* 0x001c8c0001007387 */ /* 0x0005e80000100800 */
[----:B------:R-:W4:Y:S04]  /*c280*/  LDL.LU R33, [R1+0x13c] ;  /* 0x00013c0001217983 */ /* 0x000f280000300800 */
[----:B------:R-:W5:Y:S04]  /*c290*/  LDL.LU R29, [R1+0x138] ;  /* 0x00013800011d7983 */ /* 0x000f680000300800 */
[----:B------:R-:W5:Y:S04]  /*c2a0*/  LDL.LU R26, [R1+0x134] ;  /* 0x00013400011a7983 */ /* 0x000f680000300800 */
[----:B------:R-:W5:Y:S04]  /*c2b0*/  LDL.LU R24, [R1+0x130] ;  /* 0x0001300001187983 */ /* 0x000f680000300800 */
[----:B------:R-:W5:Y:S04]  /*c2c0*/  LDL.LU R19, [R1+0x12c] ;  /* 0x00012c0001137983 */ /* 0x000f680000300800 */
[----:B------:R-:W5:Y:S01]  /*c2d0*/  LDL.LU R14, [R1+0x128] ;  /* 0x00012800010e7983 */ /* 0x000f620000300800 */
[----:B--2---:R-:W-:-:S02]  /*c2e0*/  IMAD R0, R38, UR55, RZ ;  /* 0x0000003726007c24 */ /* 0x004fc4000f8e02ff */
[----:B---3--:R-:W-:-:S03]  /*c2f0*/  IMAD R2, R35, UR55, RZ ;  /* 0x0000003723027c24 */ /* 0x008fc6000f8e02ff */
[----:B------:R-:W-:Y:S01]  /*c300*/  IADD3 R16, P6, R0, UR34, RZ ;  /* 0x0000002200107c10 */ /* 0x000fe2000ffde0ff */
[----:B----4-:R-:W-:Y:S01]  /*c310*/  IMAD R3, R33, UR55, RZ ;  /* 0x0000003721037c24 */ /* 0x010fe2000f8e02ff */
[----:B------:R-:W-:Y:S01]  /*c320*/  IADD3 R18, P5, R2, UR34, RZ ;  /* 0x0000002202127c10 */ /* 0x000fe2000ffbe0ff */
[----:B-----5:R-:W-:Y:S02]  /*c330*/  IMAD R4, R29, UR55, RZ ;  /* 0x000000371d047c24 */ /* 0x020fe4000f8e02ff */
[----:B------:R-:W-:-:S03]  /*c340*/  IMAD R5, R26, UR55, RZ ;  /* 0x000000371a057c24 */ /* 0x000fc6000f8e02ff */
[----:B------:R-:W-:Y:S01]  /*c350*/  IADD3 R20, P3, R4, UR34, RZ ;  /* 0x0000002204147c10 */ /* 0x000fe2000ff7e0ff */
[----:B------:R-:W-:Y:S01]  /*c360*/  IMAD R6, R24, UR55, RZ ;  /* 0x0000003718067c24 */ /* 0x000fe2000f8e02ff */
[----:B------:R-:W-:Y:S01]  /*c370*/  IADD3 R21, P2, R5, UR34, RZ ;  /* 0x0000002205157c10 */ /* 0x000fe2000ff5e0ff */
[----:B------:R-:W-:Y:S01]  /*c380*/  IMAD R7, R19, UR55, RZ ;  /* 0x0000003713077c24 */ /* 0x000fe2000f8e02ff */
[----:B------:R-:W-:Y:S01]  /*c390*/  IADD3 R19, P4, R3, UR34, RZ ;  /* 0x0000002203137c10 */ /* 0x000fe2000ff9e0ff */
[----:B------:R-:W-:Y:S01]  /*c3a0*/  STL [R1+0x1100], R16 ;  /* 0x0011001001007387 */ /* 0x000fe20000100800 */
[----:B------:R-:W-:Y:S01]  /*c3b0*/  IMAD R8, R14, UR55, RZ ;  /* 0x000000370e087c24 */ /* 0x000fe2000f8e02ff */
[----:B------:R-:W-:Y:S02]  /*c3c0*/  IADD3 R22, P1, R6, UR34, RZ ;  /* 0x0000002206167c10 */ /* 0x000fe4000ff3e0ff */
[----:B------:R-:W-:Y:S01]  /*c3d0*/  STL [R1+0x1108], R18 ;  /* 0x0011081201007387 */ /* 0x000fe20000100800 */
[----:B------:R-:W-:Y:S01]  /*c3e0*/  IADD3 R23, P0, R7, UR34, RZ ;  /* 0x0000002207177c10 */ /* 0x000fe2000ff1e0ff */
[----:B------:R-:W-:Y:S01]  /*c3f0*/  UIMAD UR5, UR5, 0x69, URZ ;  /* 0x00000069050578a4 */ /* 0x000fe2000f8e023f */
[----:B------:R-:W-:Y:S01]  /*c400*/  LEA.HI.X.SX32 R9, R0, UR35, 0x1, P6 ;  /* 0x0000002300097c11 */ /* 0x000fe2000b0f0eff */
[----:B------:R-:W-:Y:S01]  /*c410*/  STL [R1+0x1110], R19 ;  /* 0x0011101301007387 */ /* 0x000fe20000100800 */
[----:B------:R-:W-:Y:S01]  /*c420*/  IADD3 R24, P6, R8, UR34, RZ ;  /* 0x0000002208187c10 */ /* 0x000fe2000ffde0ff */
[----:B------:R-:W-:Y:S01]  /*c430*/  UIMAD UR34, UR61, 0x7f, URZ ;  /* 0x0000007f3d2278a4 */ /* 0x000fe2000f8e023f */
[----:B------:R-:W-:Y:S01]  /*c440*/  LEA.HI.X.SX32 R10, R2, UR35, 0x1, P5 ;  /* 0x00000023020a7c11 */ /* 0x000fe2000a8f0eff */
[----:B------:R-:W-:Y:S01]  /*c450*/  STL [R1+0x1118], R20 ;  /* 0x0011181401007387 */ /* 0x000fe20000100800 */
[----:B------:R-:W-:Y:S01]  /*c460*/  LEA.HI.X.SX32 R11, R3, UR35, 0x1, P4 ;  /* 0x00000023030b7c11 */ /* 0x000fe2000a0f0eff */
[----:B------:R-:W-:Y:S01]  /*c470*/  UIMAD UR7, UR7, 0x67, URZ ;  /* 0x00000067070778a4 */ /* 0x000fe2000f8e023f */
[----:B------:R-:W0:Y:S01]  /*c480*/  LDC R29, c[0x0][0x230] ;  /* 0x00008c00ff1d7b82 */ /* 0x000e220000000800 */
[----:B------:R-:W-:Y:S01]  /*c490*/  STL [R1+0x1120], R21 ;  /* 0x0011201501007387 */ /* 0x000fe20000100800 */
[----:B------:R-:W-:Y:S01]  /*c4a0*/  LEA.HI.X.SX32 R12, R4, UR35, 0x1, P3 ;  /* 0x00000023040c7c11 */ /* 0x000fe200098f0eff */
[----:B------:R-:W-:-:S02]  /*c4b0*/  UIMAD UR8, UR8, 0x66, URZ ;  /* 0x00000066080878a4 */ /* 0x000fc4000f8e023f */
[----:B------:R-:W-:Y:S01]  /*c4c0*/  STL [R1+0x1128], R22 ;  /* 0x0011281601007387 */ /* 0x000fe20000100800 */
[----:B------:R-:W-:Y:S01]  /*c4d0*/  LEA.HI.X.SX32 R13, R5, UR35, 0x1, P2 ;  /* 0x00000023050d7c11 */ /* 0x000fe200090f0eff */
[----:B------:R-:W-:Y:S02]  /*c4e0*/  UIMAD UR9, UR9, 0x65, URZ ;  /* 0x00000065090978a4 */ /* 0x000fe4000f8e023f */
[----:B------:R-:W-:Y:S01]  /*c4f0*/  STL [R1+0x1130], R23 ;  /* 0x0011301701007387 */ /* 0x000fe20000100800 */
[----:B------:R-:W-:Y:S01]  /*c500*/  LEA.HI.X.SX32 R14, R6, UR35, 0x1, P1 ;  /* 0x00000023060e7c11 */ /* 0x000fe200088f0eff */
[----:B------:R-:W-:Y:S02]  /*c510*/  UIMAD UR10, UR10, 0x64, URZ ;  /* 0x000000640a0a78a4 */ /* 0x000fe4000f8e023f */
[----:B------:R-:W-:Y:S01]  /*c520*/  STL [R1+0x10fc], R9 ;  /* 0x0010fc0901007387 */ /* 0x000fe20000100800 */
[----:B------:R-:W-:Y:S01]  /*c530*/  LEA.HI.X.SX32 R15, R7, UR35, 0x1, P0 ;  /* 0x00000023070f7c11 */ /* 0x000fe200080f0eff */
[----:B------:R-:W-:-:S02]  /*c540*/  UIMAD UR11, UR11, 0x63, URZ ;  /* 0x000000630b0b78a4 */ /* 0x000fc4000f8e023f */
[----:B------:R-:W-:Y:S01]  /*c550*/  STL [R1+0x1138], R24 ;  /* 0x0011381801007387 */ /* 0x000fe20000100800 */
[----:B------:R-:W-:Y:S01]  /*c560*/  LEA.HI.X.SX32 R17, R8, UR35, 0x1, P6 ;  /* 0x0000002308117c11 */ /* 0x000fe2000b0f0eff */
[----:B------:R-:W-:Y:S02]  /*c570*/  UIMAD UR12, UR12, 0x62, URZ ;  /* 0x000000620c0c78a4 */ /* 0x000fe4000f8e023f */
[----:B------:R-:W-:Y:S01]  /*c580*/  STL [R1+0x1104], R10 ;  /* 0x0011040a01007387 */ /* 0x000fe20000100800 */
[----:B------:R-:W-:Y:S01]  /*c590*/  IADD3 R3, P6, R24, UR34, RZ ;  /* 0x0000002218037c10 */ /* 0x000fe2000ffde0ff */
[----:B------:R-:W-:Y:S02]  /*c5a0*/  UIMAD UR13, UR13, 0x61, URZ ;  /* 0x000000610d0d78a4 */ /* 0x000fe4000f8e023f */
[----:B------:R-:W-:Y:S01]  /*c5b0*/  STL [R1+0x110c], R11 ;  /* 0x00110c0b01007387 */ /* 0x000fe20000100800 */
[----:B------:R-:W-:Y:S01]  /*c5c0*/  IADD3 R0, P5, R23, UR34, RZ ;  /* 0x0000002217007c10 */ /* 0x000fe2000ffbe0ff */
[----:B------:R-:W-:-:S02]  /*c5d0*/  UIMAD UR14, UR14, 0x60, URZ ;  /* 0x000000600e0e78a4 */ /* 0x000fc4000f8e023f */
[----:B------:R-:W-:Y:S01]  /*c5e0*/  STL [R1+0x1114], R12 ;  /* 0x0011140c01007387 */ /* 0x000fe20000100800 */
[----:B------:R-:W-:Y:S02]  /*c5f0*/  UIMAD UR15, UR15, 0x5f, URZ ;  /* 0x0000005f0f0f78a4 */ /* 0x000fe4000f8e023f */
[----:B------:R-:W-:Y:S01]  /*c600*/  UIMAD UR16, UR16, 0x5e, URZ ;  /* 0x0000005e101078a4 */ /* 0x000fe2000f8e023f */
[----:B------:R-:W-:Y:S01]  /*c610*/  STL [R1+0x111c], R13 ;  /* 0x00111c0d01007387 */ /* 0x000fe20000100800 */
[----:B------:R-:W-:Y:S01]  /*c620*/  IADD3 R2, P4, R22, UR34, RZ ;  /* 0x0000002216027c10 */ /* 0x000fe2000ff9e0ff */
[----:B------:R-:W-:Y:S02]  /*c630*/  UIMAD UR17, UR17, 0x5d, URZ ;  /* 0x0000005d111178a4 */ /* 0x000fe4000f8e023f */
[----:B------:R-:W-:Y:S01]  /*c640*/  STL [R1+0x1124], R14 ;  /* 0x0011240e01007387 */ /* 0x000fe20000100800 */
[----:B------:R-:W-:Y:S02]  /*c650*/  UIMAD UR18, UR18, 0x5c, URZ ;  /* 0x0000005c121278a4 */ /* 0x000fe4000f8e023f */
[----:B------:R-:W-:Y:S01]  /*c660*/  UIMAD UR19, UR19, 0x5b, URZ ;  /* 0x0000005b131378a4 */ /* 0x000fe2000f8e023f */
[----:B------:R-:W-:Y:S01]  /*c670*/  STL [R1+0x112c], R15 ;  /* 0x00112c0f01007387 */ /* 0x000fe20000100800 */
[----:B------:R-:W-:-:S02]  /*c680*/  USHF.R.S32.HI UR35, URZ, 0x1f, UR34 ;  /* 0x0000001f3f237899 */ /* 0x000fc40008011422 */
[----:B------:R-:W-:Y:S01]  /*c690*/  UIMAD UR20, UR20, 0x5a, URZ ;  /* 0x0000005a141478a4 */ /* 0x000fe2000f8e023f */
[----:B------:R-:W-:Y:S01]  /*c6a0*/  STL [R1+0x1134], R17 ;  /* 0x0011341101007387 */ /* 0x000fe20000100800 */
[----:B------:R-:W-:Y:S02]  /*c6b0*/  UIMAD UR21, UR21, 0x59, URZ ;  /* 0x00000059151578a4 */ /* 0x000fe4000f8e023f */
[----:B------:R-:W-:Y:S01]  /*c6c0*/  UIMAD UR22, UR22, 0x58, URZ ;  /* 0x00000058161678a4 */ /* 0x000fe2000f8e023f */
[----:B------:R1:W-:Y:S01]  /*c6d0*/  STL [R1+0x1c94], R3 ;  /* 0x001c940301007387 */ /* 0x0003e20000100800 */
[----:B------:R-:W-:Y:S02]  /*c6e0*/  UIMAD UR23, UR23, 0x57, URZ ;  /* 0x00000057171778a4 */ /* 0x000fe4000f8e023f */
[----:B------:R-:W-:Y:S01]  /*c6f0*/  UIMAD UR24, UR24, 0x56, URZ ;  /* 0x00000056181878a4 */ /* 0x000fe2000f8e023f */
[----:B------:R2:W-:Y:S01]  /*c700*/  STL [R1+0x1c9c], R0 ;  /* 0x001c9c0001007387 */ /* 0x0005e20000100800 */
[----:B------:R-:W-:-:S02]  /*c710*/  UIMAD UR25, UR25, 0x55, URZ ;  /* 0x00000055191978a4 */ /* 0x000fc4000f8e023f */
[----:B------:R-:W-:Y:S02]  /*c720*/  UIMAD UR26, UR26, 0x54, URZ ;  /* 0x000000541a1a78a4 */ /* 0x000fe4000f8e023f */
[----:B------:R-:W-:Y:S01]  /*c730*/  UIMAD UR27, UR27, 0x53, URZ ;  /* 0x000000531b1b78a4 */ /* 0x000fe2000f8e023f */
[----:B-1----:R-:W-:Y:S01]  /*c740*/  IADD3 R3, P3, R21, UR34, RZ ;  /* 0x0000002215037c10 */ /* 0x002fe2000ff7e0ff */
[----:B------:R1:W-:Y:S01]  /*c750*/  STL [R1+0x1ca4], R2 ;  /* 0x001ca40201007387 */ /* 0x0003e20000100800 */
[----:B------:R-:W-:Y:S01]  /*c760*/  UIMAD UR28, UR28, 0x52, URZ ;  /* 0x000000521c1c78a4 */ /* 0x000fe2000f8e023f */
[----:B--2---:R-:W-:Y:S02]  /*c770*/  IADD3 R0, P2, R20, UR34, RZ ;  /* 0x0000002214007c10 */ /* 0x004fe4000ff5e0ff */
[----:B------:R2:W-:Y:S01]  /*c780*/  STL [R1+0x1cac], R3 ;  /* 0x001cac0301007387 */ /* 0x0005e20000100800 */
[----:B------:R-:W-:Y:S02]  /*c790*/  UIMAD UR29, UR29, 0x51, URZ ;  /* 0x000000511d1d78a4 */ /* 0x000fe4000f8e023f */
[----:B------:R-:W-:Y:S01]  /*c7a0*/  UIMAD UR30, UR30, 0x50, URZ ;  /* 0x000000501e1e78a4 */ /* 0x000fe2000f8e023f */
[----:B------:R3:W-:Y:S01]  /*c7b0*/  STL [R1+0x1cb4], R0 ;  /* 0x001cb40001007387 */ /* 0x0007e20000100800 */
[----:B------:R-:W-:Y:S01]  /*c7c0*/  UIMAD UR31, UR31, 0x4f, URZ ;  /* 0x0000004f1f1f78a4 */ /* 0x000fe2000f8e023f */
[----:B-1----:R-:W-:Y:S01]  /*c7d0*/  IADD3 R2, P1, R19, UR34, RZ ;  /* 0x0000002213027c10 */ /* 0x002fe2000ff3e0ff */
[----:B------:R-:W-:-:S02]  /*c7e0*/  UIMAD UR36, UR36, 0x4e, URZ ;  /* 0x0000004e242478a4 */ /* 0x000fc4000f8e023f */
[----:B------:R-:W-:Y:S01]  /*c7f0*/  UIMAD UR37, UR37, 0x4d, URZ ;  /* 0x0000004d252578a4 */ /* 0x000fe2000f8e023f */
[----:B--2---:R-:W-:Y:S01]  /*c800*/  IADD3 R3, P0, R18, UR34, RZ ;  /* 0x0000002212037c10 */ /* 0x004fe2000ff1e0ff */
[----:B------:R1:W-:Y:S01]  /*c810*/  STL [R1+0x1cbc], R2 ;  /* 0x001cbc0201007387 */ /* 0x0003e20000100800 */
[----:B------:R-:W-:Y:S01]  /*c820*/  UIMAD UR38, UR38, 0x4c, URZ ;  /* 0x0000004c262678a4 */ /* 0x000fe2000f8e023f */
[----:B---3--:R-:W-:Y:S02]  /*c830*/  IADD3.X R0, R17, UR35, RZ, P6, !PT ;  /* 0x0000002311007c10 */ /* 0x008fe4000b7fe4ff */
        /* <DEDUP_REMOVED lines=8> */
[----:B--2---:R-:W-:Y:S01]  /*c8c0*/  IADD3.X R3, R14, UR35, RZ, P4, !PT ;  /* 0x000000230e037c10 */ /* 0x004fe2000a7fe4ff */
[----:B------:R-:W-:Y:S02]  /*c8d0*/  UIMAD UR44, UR44, 0x46, URZ ;  /* 0x000000462c2c78a4 */ /* 0x000fe4000f8e023f */
[----:B------:R-:W-:Y:S01]  /*c8e0*/  UIMAD UR45, UR45, 0x45, URZ ;  /* 0x000000452d2d78a4 */ /* 0x000fe2000f8e023f */
[----:B---3--:R-:W-:Y:S01]  /*c8f0*/  IADD3.X R0, R15, UR35, RZ, P5, !PT ;  /* 0x000000230f007c10 */ /* 0x008fe2000affe4ff */
[----:B------:R1:W-:Y:S01]  /*c900*/  STL [R1+0x1ccc], R2 ;  /* 0x001ccc0201007387 */ /* 0x0003e20000100800 */
[----:B------:R-:W-:Y:S02]  /*c910*/  UIMAD UR46, UR46, 0x44, URZ ;  /* 0x000000442e2e78a4 */ /* 0x000fe4000f8e023f */
[----:B------:R-:W-:Y:S01]  /*c920*/  UIMAD UR47, UR47, 0x43, URZ ;  /* 0x000000432f2f78a4 */ /* 0x000fe2000f8e023f */
[----:B------:R2:W-:Y:S01]  /*c930*/  STL [R1+0x1c98], R0 ;  /* 0x001c980001007387 */ /* 0x0005e20000100800 */
[----:B------:R-:W-:-:S02]  /*c940*/  UIMAD UR48, UR48, 0x42, URZ ;  /* 0x00000042303078a4 */ /* 0x000fc4000f8e023f */
[----:B------:R-:W-:Y:S02]  /*c950*/  UIMAD UR49, UR49, 0x41, URZ ;  /* 0x00000041313178a4 */ /* 0x000fe4000f8e023f */
[----:B------:R-:W-:Y:S01]  /*c960*/  USHF.L.U32 UR50, UR50, 0x6, URZ ;  /* 0x0000000632327899 */ /* 0x000fe2000800063f */
[----:B-1----:R-:W-:Y:S01]  /*c970*/  IADD3.X R2, R13, UR35, RZ, P3, !PT ;  /* 0x000000230d027c10 */ /* 0x002fe20009ffe4ff */
[----:B------:R1:W-:Y:S01]  /*c980*/  STL [R1+0x1ca0], R3 ;  /* 0x001ca00301007387 */ /* 0x0003e20000100800 */
[----:B------:R-:W-:Y:S01]  /*c990*/  UIMAD UR51, UR51, 0x3f, URZ ;  /* 0x0000003f333378a4 */ /* 0x000fe2000f8e023f */
[----:B--2---:R-:W-:Y:S02]  /*c9a0*/  IADD3.X R0, R12, UR35, RZ, P2, !PT ;  /* 0x000000230c007c10 */ /* 0x004fe400097fe4ff */
[----:B------:R2:W-:Y:S01]  /*c9b0*/  STL [R1+0x1ca8], R2 ;  /* 0x001ca80201007387 */ /* 0x0005e20000100800 */
[----:B------:R-:W-:Y:S02]  /*c9c0*/  UIMAD UR34, UR61, 0x7e, URZ ;  /* 0x0000007e3d2278a4 */ /* 0x000fe4000f8e023f */
[----:B------:R-:W-:Y:S01]  /*c9d0*/  UIMAD UR52, UR52, 0x3e, URZ ;  /* 0x0000003e343478a4 */ /* 0x000fe2000f8e023f */
[----:B------:R3:W-:Y:S01]  /*c9e0*/  STL [R1+0x1cb0], R0 ;  /* 0x001cb00001007387 */ /* 0x0007e20000100800 */
[----:B------:R-:W-:Y:S01]  /*c9f0*/  UIMAD UR53, UR53, 0x3d, URZ ;  /* 0x0000003d353578a4 */ /* 0x000fe2000f8e023f */
[----:B-1----:R-:W-:Y:S01]  /*ca00*/  IADD3.X R3, R11, UR35, RZ, P1, !PT ;  /* 0x000000230b037c10 */ /* 0x002fe20008ffe4ff */
[----:B------:R-:W-:Y:S01]  /*ca10*/  UIMAD UR54, UR54, 0x3c, URZ ;  /* 0x0000003c363678a4 */ /* 0x000fe2000f8e023f */
[----:B------:R-:W-:Y:S01]  /*ca20*/  ULDC UR55, c[0x0][0x238] ;  /* 0x00008e0000377ab9 */ /* 0x000fe20000000800 */
[----:B--2---:R-:W-:-:S02]  /*ca30*/  IADD3.X R2, R10, UR35, RZ, P0, !PT ;  /* 0x000000230a027c10 */ /* 0x004fc400087fe4ff */
[----:B------:R1:W-:Y:S01]  /*ca40*/  STL [R1+0x1cb8], R3 ;  /* 0x001cb80301007387 */ /* 0x0003e20000100800 */
[----:B---3--:R-:W-:-:S03]  /*ca50*/  IADD3.X R0, R9, UR35, RZ, P6, !PT ;  /* 0x0000002309007c10 */ /* 0x008fc6000b7fe4ff */
[----:B------:R2:W-:Y:S04]  /*ca60*/  STL [R1+0x1cc0], R2 ;  /* 0x001cc00201007387 */ /* 0x0005e80000100800 */
[----:B------:R3:W-:Y:S01]  /*ca70*/  STL [R1+0x1cc8], R0 ;  /* 0x001cc80001007387 */ /* 0x0007e20000100800 */
[----:B-1----:R-:W-:Y:S01]  /*ca80*/  IADD3 R3, P6, R24, UR34, RZ ;  /* 0x0000002218037c10 */ /* 0x002fe2000ffde0ff */
[----:B------:R-:W-:Y:S02]  /*ca90*/  USHF.R.S32.HI UR35, URZ, 0x1f, UR34 ;  /* 0x0000001f3f237899 */ /* 0x000fe40008011422 */
[----:B--2---:R-:W-:Y:S02]  /*caa0*/  IADD3 R2, P4, R22, UR34, RZ ;  /* 0x0000002216027c10 */ /* 0x004fe4000ff9e0ff */
[----:B---3--:R-:W-:Y:S01]  /*cab0*/  IADD3 R0, P5, R23, UR34, RZ ;  /* 0x0000002217007c10 */ /* 0x008fe2000ffbe0ff */
[----:B------:R1:W-:Y:S04]  /*cac0*/  STL [R1+0x1cd4], R3 ;  /* 0x001cd40301007387 */ /* 0x0003e80000100800 */
[----:B------:R2:W-:Y:S01]  /*cad0*/  STL [R1+0x1cdc], R0 ;  /* 0x001cdc0001007387 */ /* 0x0005e20000100800 */
[----:B-1----:R-:W-:-:S03]  /*cae0*/  IADD3 R3, P3, R21, UR34, RZ ;  /* 0x0000002215037c10 */ /* 0x002fc6000ff7e0ff */
[----:B------:R1:W-:Y:S01]  /*caf0*/  STL [R1+0x1ce4], R2 ;  /* 0x001ce40201007387 */ /* 0x0003e20000100800 */
[----:B--2---:R-:W-:-:S03]  /*cb00*/  IADD3 R0, P2, R20, UR34, RZ ;  /* 0x0000002214007c10 */ /* 0x004fc6000ff5e0ff */
[----:B------:R2:W-:Y:S04]  /*cb10*/  STL [R1+0x1cec], R3 ;  /* 0x001cec0301007387 */ /* 0x0005e80000100800 */
[----:B------:R3:W-:Y:S01]  /*cb20*/  STL [R1+0x1cf4], R0 ;  /* 0x001cf40001007387 */ /* 0x0007e20000100800 */
[----:B-1----:R-:W-:Y:S02]  /*cb30*/  IADD3 R2, P1, R19, UR34, RZ ;  /* 0x0000002213027c10 */ /* 0x002fe4000ff3e0ff */
[----:B--2---:R-:W-:-:S03]  /*cb40*/  IADD3 R3, P0, R18, UR34, RZ ;  /* 0x0000002212037c10 */ /* 0x004fc6000ff1e0ff */
[----:B------:R1:W-:Y:S01]  /*cb50*/  STL [R1+0x1cfc], R2 ;  /* 0x001cfc0201007387 */ /* 0x0003e20000100800 */
[----:B---3--:R-:W-:-:S03]  /*cb60*/  IADD3.X R0, R17, UR35, RZ, P6, !PT ;  /* 0x0000002311007c10 */ /* 0x008fc6000b7fe4ff */
[----:B------:R2:W-:Y:S04]  /*cb70*/  STL [R1+0x1d04], R3 ;  /* 0x001d040301007387 */ /* 0x0005e80000100800 */
[----:B------:R3:W-:Y:S01]  /*cb80*/  STL [R1+0x1cd0], R0 ;  /* 0x001cd00001007387 */ /* 0x0007e20000100800 */
[----:B-1----:R-:W-:Y:S02]  /*cb90*/  IADD3 R2, P6, R16, UR34, RZ ;  /* 0x0000002210027c10 */ /* 0x002fe4000ffde0ff */
[----:B--2---:R-:W-:Y:S02]  /*cba0*/  IADD3.X R3, R14, UR35, RZ, P4, !PT ;  /* 0x000000230e037c10 */ /* 0x004fe4000a7fe4ff */
[----:B---3--:R-:W-:Y:S01]  /*cbb0*/  IADD3.X R0, R15, UR35, RZ, P5, !PT ;  /* 0x000000230f007c10 */ /* 0x008fe2000affe4ff */
[----:B------:R1:W-:Y:S04]  /*cbc0*/  STL [R1+0x1d0c], R2 ;  /* 0x001d0c0201007387 */ /* 0x0003e80000100800 */
[----:B------:R2:W-:Y:S01]  /*cbd0*/  STL [R1+0x1cd8], R0 ;  /* 0x001cd80001007387 */ /* 0x0005e20000100800 */
[----:B-1----:R-:W-:-:S03]  /*cbe0*/  IADD3.X R2, R13, UR35, RZ, P3, !PT ;  /* 0x000000230d027c10 */ /* 0x002fc60009ffe4ff */
[----:B------:R1:W-:Y:S01]  /*cbf0*/  STL [R1+0x1ce0], R3 ;  /* 0x001ce00301007387 */ /* 0x0003e20000100800 */
[----:B--2---:R-:W-:-:S03]  /*cc00*/  IADD3.X R0, R12, UR35, RZ, P2, !PT ;  /* 0x000000230c007c10 */ /* 0x004fc600097fe4ff */
[----:B------:R2:W-:Y:S01]  /*cc10*/  STL [R1+0x1ce8], R2 ;  /* 0x001ce80201007387 */ /* 0x0005e20000100800 */
[----:B------:R-:W-:-:S03]  /*cc20*/  UIMAD UR34, UR61, 0x7d, URZ ;  /* 0x0000007d3d2278a4 */ /* 0x000fc6000f8e023f */
[----:B------:R3:W-:Y:S01]  /*cc30*/  STL [R1+0x1cf0], R0 ;  /* 0x001cf00001007387 */ /* 0x0007e20000100800 */
[----:B-1----:R-:W-:Y:S02]  /*cc40*/  IADD3.X R3, R11, UR35, RZ, P1, !PT ;  /* 0x000000230b037c10 */ /* 0x002fe40008ffe4ff */
[----:B--2---:R-:W-:-:S03]  /*cc50*/  IADD3.X R2, R10, UR35, RZ, P0, !PT ;  /* 0x000000230a027c10 */ /* 0x004fc600087fe4ff */
        /* <DEDUP_REMOVED lines=468> */
[----:B------:R-:W-:Y:S01]  /*e9a0*/  UIMAD UR34, UR61, 0x6f, URZ ;  /* 0x0000006f3d2278a4 */ /* 0x000fe2000f8e023f */
[----:B-1----:R-:W-:-:S02]  /*e9b0*/  IADD3.X R2, R13, UR35, RZ, P3, !PT ;  /* 0x000000230d027c10 */ /* 0x002fc40009ffe4ff */
[----:B------:R1:W-:Y:S01]  /*e9c0*/  STL [R1+0x2060], R3 ;  /* 0x0020600301007387 */ /* 0x0003e20000100800 */
[----:B--2---:R-:W-:-:S03]  /*e9d0*/  IADD3.X R0, R12, UR35, RZ, P2, !PT ;  /* 0x000000230c007c10 */ /* 0x004fc600097fe4ff */
[----:B------:R2:W-:Y:S04]  /*e9e0*/  STL [R1+0x2068], R2 ;  /* 0x0020680201007387 */ /* 0x0005e80000100800 */
[----:B------:R3:W-:Y:S01]  /*e9f0*/  STL [R1+0x2070], R0 ;  /* 0x0020700001007387 */ /* 0x0007e20000100800 */
[----:B-1----:R-:W-:Y:S02]  /*ea00*/  IADD3.X R3, R11, UR35, RZ, P1, !PT ;  /* 0x000000230b037c10 */ /* 0x002fe40008ffe4ff */
[----:B--2---:R-:W-:-:S03]  /*ea10*/  IADD3.X R2, R10, UR35, RZ, P0, !PT ;  /* 0x000000230a027c10 */ /* 0x004fc600087fe4ff */
[----:B------:R1:W-:Y:S01]  /*ea20*/  STL [R1+0x2078], R3 ;  /* 0x0020780301007387 */ /* 0x0003e20000100800 */
[----:B---3--:R-:W-:-:S03]  /*ea30*/  IADD3.X R0, R9, UR35, RZ, P6, !PT ;  /* 0x0000002309007c10 */ /* 0x008fc6000b7fe4ff */
[----:B------:R2:W-:Y:S04]  /*ea40*/  STL [R1+0x2080], R2 ;  /* 0x0020800201007387 */ /* 0x0005e80000100800 */
[----:B------:R3:W-:Y:S01]  /*ea50*/  STL [R1+0x2088], R0 ;  /* 0x0020880001007387 */ /* 0x0007e20000100800 */
[----:B-1----:R-:W-:Y:S02]  /*ea60*/  IADD3 R3, P6, R24, UR34, RZ ;  /* 0x0000002218037c10 */ /* 0x002fe4000ffde0ff */
[----:B--2---:R-:W-:-:S03]  /*ea70*/  IADD3 R2, P5, R23, UR34, RZ ;  /* 0x0000002217027c10 */ /* 0x004fc6000ffbe0ff */
[----:B------:R1:W-:Y:S01]  /*ea80*/  STL [R1+0x2094], R3 ;  /* 0x0020940301007387 */ /* 0x0003e20000100800 */
[----:B---3--:R-:W-:-:S03]  /*ea90*/  IADD3 R0, P4, R22, UR34, RZ ;  /* 0x0000002216007c10 */ /* 0x008fc6000ff9e0ff */
[----:B------:R2:W-:Y:S01]  /*eaa0*/  STL [R1+0x209c], R2 ;  /* 0x00209c0201007387 */ /* 0x0005e20000100800 */
[----:B------:R-:W-:-:S03]  /*eab0*/  USHF.R.S32.HI UR35, URZ, 0x1f, UR34 ;  /* 0x0000001f3f237899 */ /* 0x000fc60008011422 */
[----:B------:R3:W-:Y:S01]  /*eac0*/  STL [R1+0x20a4], R0 ;  /* 0x0020a40001007387 */ /* 0x0007e20000100800 */
[----:B-1----:R-:W-:Y:S02]  /*ead0*/  IADD3 R3, P3, R21, UR34, RZ ;  /* 0x0000002215037c10 */ /* 0x002fe4000ff7e0ff */
[----:B--2---:R-:W-:-:S03]  /*eae0*/  IADD3 R2, P2, R20, UR34, RZ ;  /* 0x0000002214027c10 */ /* 0x004fc6000ff5e0ff */
[----:B------:R1:W-:Y:S01]  /*eaf0*/  STL [R1+0x20ac], R3 ;  /* 0x0020ac0301007387 */ /* 0x0003e20000100800 */
[----:B---3--:R-:W-:-:S03]  /*eb00*/  IADD3 R0, P1, R19, UR34, RZ ;  /* 0x0000002213007c10 */ /* 0x008fc6000ff3e0ff */
[----:B------:R2:W-:Y:S04]  /*eb10*/  STL [R1+0x20b4], R2 ;  /* 0x0020b40201007387 */ /* 0x0005e80000100800 */
[----:B------:R3:W-:Y:S01]  /*eb20*/  STL [R1+0x20bc], R0 ;  /* 0x0020bc0001007387 */ /* 0x0007e20000100800 */
[----:B-1----:R-:W-:Y:S02]  /*eb30*/  IADD3 R3, P0, R18, UR34, RZ ;  /* 0x0000002212037c10 */ /* 0x002fe4000ff1e0ff */
[----:B--2---:R-:W-:-:S03]  /*eb40*/  IADD3.X R2, R17, UR35, RZ, P6, !PT ;  /* 0x0000002311027c10 */ /* 0x004fc6000b7fe4ff */
[----:B------:R1:W-:Y:S01]  /*eb50*/  STL [R1+0x20c4], R3 ;  /* 0x0020c40301007387 */ /* 0x0003e20000100800 */
[----:B---3--:R-:W-:-:S03]  /*eb60*/  IADD3 R0, P6, R16, UR34, RZ ;  /* 0x0000002210007c10 */ /* 0x008fc6000ffde0ff */
[----:B------:R-:W-:Y:S01]  /*eb70*/  STL [R1+0x2090], R2 ;  /* 0x0020900201007387 */ /* 0x000fe20000100800 */
[----:B------:R-:W-:Y:S01]  /*eb80*/  UIMAD UR55, UR55, 0x3b, URZ ;  /* 0x0000003b373778a4 */ /* 0x000fe2000f8e023f */
[----:B------:R-:W-:Y:S02]  /*eb90*/  ULDC UR34, c[0x0][0x238] ;  /* 0x00008e0000227ab9 */ /* 0x000fe40000000800 */
[----:B------:R2:W-:Y:S01]  /*eba0*/  STL [R1+0x20cc], R0 ;  /* 0x0020cc0001007387 */ /* 0x0005e20000100800 */
[----:B-1----:R-:W-:Y:S02]  /*ebb0*/  IADD3.X R3, R14, UR35, RZ, P4, !PT ;  /* 0x000000230e037c10 */ /* 0x002fe4000a7fe4ff */
[----:B--2---:R-:W-:Y:S02]  /*ebc0*/  IADD3.X R0, R15, UR35, RZ, P5, !PT ;  /* 0x000000230f007c10 */ /* 0x004fe4000affe4ff */
[----:B------:R-:W-:-:S03]  /*ebd0*/  IADD3.X R2, R13, UR35, RZ, P3, !PT ;  /* 0x000000230d027c10 */ /* 0x000fc60009ffe4ff */
[----:B------:R1:W-:Y:S04]  /*ebe0*/  STL [R1+0x2098], R0 ;  /* 0x0020980001007387 */ /* 0x0003e80000100800 */
[----:B------:R2:W-:Y:S01]  /*ebf0*/  STL [R1+0x20a0], R3 ;  /* 0x0020a00301007387 */ /* 0x0005e20000100800 */
[----:B-1----:R-:W-:-:S03]  /*ec00*/  IADD3.X R0, R12, UR35, RZ, P2, !PT ;  /* 0x000000230c007c10 */ /* 0x002fc600097fe4ff */
[----:B------:R1:W-:Y:S01]  /*ec10*/  STL [R1+0x20a8], R2 ;  /* 0x0020a80201007387 */ /* 0x0003e20000100800 */
[----:B--2---:R-:W-:-:S03]  /*ec20*/  IADD3.X R3, R11, UR35, RZ, P1, !PT ;  /* 0x000000230b037c10 */ /* 0x004fc60008ffe4ff */
[----:B------:R2:W-:Y:S01]  /*ec30*/  STL [R1+0x20b0], R0 ;  /* 0x0020b00001007387 */ /* 0x0005e20000100800 */
[----:B-1----:R-:W-:-:S03]  /*ec40*/  IADD3.X R2, R10, UR35, RZ, P0, !PT ;  /* 0x000000230a027c10 */ /* 0x002fc600087fe4ff */
[----:B------:R1:W-:Y:S01]  /*ec50*/  STL [R1+0x20b8], R3 ;  /* 0x0020b80301007387 */ /* 0x0003e20000100800 */
[----:B--2---:R-:W-:-:S03]  /*ec60*/  IADD3.X R0, R9, UR35, RZ, P6, !PT ;  /* 0x0000002309007c10 */ /* 0x004fc6000b7fe4ff */
        /* <DEDUP_REMOVED lines=299> */
[----:B------:R2:W-:Y:S01]  /*ff20*/  STL [R1+0x22d0], R2 ;  /* 0x0022d00201007387 */ /* 0x0005e20000100800 */
[----:B------:R-:W3:Y:S01]  /*ff30*/  S2R R26, SR_TID.X ;  /* 0x00000000001a7919 */ /* 0x000ee20000002100 */
[----:B------:R-:W-:Y:S01]  /*ff40*/  UIMAD UR7, UR7, 0x32, URZ ;  /* 0x00000032070778a4 */ /* 0x000fe2000f8e023f */
[----:B-1----:R-:W-:Y:S01]  /*ff50*/  IADD3.X R3, R14, UR35, RZ, P4, !PT ;  /* 0x000000230e037c10 */ /* 0x002fe2000a7fe4ff */
[----:B------:R-:W-:Y:S01]  /*ff60*/  ULDC UR8, c[0x0][0x238] ;  /* 0x00008e0000087ab9 */ /* 0x000fe20000000800 */
[----:B------:R1:W-:Y:S01]  /*ff70*/  STL [R1+0x230c], R0 ;  /* 0x00230c0001007387 */ /* 0x0003e20000100800 */
[----:B--2---:R-:W-:Y:S02]  /*ff80*/  IADD3.X R2, R13, UR35, RZ, P3, !PT ;  /* 0x000000230d027c10 */ /* 0x004fe40009ffe4ff */
[----:B-1----:R-:W-:-:S05]  /*ff90*/  IADD3.X R0, R15, UR35, RZ, P5, !PT ;  /* 0x000000230f007c10 */ /* 0x002fca000affe4ff */
        /* <DEDUP_REMOVED lines=14> */
[----:B----4-:R-:W-:-:S03]  /*10080*/  IADD3 R0, P4, R22, UR9, RZ ;  /* 0x0000000916007c10 */ /* 0x010fc6000ff9e0ff */
[----:B------:R2:W-:Y:S01]  /*10090*/  STL [R1+0x231c], R2 ;  /* 0x00231c0201007387 */ /* 0x0005e20000100800 */
[----:B------:R-:W-:-:S03]  /*100a0*/  USHF.R.S32.HI UR35, URZ, 0x1f, UR9 ;  /* 0x0000001f3f237899 */ /* 0x000fc60008011409 */
[----:B------:R4:W-:Y:S01]  /*100b0*/  STL [R1+0x2324], R0 ;  /* 0x0023240001007387 */ /* 0x0009e20000100800 */
[----:B-1----:R-:W-:Y:S02]  /*100c0*/  IADD3 R3, P3, R21, UR9, RZ ;  /* 0x0000000915037c10 */ /* 0x002fe4000ff7e0ff */
[----:B--2---:R-:W-:-:S03]  /*100d0*/  IADD3 R2, P2, R20, UR9, RZ ;  /* 0x0000000914027c10 */ /* 0x004fc6000ff5e0ff */
[----:B------:R1:W-:Y:S01]  /*100e0*/  STL [R1+0x232c], R3 ;  /* 0x00232c0301007387 */ /* 0x0003e20000100800 */
[----:B----4-:R-:W-:-:S03]  /*100f0*/  IADD3 R0, P1, R19, UR9, RZ ;  /* 0x0000000913007c10 */ /* 0x010fc6000ff3e0ff */
[----:B------:R2:W-:Y:S04]  /*10100*/  STL [R1+0x2334], R2 ;  /* 0x0023340201007387 */ /* 0x0005e80000100800 */
[----:B------:R4:W-:Y:S01]  /*10110*/  STL [R1+0x233c], R0 ;  /* 0x00233c0001007387 */ /* 0x0009e20000100800 */
[----:B-1----:R-:W-:Y:S02]  /*10120*/  IADD3 R3, P0, R18, UR9, RZ ;  /* 0x0000000912037c10 */ /* 0x002fe4000ff1e0ff */
[----:B--2---:R-:W-:-:S03]  /*10130*/  IADD3.X R2, R17, UR35, RZ, P6, !PT ;  /* 0x0000002311027c10 */ /* 0x004fc6000b7fe4ff */
[----:B------:R1:W-:Y:S01]  /*10140*/  STL [R1+0x2344], R3 ;  /* 0x0023440301007387 */ /* 0x0003e20000100800 */
[----:B----4-:R-:W-:-:S03]  /*10150*/  IADD3 R0, P6, R16, UR9, RZ ;  /* 0x0000000910007c10 */ /* 0x010fc6000ffde0ff */
        /* <DEDUP_REMOVED lines=561> */
[----:B------:R-:W-:Y:S01]  /*12470*/  USHF.L.U32 UR24, UR24, 0x5, URZ ;  /* 0x0000000518187899 */ /* 0x000fe2000800063f */
        /* <DEDUP_REMOVED lines=315> */
[----:B0-----:R-:W-:Y:S01]  /*13830*/  VIADD R29, R29, 0x7f ;  /* 0x0000007f1d1d7836 */ /* 0x001fe20000000000 */
[----:B------:R-:W-:Y:S01]  /*13840*/  ULDC UR38, c[0x0][0x238] ;  /* 0x00008e0000267ab9 */ /* 0x000fe20000000800 */
[----:B------:R0:W-:Y:S01]  /*13850*/  STL [R1+0x298c], R0 ;  /* 0x00298c0001007387 */ /* 0x0001e20000100800 */
[----:B-1----:R-:W-:Y:S02]  /*13860*/  IADD3.X R3, R14, UR35, RZ, P4, !PT ;  /* 0x000000230e037c10 */ /* 0x002fe4000a7fe4ff */
[----:B0-----:R-:W-:Y:S02]  /*13870*/  IADD3.X R0, R15, UR35, RZ, P5, !PT ;  /* 0x000000230f007c10 */ /* 0x001fe4000affe4ff */
[----:B------:R-:W-:-:S03]  /*13880*/  IADD3.X R2, R13, UR35, RZ, P3, !PT ;  /* 0x000000230d027c10 */ /* 0x000fc60009ffe4ff */
[----:B------:R0:W-:Y:S04]  /*13890*/  STL [R1+0x2958], R0 ;  /* 0x0029580001007387 */ /* 0x0001e80000100800 */
[----:B------:R1:W-:Y:S01]  /*138a0*/  STL [R1+0x2960], R3 ;  /* 0x0029600301007387 */ /* 0x0003e20000100800 */
[----:B0-----:R-:W-:-:S03]  /*138b0*/  IADD3.X R0, R12, UR35, RZ, P2, !PT ;  /* 0x000000230c007c10 */ /* 0x001fc600097fe4ff */
[----:B------:R0:W-:Y:S01]  /*138c0*/  STL [R1+0x2968], R2 ;  /* 0x0029680201007387 */ /* 0x0001e20000100800 */
[----:B-1----:R-:W-:-:S03]  /*138d0*/  IADD3.X R3, R11, UR35, RZ, P1, !PT ;  /* 0x000000230b037c10 */ /* 0x002fc60008ffe4ff */
[----:B------:R1:W-:Y:S01]  /*138e0*/  STL [R1+0x2970], R0 ;  /* 0x0029700001007387 */ /* 0x0003e20000100800 */
[----:B0-----:R-:W-:-:S03]  /*138f0*/  IADD3.X R2, R10, UR35, RZ, P0, !PT ;  /* 0x000000230a027c10 */ /* 0x001fc600087fe4ff */
[----:B------:R0:W-:Y:S01]  /*13900*/  STL [R1+0x2978], R3 ;  /* 0x0029780301007387 */ /* 0x0001e20000100800 */
[----:B-1----:R-:W-:-:S03]  /*13910*/  IADD3.X R0, R9, UR35, RZ, P6, !PT ;  /* 0x0000002309007c10 */ /* 0x002fc6000b7fe4ff */
[----:B------:R1:W-:Y:S04]  /*13920*/  STL [R1+0x2980], R2 ;  /* 0x0029800201007387 */ /* 0x0003e80000100800 */
[----:B------:R2:W-:Y:S01]  /*13930*/  STL [R1+0x2988], R0 ;  /* 0x0029880001007387 */ /* 0x0005e20000100800 */
[----:B0-----:R-:W-:Y:S02]  /*13940*/  IADD3 R3, P6, R24, UR39, RZ ;  /* 0x0000002718037c10 */ /* 0x001fe4000ffde0ff */
[----:B-1----:R-:W-:-:S03]  /*13950*/  IADD3 R2, P5, R23, UR39, RZ ;  /* 0x0000002717027c10 */ /* 0x002fc6000ffbe0ff */
[----:B------:R0:W-:Y:S01]  /*13960*/  STL [R1+0x2994], R3 ;  /* 0x0029940301007387 */ /* 0x0001e20000100800 */
[----:B--2---:R-:W-:-:S03]  /*13970*/  IADD3 R0, P4, R22, UR39, RZ ;  /* 0x0000002716007c10 */ /* 0x004fc6000ff9e0ff */
[----:B------:R1:W-:Y:S01]  /*13980*/  STL [R1+0x299c], R2 ;  /* 0x00299c0201007387 */ /* 0x0003e20000100800 */
[----:B------:R-:W-:-:S03]  /*13990*/  USHF.R.S32.HI UR35, URZ, 0x1f, UR39 ;  /* 0x0000001f3f237899 */ /* 0x000fc60008011427 */
[----:B------:R2:W-:Y:S01]  /*139a0*/  STL [R1+0x29a4], R0 ;  /* 0x0029a40001007387 */ /* 0x0005e20000100800 */
[----:B0-----:R-:W-:Y:S02]  /*139b0*/  IADD3 R3, P3, R21, UR39, RZ ;  /* 0x0000002715037c10 */ /* 0x001fe4000ff7e0ff */
[----:B-1----:R-:W-:-:S03]  /*139c0*/  IADD3 R2, P2, R20, UR39, RZ ;  /* 0x0000002714027c10 */ /* 0x002fc6000ff5e0ff */
[----:B------:R0:W-:Y:S01]  /*139d0*/  STL [R1+0x29ac], R3 ;  /* 0x0029ac0301007387 */ /* 0x0001e20000100800 */
[----:B--2---:R-:W-:-:S03]  /*139e0*/  IADD3 R0, P1, R19, UR39, RZ ;  /* 0x0000002713007c10 */ /* 0x004fc6000ff3e0ff */
[----:B------:R1:W-:Y:S04]  /*139f0*/  STL [R1+0x29b4], R2 ;  /* 0x0029b40201007387 */ /* 0x0003e80000100800 */
[----:B------:R2:W-:Y:S01]  /*13a00*/  STL [R1+0x29bc], R0 ;  /* 0x0029bc0001007387 */ /* 0x0005e20000100800 */
[----:B0-----:R-:W-:Y:S02]  /*13a10*/  IADD3 R3, P0, R18, UR39, RZ ;  /* 0x0000002712037c10 */ /* 0x001fe4000ff1e0ff */
[----:B-1----:R-:W-:-:S03]  /*13a20*/  IADD3.X R2, R17, UR35, RZ, P6, !PT ;  /* 0x0000002311027c10 */ /* 0x002fc6000b7fe4ff */
[----:B------:R0:W-:Y:S01]  /*13a30*/  STL [R1+0x29c4], R3 ;  /* 0x0029c40301007387 */ /* 0x0001e20000100800 */
[----:B--2---:R-:W-:-:S03]  /*13a40*/  IADD3 R0, P6, R16, UR39, RZ ;  /* 0x0000002710007c10 */ /* 0x004fc6000ffde0ff */
[----:B------:R-:W-:Y:S01]  /*13a50*/  STL [R1+0x2990], R2 ;  /* 0x0029900201007387 */ /* 0x000fe20000100800 */
[----:B------:R-:W-:Y:S01]  /*13a60*/  UIMAD UR38, UR38, 0x16, URZ ;  /* 0x00000016262678a4 */ /* 0x000fe2000f8e023f */
[----:B------:R-:W-:Y:S02]  /*13a70*/  ULDC UR39, c[0x0][0x238] ;  /* 0x00008e0000277ab9 */ /* 0x000fe40000000800 */
[----:B------:R1:W-:Y:S01]  /*13a80*/  STL [R1+0x29cc], R0 ;  /* 0x0029cc0001007387 */ /* 0x0003e20000100800 */
[----:B0-----:R-:W-:Y:S02]  /*13a90*/  IADD3.X R3, R14, UR35, RZ, P4, !PT ;  /* 0x000000230e037c10 */ /* 0x001fe4000a7fe4ff */
[----:B-1----:R-:W-:Y:S02]  /*13aa0*/  IADD3.X R0, R15, UR35, RZ, P5, !PT ;  /* 0x000000230f007c10 */ /* 0x002fe4000affe4ff */
        /* <DEDUP_REMOVED lines=205> */
[----:B------:R-:W-:Y:S01]  /*14780*/  USHF.L.U32 UR44, UR44, 0x4, URZ ;  /* 0x000000042c2c7899 */ /* 0x000fe2000800063f */
        /* <DEDUP_REMOVED lines=524> */
[----:B------:R-:W-:-:S03]  /*16850*/  ULDC UR59, c[0x0][0x238] ;  /* 0x00008e00003b7ab9 */ /* 0x000fc60000000800 */
        /* <DEDUP_REMOVED lines=32> */
[----:B------:R1:W-:Y:S01]  /*16a60*/  STL [R1+0x2f10], R2 ;  /* 0x002f100201007387 */ /* 0x0003e20000100800 */
[----:B------:R-:W-:-:S03]  /*16a70*/  ULDC UR60, c[0x0][0x238] ;  /* 0x00008e00003c7ab9 */ /* 0x000fc60000000800 */
[----:B------:R2:W-:Y:S01]  /*16a80*/  STL [R1+0x2f4c], R0 ;  /* 0x002f4c0001007387 */ /* 0x0005e20000100800 */
[----:B0-----:R-:W-:Y:S02]  /*16a90*/  IADD3.X R3, R14, UR35, RZ, P4, !PT ;  /* 0x000000230e037c10 */ /* 0x001fe4000a7fe4ff */
[----:B-1----:R-:W-:Y:S02]  /*16aa0*/  IADD3.X R2, R13, UR35, RZ, P3, !PT ;  /* 0x000000230d027c10 */ /* 0x002fe40009ffe4ff */
[----:B--2---:R-:W-:-:S05]  /*16ab0*/  IADD3.X R0, R15, UR35, RZ, P5, !PT ;  /* 0x000000230f007c10 */ /* 0x004fca000affe4ff */
        /* <DEDUP_REMOVED lines=12> */
[----:B-1----:R-:W-:Y:S02]  /*16b80*/  IADD3 R2, P6, R24, UR5, RZ ;  /* 0x0000000518027c10 */ /* 0x002fe4000ffde0ff */
[----:B--2---:R-:W-:-:S03]  /*16b90*/  IADD3 R0, P4, R22, UR5, RZ ;  /* 0x0000000516007c10 */ /* 0x004fc6000ff9e0ff */
[----:B------:R0:W-:Y:S01]  /*16ba0*/  STL [R1+0x2f54], R2 ;  /* 0x002f540201007387 */ /* 0x0001e20000100800 */
[----:B------:R-:W-:-:S03]  /*16bb0*/  USHF.R.S32.HI UR35, URZ, 0x1f, UR5 ;  /* 0x0000001f3f237899 */ /* 0x000fc60008011405 */
[----:B------:R1:W-:Y:S04]  /*16bc0*/  STL [R1+0x2f5c], R3 ;  /* 0x002f5c0301007387 */ /* 0x0003e80000100800 */
[----:B------:R2:W-:Y:S01]  /*16bd0*/  STL [R1+0x2f64], R0 ;  /* 0x002f640001007387 */ /* 0x0005e20000100800 */
[----:B0-----:R-:W-:Y:S02]  /*16be0*/  IADD3 R2, P3, R21, UR5, RZ ;  /* 0x0000000515027c10 */ /* 0x001fe4000ff7e0ff */
[----:B-1----:R-:W-:-:S03]  /*16bf0*/  IADD3 R3, P2, R20, UR5, RZ ;  /* 0x0000000514037c10 */ /* 0x002fc6000ff5e0ff */
[----:B------:R0:W-:Y:S01]  /*16c00*/  STL [R1+0x2f6c], R2 ;  /* 0x002f6c0201007387 */ /* 0x0001e20000100800 */
[----:B--2---:R-:W-:-:S03]  /*16c10*/  IADD3 R0, P1, R19, UR5, RZ ;  /* 0x0000000513007c10 */ /* 0x004fc6000ff3e0ff */
[----:B------:R-:W-:Y:S04]  /*16c20*/  STL [R1+0x2f74], R3 ;  /* 0x002f740301007387 */ /* 0x000fe80000100800 */
[----:B------:R1:W-:Y:S01]  /*16c30*/  STL [R1+0x2f7c], R0 ;  /* 0x002f7c0001007387 */ /* 0x0003e20000100800 */
[----:B0-----:R-:W-:Y:S02]  /*16c40*/  IADD3 R2, P0, R18, UR5, RZ ;  /* 0x0000000512027c10 */ /* 0x001fe4000ff1e0ff */
[----:B-1----:R-:W-:-:S03]  /*16c50*/  IADD3.X R0, R17, UR35, RZ, P6, !PT ;  /* 0x0000002311007c10 */ /* 0x002fc6000b7fe4ff */
[----:B------:R-:W-:Y:S04]  /*16c60*/  STL [R1+0x2f84], R2 ;  /* 0x002f840201007387 */ /* 0x000fe80000100800 */
[----:B------:R0:W-:Y:S02]  /*16c70*/  STL [R1+0x2f50], R0 ;  /* 0x002f500001007387 */ /* 0x0001e40000100800 */
[----:B0-----:R-:W-:Y:S01]  /*16c80*/  IADD3 R0, P6, R16, UR5, RZ ;  /* 0x0000000510007c10 */ /* 0x001fe2000ffde0ff */
[----:B------:R-:W-:-:S04]  /*16c90*/  ULDC UR5, c[0x0][0x238] ;  /* 0x00008e0000057ab9 */ /* 0x000fc80000000800 */
[----:B------:R0:W-:Y:S01]  /*16ca0*/  STL [R1+0x2f8c], R0 ;  /* 0x002f8c0001007387 */ /* 0x0001e20000100800 */
[----:B------:R-:W-:Y:S02]  /*16cb0*/  IADD3.X R5, R14, UR35, RZ, P4, !PT ;  /* 0x000000230e057c10 */ /* 0x000fe4000a7fe4ff */
[----:B------:R-:W-:Y:S02]  /*16cc0*/  IADD3.X R4, R13, UR35, RZ, P3, !PT ;  /* 0x000000230d047c10 */ /* 0x000fe40009ffe4ff */
[----:B0-----:R-:W-:-:S05]  /*16cd0*/  IADD3.X R0, R15, UR35, RZ, P5, !PT ;  /* 0x000000230f007c10 */ /* 0x001fca000affe4ff */
        /* <DEDUP_REMOVED lines=13> */
[----:B--2---:R-:W-:Y:S01]  /*16db0*/  IADD3 R0, P5, R23, UR6, RZ ;  /* 0x0000000617007c10 */ /* 0x004fe2000ffbe0ff */
        /* <DEDUP_REMOVED lines=15> */
[----:B------:R-:W-:Y:S01]  /*16eb0*/  IADD3.X R6, R14, UR35, RZ, P4, !PT ;  /* 0x000000230e067c10 */ /* 0x000fe2000a7fe4ff */
[----:B------:R-:W-:Y:S02]  /*16ec0*/  ULDC UR6, c[0x0][0x238] ;  /* 0x00008e0000067ab9 */ /* 0x000fe40000000800 */
[----:B------:R1:W-:Y:S01]  /*16ed0*/  STL [R1+0x2fcc], R4 ;  /* 0x002fcc0401007387 */ /* 0x0003e20000100800 */
[----:B0-----:R-:W-:Y:S02]  /*16ee0*/  IADD3.X R5, R13, UR35, RZ, P3, !PT ;  /* 0x000000230d057c10 */ /* 0x001fe40009ffe4ff */
[----:B-1----:R-:W-:-:S05]  /*16ef0*/  IADD3.X R4, R15, UR35, RZ, P5, !PT ;  /* 0x000000230f047c10 */ /* 0x002fca000affe4ff */
        /* <DEDUP_REMOVED lines=9> */
[----:B------:R1:W-:Y:S01]  /*16f90*/  STL [R1+0x2fc0], R5 ;  /* 0x002fc00501007387 */ /* 0x0003e20000100800 */
[----:B---3--:R-:W-:-:S03]  /*16fa0*/  LOP3.LUT R3, R26, 0x3, RZ, 0xc0, !PT ;  /* 0x000000031a037812 */ /* 0x008fc600078ec0ff */
[----:B------:R2:W-:Y:S01]  /*16fb0*/  STL [R1+0x2fc8], R4 ;  /* 0x002fc80401007387 */ /* 0x0005e20000100800 */
[----:B0-----:R-:W-:Y:S02]  /*16fc0*/  IADD3 R6, P6, R24, UR7, RZ ;  /* 0x0000000718067c10 */ /* 0x001fe4000ffde0ff */
[----:B-1----:R-:W-:-:S03]  /*16fd0*/  IADD3 R5, P5, R23, UR7, RZ ;  /* 0x0000000717057c10 */ /* 0x002fc6000ffbe0ff */
[----:B------:R0:W-:Y:S01]  /*16fe0*/  STL [R1+0x2fd4], R6 ;  /* 0x002fd40601007387 */ /* 0x0001e20000100800 */
[----:B--2---:R-:W-:-:S03]  /*16ff0*/  IADD3 R4, P4, R22, UR7, RZ ;  /* 0x0000000716047c10 */ /* 0x004fc6000ff9e0ff */
[----:B------:R1:W-:Y:S01]  /*17000*/  STL [R1+0x2fdc], R5 ;  /* 0x002fdc0501007387 */ /* 0x0003e20000100800 */
[----:B------:R-:W-:Y:S01]  /*17010*/  SHF.R.U32.HI R0, RZ, 0x2, R26 ;  /* 0x00000002ff007819 */ /* 0x000fe2000001161a */
[----:B------:R-:W-:Y:S02]  /*17020*/  USHF.R.S32.HI UR35, URZ, 0x1f, UR7 ;  /* 0x0000001f3f237899 */ /* 0x000fe40008011407 */
[----:B------:R2:W-:Y:S01]  /*17030*/  STL [R1+0x2fe4], R4 ;  /* 0x002fe40401007387 */ /* 0x0005e20000100800 */
[----:B0-----:R-:W-:Y:S01]  /*17040*/  IADD3 R6, P3, R21, UR7, RZ ;  /* 0x0000000715067c10 */ /* 0x001fe2000ff7e0ff */
[----:B------:R-:W-:Y:S01]  /*17050*/  IMAD R3, R3, 0x420, RZ ;  /* 0x0000042003037824 */ /* 0x000fe200078e02ff */
[----:B-1----:R-:W-:-:S03]  /*17060*/  IADD3 R5, P2, R20, UR7, RZ ;  /* 0x0000000714057c10 */ /* 0x002fc6000ff5e0ff */
[----:B------:R0:W-:Y:S01]  /*17070*/  STL [R1+0x2fec], R6 ;  /* 0x002fec0601007387 */ /* 0x0001e20000100800 */
[----:B------:R-:W-:Y:S02]  /*17080*/  SGXT.U32 R0, R0, 0x3 ;  /* 0x000000030000781a */ /* 0x000fe40000000000 */
[----:B--2---:R-:W-:Y:S01]  /*17090*/  IADD3 R4, P1, R19, UR7, RZ ;  /* 0x0000000713047c10 */ /* 0x004fe2000ff3e0ff */
[----:B------:R1:W-:Y:S01]  /*170a0*/  STL [R1+0x2ff4], R5 ;  /* 0x002ff40501007387 */ /* 0x0003e20000100800 */
[----:B------:R-:W-:-:S03]  /*170b0*/  LOP3.LUT R0, R3, R0, RZ, 0xfc, !PT ;  /* 0x0000000003007212 */ /* 0x000fc600078efcff */
[----:B------:R2:W-:Y:S01]  /*170c0*/  STL [R1+0x2ffc], R4 ;  /* 0x002ffc0401007387 */ /* 0x0005e20000100800 */
[----:B0-----:R-:W-:Y:S02]  /*170d0*/  IADD3 R6, P0, R18, UR7, RZ ;  /* 0x0000000712067c10 */ /* 0x001fe4000ff1e0ff */
[----:B------:R-:W-:Y:S02]  /*170e0*/  IADD3.X R3, R15, UR35, RZ, P5, !PT ;  /* 0x000000230f037c10 */ /* 0x000fe4000affe4ff */
[----:B-1----:R-:W-:Y:S01]  /*170f0*/  IADD3.X R5, R17, UR35, RZ, P6, !PT ;  /* 0x0000002311057c10 */ /* 0x002fe2000b7fe4ff */
[----:B------:R-:W-:Y:S01]  /*17100*/  STL [R1+0x3004], R6 ;  /* 0x0030040601007387 */ /* 0x000fe20000100800 */
[----:B--2---:R-:W-:-:S03]  /*17110*/  IADD3 R4, P6, R16, UR7, RZ ;  /* 0x0000000710047c10 */ /* 0x004fc6000ffde0ff */
[----:B------:R0:W-:Y:S01]  /*17120*/  STL [R1+0x2fd0], R5 ;  /* 0x002fd00501007387 */ /* 0x0001e20000100800 */
[----:B------:R-:W-:Y:S01]  /*17130*/  SHF.R.S32.HI R2, RZ, 0x1f, R29 ;  /* 0x0000001fff027819 */ /* 0x000fe2000001141d */
[----:B------:R-:W-:Y:S02]  /*17140*/  ULDC UR7, c[0x0][0x238] ;  /* 0x00008e0000077ab9 */ /* 0x000fe40000000800 */
[----:B------:R1:W-:Y:S04]  /*17150*/  STL [R1+0x300c], R4 ;  /* 0x00300c0401007387 */ /* 0x0003e80000100800 */
[----:B------:R2:W-:Y:S01]  /*17160*/  STL [R1+0x2fd8], R3 ;  /* 0x002fd80301007387 */ /* 0x0005e20000100800 */
[----:B0-----:R-:W-:Y:S02]  /*17170*/  IADD3.X R5, R14, UR35, RZ, P4, !PT ;  /* 0x000000230e057c10 */ /* 0x001fe4000a7fe4ff */
[----:B-1----:R-:W-:-:S03]  /*17180*/  IADD3.X R4, R13, UR35, RZ, P3, !PT ;  /* 0x000000230d047c10 */ /* 0x002fc60009ffe4ff */
[----:B------:R0:W-:Y:S01]  /*17190*/  STL [R1+0x2fe0], R5 ;  /* 0x002fe00501007387 */ /* 0x0001e20000100800 */
[----:B--2---:R-:W-:-:S03]  /*171a0*/  IADD3.X R3, R12, UR35, RZ, P2, !PT ;  /* 0x000000230c037c10 */ /* 0x004fc600097fe4ff */
        /* <DEDUP_REMOVED lines=61> */
[----:B------:R-:W-:Y:S02]  /*17580*/  USHF.R.S32.HI UR58, URZ, 0x1f, UR58 ;  /* 0x0000001f3f3a7899 */ /* 0x000fe4000801143a */
[----:B------:R1:W-:Y:S01]  /*17590*/  STL [R1+0x308c], R5 ;  /* 0x00308c0501007387 */ /* 0x0003e20000100800 */
[----:B------:R-:W-:Y:S01]  /*175a0*/  LOP3.LUT R3, R26, 0x7, RZ, 0xc0, !PT ;  /* 0x000000071a037812 */ /* 0x000fe200078ec0ff */
[----:B------:R-:W-:Y:S01]  /*175b0*/  ULDC UR9, c[0x0][0x238] ;  /* 0x00008e0000097ab9 */ /* 0x000fe20000000800 */
        /* <DEDUP_REMOVED lines=24> */
[----:B------:R1:W-:Y:S01]  /*17740*/  STL [R1+0x30b4], R6 ;  /* 0x0030b40601007387 */ /* 0x0003e20000100800 */
[----:B------:R-:W-:-:S03]  /*17750*/  IMAD.SHL.U32 R4, R26, 0x2, RZ ;  /* 0x000000021a047824 */ /* 0x000fc600078e00ff */
[----:B------:R2:W-:Y:S01]  /*17760*/  STL [R1+0x30bc], R5 ;  /* 0x0030bc0501007387 */ /* 0x0005e20000100800 */
[----:B0-----:R-:W-:Y:S01]  /*17770*/  IADD3 R7, P0, R18, UR10, RZ ;  /* 0x0000000a12077c10 */ /* 0x001fe2000ff1e0ff */
[----:B------:R-:W-:Y:S01]  /*17780*/  IMAD R3, R3, 0x90, RZ ;  /* 0x0000009003037824 */ /* 0x000fe200078e02ff */
[----:B-1----:R-:W-:-:S03]  /*17790*/  IADD3.X R6, R17, UR35, RZ, P6, !PT ;  /* 0x0000002311067c10 */ /* 0x002fc6000b7fe4ff */
[----:B------:R-:W-:Y:S01]  /*177a0*/  STL [R1+0x30c4], R7 ;  /* 0x0030c40701007387 */ /* 0x000fe20000100800 */
[----:B--2---:R-:W-:-:S03]  /*177b0*/  IADD3 R5, P6, R16, UR10, RZ ;  /* 0x0000000a10057c10 */ /* 0x004fc6000ffde0ff */
[----:B------:R-:W-:Y:S01]  /*177c0*/  STL [R1+0x3090], R6 ;  /* 0x0030900601007387 */ /* 0x000fe20000100800 */
[----:B------:R-:W-:Y:S01]  /*177d0*/  LOP3.LUT R3, R3, 0x30, R4, 0x78, !PT ;  /* 0x0000003003037812 */ /* 0x000fe200078e7804 */
[----:B------:R-:W-:Y:S02]  /*177e0*/  ULDC UR10, c[0x0][0x238] ;  /* 0x00008e00000a7ab9 */ /* 0x000fe40000000800 */
[----:B------:R0:W-:Y:S01]  /*177f0*/  STL [R1+0x30cc], R5 ;  /* 0x0030cc0501007387 */ /* 0x0001e20000100800 */
[----:B------:R-:W-:Y:S02]  /*17800*/  IADD3.X R4, R14, UR35, RZ, P4, !PT ;  /* 0x000000230e047c10 */ /* 0x000fe4000a7fe4ff */
[----:B0-----:R-:W-:-:S05]  /*17810*/  IADD3.X R5, R15, UR35, RZ, P5, !PT ;  /* 0x000000230f057c10 */ /* 0x001fca000affe4ff */
[----:B------:R0:W-:Y:S04]  /*17820*/  STL [R1+0x3098], R5 ;  /* 0x0030980501007387 */ /* 0x0001e80000100800 */
[----:B------:R1:W-:Y:S01]  /*17830*/  STL [R1+0x30a0], R4 ;  /* 0x0030a00401007387 */ /* 0x0003e20000100800 */
[----:B------:R-:W-:Y:S02]  /*17840*/  IADD3.X R6, R11, UR35, RZ, P1, !PT ;  /* 0x000000230b067c10 */ /* 0x000fe40008ffe4ff */
[----:B0-----:R-:W-:Y:S02]  /*17850*/  IADD3.X R5, R13, UR35, RZ, P3, !PT ;  /* 0x000000230d057c10 */ /* 0x001fe40009ffe4ff */
[----:B-1----:R-:W-:-:S03]  /*17860*/  IADD3.X R4, R12, UR35, RZ, P2, !PT ;  /* 0x000000230c047c10 */ /* 0x002fc600097fe4ff */
[----:B------:R0:W-:Y:S04]  /*17870*/  STL [R1+0x30a8], R5 ;  /* 0x0030a80501007387 */ /* 0x0001e80000100800 */
        /* <DEDUP_REMOVED lines=21> */
[----:B------:R-:W-:Y:S01]  /*179d0*/  STL [R1+0x3104], R6 ;  /* 0x0031040601007387 */ /* 0x000fe20000100800 */
[----:B--2---:R-:W-:-:S03]  /*179e0*/  IADD3 R4, P6, R16, UR11, RZ ;  /* 0x0000000b10047c10 */ /* 0x004fc6000ffde0ff */
[----:B------:R-:W-:Y:S01]  /*179f0*/  STL [R1+0x30d0], R5 ;  /* 0x0030d00501007387 */ /* 0x000fe20000100800 */
[----:B------:R-:W-:Y:S01]  /*17a00*/  LEA.HI R2, R2, R29, RZ, 0x7 ;  /* 0x0000001d02027211 */ /* 0x000fe200078f38ff */
[----:B------:R-:W-:Y:S02]  /*17a10*/  ULDC UR11, c[0x0][0x238] ;  /* 0x00008e00000b7ab9 */ /* 0x000fe40000000800 */
[----:B------:R0:W-:Y:S04]  /*17a20*/  STL [R1+0x310c], R4 ;  /* 0x00310c0401007387 */ /* 0x0001e80000100800 */
        /* <DEDUP_REMOVED lines=504> */
[----:B------:R-:W-:Y:S01]  /*199b0*/  STL [R1+0xb6c], RZ ;  /* 0x000b6cff01007387 */ /* 0x000fe20000100800 */
[----:B0-----:R-:W-:-:S03]  /*199c0*/  IADD3.X R4, R15, UR35, RZ, P5, !PT ;  /* 0x000000230f047c10 */ /* 0x001fc6000affe4ff */
[----:B------:R-:W-:Y:S04]  /*199d0*/  STL [R1+0xc80], RZ ;  /* 0x000c80ff01007387 */ /* 0x000fe80000100800 */
[----:B------:R-:W-:Y:S04]  /*199e0*/  STL [R1+0xc84], RZ ;  /* 0x000c84ff01007387 */ /* 0x000fe80000100800 */
[----:B------:R-:W-:Y:S04]  /*199f0*/  STL [R1+0xc88], RZ ;  /* 0x000c88ff01007387 */ /* 0x000fe80000100800 */
[----:B------:R-:W-:Y:S01]  /*19a00*/  STL [R1+0xc8c], RZ ;  /* 0x000c8cff01007387 */ /* 0x000fe20000100800 */
[----:B------:R-:W-:-:S03]  /*19a10*/  IADD3.X R6, R14, UR35, RZ, P4, !PT ;  /* 0x000000230e067c10 */ /* 0x000fc6000a7fe4ff */
[----:B------:R-:W-:Y:S01]  /*19a20*/  STL [R1+0xbf0], RZ ;  /* 0x000bf0ff01007387 */ /* 0x000fe20000100800 */
[----:B------:R-:W-:-:S03]  /*19a30*/  IADD3.X R5, R13, UR35, RZ, P3, !PT ;  /* 0x000000230d057c10 */ /* 0x000fc60009ffe4ff */
[----:B------:R-:W-:Y:S04]  /*19a40*/  STL [R1+0xbf4], RZ ;  /* 0x000bf4ff01007387 */ /* 0x000fe80000100800 */
[----:B------:R-:W-:Y:S04]  /*19a50*/  STL [R1+0xbf8], RZ ;  /* 0x000bf8ff01007387 */ /* 0x000fe80000100800 */
[----:B------:R-:W-:Y:S04]  /*19a60*/  STL [R1+0xbfc], RZ ;  /* 0x000bfcff01007387 */ /* 0x000fe80000100800 */
        /* <DEDUP_REMOVED lines=11> */
[----:B0-----:R-:W-:Y:S01]  /*19b20*/  IADD3 R6, P6, R24, UR12, RZ ;  /* 0x0000000c18067c10 */ /* 0x001fe2000ffde0ff */
[----:B------:R-:W-:Y:S02]  /*19b30*/  USHF.R.S32.HI UR35, URZ, 0x1f, UR12 ;  /* 0x0000001f3f237899 */ /* 0x000fe4000801140c */
[----:B-1----:R-:W-:Y:S02]  /*19b40*/  IADD3 R5, P4, R22, UR12, RZ ;  /* 0x0000000c16057c10 */ /* 0x002fe4000ff9e0ff */
[----:B--2---:R-:W-:Y:S01]  /*19b50*/  IADD3 R4, P5, R23, UR12, RZ ;  /* 0x0000000c17047c10 */ /* 0x004fe2000ffbe0ff */
[----:B------:R0:W-:Y:S04]  /*19b60*/  STL [R1+0x3114], R6 ;  /* 0x0031140601007387 */ /* 0x0001e80000100800 */
[----:B------:R1:W-:Y:S01]  /*19b70*/  STL [R1+0x311c], R4 ;  /* 0x00311c0401007387 */ /* 0x0003e20000100800 */
[----:B0-----:R-:W-:-:S03]  /*19b80*/  IADD3 R6, P3, R21, UR12, RZ ;  /* 0x0000000c15067c10 */ /* 0x001fc6000ff7e0ff */
[----:B------:R0:W-:Y:S01]  /*19b90*/  STL [R1+0x3124], R5 ;  /* 0x0031240501007387 */ /* 0x0001e20000100800 */
[----:B-1----:R-:W-:-:S03]  /*19ba0*/  IADD3 R4, P2, R20, UR12, RZ ;  /* 0x0000000c14047c10 */ /* 0x002fc6000ff5e0ff */
[----:B------:R1:W-:Y:S04]  /*19bb0*/  STL [R1+0x312c], R6 ;  /* 0x00312c0601007387 */ /* 0x0003e80000100800 */
[----:B------:R2:W-:Y:S01]  /*19bc0*/  STL [R1+0x3134], R4 ;  /* 0x0031340401007387 */ /* 0x0005e20000100800 */
[----:B0-----:R-:W-:Y:S02]  /*19bd0*/  IADD3 R5, P1, R19, UR12, RZ ;  /* 0x0000000c13057c10 */ /* 0x001fe4000ff3e0ff */
[----:B-1----:R-:W-:-:S03]  /*19be0*/  IADD3 R6, P0, R18, UR12, RZ ;  /* 0x0000000c12067c10 */ /* 0x002fc6000ff1e0ff */
[----:B------:R0:W-:Y:S01]  /*19bf0*/  STL [R1+0x313c], R5 ;  /* 0x00313c0501007387 */ /* 0x0001e20000100800 */
[----:B--2---:R-:W-:-:S03]  /*19c00*/  IADD3.X R4, R17, UR35, RZ, P6, !PT ;  /* 0x0000002311047c10 */ /* 0x004fc6000b7fe4ff */
[----:B------:R1:W-:Y:S04]  /*19c10*/  STL [R1+0x3144], R6 ;  /* 0x0031440601007387 */ /* 0x0003e80000100800 */
[----:B------:R2:W-:Y:S01]  /*19c20*/  STL [R1+0x3110], R4 ;  /* 0x0031100401007387 */ /* 0x0005e20000100800 */
[----:B0-----:R-:W-:Y:S02]  /*19c30*/  IADD3 R5, P6, R16, UR12, RZ ;  /* 0x0000000c10057c10 */ /* 0x001fe4000ffde0ff */
[----:B-1----:R-:W-:Y:S02]  /*19c40*/  IADD3.X R6, R14, UR35, RZ, P4, !PT ;  /* 0x000000230e067c10 */ /* 0x002fe4000a7fe4ff */
[----:B--2---:R-:W-:Y:S01]  /*19c50*/  IADD3.X R4, R15, UR35, RZ, P5, !PT ;  /* 0x000000230f047c10 */ /* 0x004fe2000affe4ff */
[----:B------:R0:W-:Y:S04]  /*19c60*/  STL [R1+0x314c], R5 ;  /* 0x00314c0501007387 */ /* 0x0001e80000100800 */
[----:B------:R1:W-:Y:S01]  /*19c70*/  STL [R1+0x3118], R4 ;  /* 0x0031180401007387 */ /* 0x0003e20000100800 */
[----:B0-----:R-:W-:-:S03]  /*19c80*/  IADD3.X R5, R13, UR35, RZ, P3, !PT ;  /* 0x000000230d057c10 */ /* 0x001fc60009ffe4ff */
[----:B------:R0:W-:Y:S01]  /*19c90*/  STL [R1+0x3120], R6 ;  /* 0x0031200601007387 */ /* 0x0001e20000100800 */
[----:B-1----:R-:W-:-:S03]  /*19ca0*/  IADD3.X R4, R12, UR35, RZ, P2, !PT ;  /* 0x000000230c047c10 */ /* 0x002fc600097fe4ff */
        /* <DEDUP_REMOVED lines=697> */
[----:B------:R-:W-:Y:S01]  /*1c840*/  STL [R1+0x36a0], R6 ;  /* 0x0036a00601007387 */ /* 0x000fe20000100800 */
[----:B--2---:R-:W-:-:S03]  /*1c850*/  IADD3.X R4, R9, UR22, RZ, P6, !PT ;  /* 0x0000001609047c10 */ /* 0x004fc6000b7fe4ff */
[----:B------:R-:W-:Y:S01]  /*1c860*/  STL [R1+0x36a8], R5 ;  /* 0x0036a80501007387 */ /* 0x000fe20000100800 */
[----:B------:R-:W-:-:S03]  /*1c870*/  SHF.R.S32.HI R2, RZ, 0x7, R2 ;  /* 0x00000007ff027819 */ /* 0x000fc60000011402 */
[----:B------:R0:W-:Y:S01]  /*1c880*/  STL [R1+0x36b0], R4 ;  /* 0x0036b00401007387 */ /* 0x0001e20000100800 */
[C---:B------:R-:W-:Y:S02]  /*1c890*/  LOP3.LUT R2, R0.reuse, 0x60, RZ, 0x3c, !PT ;  /* 0x0000006000027812 */ /* 0x040fe400078e3cff */
[----:B------:R-:W-:Y:S02]  /*1c8a0*/  IADD3 R2, P1, R23, UR38, RZ ;  /* 0x0000002617027c10 */ /* 0x000fe4000ff3e0ff */
[----:B0-----:R-:W-:Y:S02]  /*1c8b0*/  LOP3.LUT R4, R0, 0x20, RZ, 0x3c, !PT ;  /* 0x0000002000047812 */ /* 0x001fe400078e3cff */
[----:B------:R-:W-:Y:S02]  /*1c8c0*/  LOP3.LUT R4, R3, 0x40, RZ, 0x3c, !PT ;  /* 0x0000004003047812 */ /* 0x000fe400078e3cff */
[----:B------:R-:W-:Y:S02]  /*1c8d0*/  IADD3 R3, P2, R24, UR38, RZ ;  /* 0x0000002618037c10 */ /* 0x000fe4000ff5e0ff */
[----:B------:R-:W-:Y:S01]  /*1c8e0*/  IADD3 R4, P0, R22, UR38, RZ ;  /* 0x0000002616047c10 */ /* 0x000fe2000ff1e0ff */
[----:B------:R-:W-:-:S02]  /*1c8f0*/  USHF.R.S32.HI UR12, URZ, 0x1f, UR38 ;  /* 0x0000001f3f0c7899 */ /* 0x000fc40008011426 */
        /* <DEDUP_REMOVED lines=14> */
[----:B-1----:R-:W-:-:S03]  /*1c9e0*/  IADD3.X R3, R15, UR12, RZ, P1, !PT ;  /* 0x0000000c0f037c10 */ /* 0x002fc60008ffe4ff */
[----:B------:R0:W-:Y:S01]  /*1c9f0*/  STL [R1+0x36f4], R4 ;  /* 0x0036f40401007387 */ /* 0x0001e20000100800 */
[----:B--2---:R-:W-:-:S03]  /*1ca00*/  IADD3 R2, P1, R24, UR39, RZ ;  /* 0x0000002718027c10 */ /* 0x004fc6000ff3e0ff */
[----:B------:R1:W-:Y:S04]  /*1ca10*/  STL [R1+0x36c0], R3 ;  /* 0x0036c00301007387 */ /* 0x0003e80000100800 */
[----:B------:R2:W-:Y:S01]  /*1ca20*/  STL [R1+0x36fc], R2 ;  /* 0x0036fc0201007387 */ /* 0x0005e20000100800 */
[----:B0-----:R-:W-:Y:S02]  /*1ca30*/  IADD3.X R4, R14, UR12, RZ, P0, !PT ;  /* 0x0000000c0e047c10 */ /* 0x001fe400087fe4ff */
        /* <DEDUP_REMOVED lines=14> */
[----:B--2---:R-:W-:Y:S01]  /*1cb20*/  IADD3.X R2, R10, UR12, RZ, P3, !PT ;  /* 0x0000000c0a027c10 */ /* 0x004fe20009ffe4ff */
[----:B------:R-:W-:Y:S02]  /*1cb30*/  USHF.R.S32.HI UR23, URZ, 0x1f, UR39 ;  /* 0x0000001f3f177899 */ /* 0x000fe40008011427 */
        /* <DEDUP_REMOVED lines=30> */
[----:B------:R1:W-:Y:S01]  /*1cd20*/  STL [R1+0x3720], R3 ;  /* 0x0037200301007387 */ /* 0x0003e20000100800 */
[----:B------:R-:W-:-:S03]  /*1cd30*/  USHF.R.S32.HI UR17, URZ, 0x1f, UR40 ;  /* 0x0000001f3f117899 */ /* 0x000fc60008011428 */
        /* <DEDUP_REMOVED lines=29> */
[----:B------:R1:W-:Y:S01]  /*1cf10*/  STL [R1+0x3794], R3 ;  /* 0x0037940301007387 */ /* 0x0003e20000100800 */
[----:B------:R-:W-:-:S03]  /*1cf20*/  USHF.R.S32.HI UR24, URZ, 0x1f, UR41 ;  /* 0x0000001f3f187899 */ /* 0x000fc60008011429 */
        /* <DEDUP_REMOVED lines=599> */
[----:B------:R-:W-:-:S03]  /*1f4a0*/  UIMAD UR11, UR11, 0x23, URZ ;  /* 0x000000230b0b78a4 */ /* 0x000fc6000f8e023f */
        /* <DEDUP_REMOVED lines=51> */
[----:B-1----:R-:W-:Y:S02]  /*1f7e0*/  IADD3.X R3, R10, UR37, RZ, P2, !PT ;  /* 0x000000250a037c10 */ /* 0x002fe400097fe4ff */
[----:B--2---:R-:W-:Y:S01]  /*1f7f0*/  IADD3.X R2, R9, UR37, RZ, P1, !PT ;  /* 0x0000002509027c10 */ /* 0x004fe20008ffe4ff */
[----:B------:R0:W-:Y:S04]  /*1f800*/  STL [R1+0x3c38], R4 ;  /* 0x003c380401007387 */ /* 0x0001e80000100800 */
[----:B------:R0:W-:Y:S04]  /*1f810*/  STL [R1+0x3c48], R2 ;  /* 0x003c480201007387 */ /* 0x0001e80000100800 */
[----:B------:R0:W-:Y:S01]  /*1f820*/  STL [R1+0x3c40], R3 ;  /* 0x003c400301007387 */ /* 0x0001e20000100800 */
[----:B------:R-:W-:Y:S01]  /*1f830*/  USHF.L.U32 UR61, UR61, 0x7, URZ ;  /* 0x000000073d3d7899 */ /* 0x000fe2000800063f */
[----:B------:R-:W-:-:S03]  /*1f840*/  LOP3.LUT R5, R0, 0x40, RZ, 0x3c, !PT ;  /* 0x0000004000057812 */ /* 0x000fc600078e3cff */
[----:B------:R-:W-:-:S12]  /*1f850*/  USHF.R.S32.HI UR22, URZ, 0x1f, UR61 ;  /* 0x0000001f3f167899 */ /* 0x000fd8000801143d */
.L_x_1:
[----:B------:R-:W2:Y:S01]  /*1f860*/  LDL R5, [R1+0x10fc] ;  /* 0x0010fc0001057983 */ /* 0x000ea20000100800 */
[----:B0-----:R-:W0:Y:S03]  /*1f870*/  LDC R2, c[0x0][0x230] ;  /* 0x00008c00ff027b82 */ /* 0x001e260000000800 */
[----:B--2---:R1:W-:Y:S04]  /*1f880*/  STL [R1+0x53c4], R5 ;  /* 0x0053c40501007387 */ /* 0x0043e80000100800 */
[----:B------:R-:W2:Y:S04]  /*1f890*/  LDL R4, [R1+0x1100] ;  /* 0x0011000001047983 */ /* 0x000ea80000100800 */
[----:B-1----:R-:W0:Y:S04]  /*1f8a0*/  LDL R5, [R1+0x1998] ;  /* 0x0019980001057983 */ /* 0x002e280000100800 */
[----:B------:R-:W-:Y:S04]  /*1f8b0*/  STL [R1+0x45f4], R29 ;  /* 0x0045f41d01007387 */ /* 0x000fe80000100800 */
        /* <DEDUP_REMOVED lines=884> */
[----:B------:R1:W-:Y:S04]  /*23000*/  STL [R1+0x53c0], R30 ;  /* 0x0053c01e01007387 */ /* 0x0003e80000100800 */
        /* <DEDUP_REMOVED lines=50> */
[----:B------:R-:W-:Y:S01]  /*23330*/  STL [R1+0x4520], R55 ;  /* 0x0045203701007387 */ /* 0x000fe20000100800 */
[----:B0-----:R-:W-:-:S03]  /*23340*/  IMAD R2, R5, -0x80, R2 ;  /* 0xffffff8005027824 */ /* 0x001fc600078e0202 */
[----:B------:R-:W-:Y:S04]  /*23350*/  STL [R1+0x451c], R57 ;  /* 0x00451c3901007387 */ /* 0x000fe80000100800 */
[----:B------:R-:W-:Y:S04]  /*23360*/  STL [R1+0x4518], R59 ;  /* 0x0045183b01007387 */ /* 0x000fe80000100800 */
[----:B------:R-:W-:Y:S04]  /*23370*/  STL [R1+0x4514], R61 ;  /* 0x0045143d01007387 */ /* 0x000fe80000100800 */
[----:B-----5:R-:W-:Y:S04]  /*23380*/  STL [R1+0x4454], R0 ;  /* 0x0044540001007387 */ /* 0x020fe80000100800 */
[----:B------:R-:W2:Y:S01]  /*23390*/  LDL.LU R5, [R1+0x53c4] ;  /* 0x0053c40001057983 */ /* 0x000ea20000300800 */
[----:B------:R-:W-:-:S02]  /*233a0*/  ISETP.GT.AND P0, PT, R2, RZ, PT ;  /* 0x000000ff0200720c */ /* 0x000fc40003f04270 */
[----:B-1----:R-:W-:-:S11]  /*233b0*/  PRMT R30, RZ, 0x7610, R30 ;  /* 0x00007610ff1e7816 */ /* 0x002fd6000000001e */
[----:B--2---:R-:W2:Y:S04]  /*233c0*/  @P0 LDG.E.U8 R30, desc[UR32][R4.64] ;  /* 0x00000020041e0981 */ /* 0x004ea8000c1e1100 */
[----:B--2---:R0:W-:Y:S04]  /*233d0*/  STL [R1+0x1784], R30 ;  /* 0x0017841e01007387 */ /* 0x0041e80000100800 */
[----:B0-----:R-:W2:Y:S04]  /*233e0*/  LDL.LU R30, [R1+0x53c0] ;  /* 0x0053c000011e7983 */ /* 0x001ea80000300800 */
[----:B------:R-:W3:Y:S04]  /*233f0*/  LDL R4, [R1+0x1104] ;  /* 0x0011040001047983 */ /* 0x000ee80000100800 */
[----:B------:R-:W3:Y:S01]  /*23400*/  LDL R5, [R1+0x1108] ;  /* 0x0011080001057983 */ /* 0x000ee20000100800 */
[----:B------:R-:W-:-:S02]  /*23410*/  PRMT R29, RZ, 0x7610, R29 ;  /* 0x00007610ff1d7816 */ /* 0x000fc4000000001d */
[----:B---3--:R-:W-:-:S04]  /*23420*/  @P0 LOP3.LUT R5, R5, R4, RZ, 0x3c, !PT ;  /* 0x0000000405050212 */ /* 0x008fc800078e3cff */
[----:B------:R-:W-:-:S04]  /*23430*/  @P0 LOP3.LUT R4, R5, R4, RZ, 0x3c, !PT ;  /* 0x0000000405040212 */ /* 0x000fc800078e3cff */
[----:B------:R-:W-:-:S05]  /*23440*/  @P0 LOP3.LUT R5, R5, R4, RZ, 0x3c, !PT ;  /* 0x0000000405050212 */ /* 0x000fca00078e3cff */
[----:B------:R-:W3:Y:S04]  /*23450*/  @P0 LDG.E.U8 R29, desc[UR32][R4.64] ;  /* 0x00000020041d0981 */ /* 0x000ee8000c1e1100 */
[----:B---3--:R0:W-:Y:S04]  /*23460*/  STL [R1+0x1780], R29 ;  /* 0x0017801d01007387 */ /* 0x0081e80000100800 */
[----:B0-----:R-:W3:Y:S04]  /*23470*/  LDL.LU R29, [R1+0x53bc] ;  /* 0x0053bc00011d7983 */ /* 0x001ee80000300800 */
[----:B------:R-:W4:Y:S04]  /*23480*/  LDL R4, [R1+0x110c] ;  /* 0x00110c0001047983 */ /* 0x000f280000100800 */
[----:B------:R-:W4:Y:S01]  /*23490*/  LDL R5, [R1+0x1110] ;  /* 0x0011100001057983 */ /* 0x000f220000100800 */
[----:B------:R-:W-:-:S02]  /*234a0*/  PRMT R31, RZ, 0x7610, R31 ;  /* 0x00007610ff1f7816 */ /* 0x000fc4000000001f */
[----:B----4-:R-:W-:-:S04]  /*234b0*/  @P0 LOP3.LUT R5, R5, R4, RZ, 0x3c, !PT ;  /* 0x0000000405050212 */ /* 0x010fc800078e3cff */
[----:B------:R-:W-:-:S04]  /*234c0*/  @P0 LOP3.LUT R4, R5, R4, RZ, 0x3c, !PT ;  /* 0x0000000405040212 */ /* 0x000fc800078e3cff */
[----:B------:R-:W-:-:S05]  /*234d0*/  @P0 LOP3.LUT R5, R5, R4, RZ, 0x3c, !PT ;  /* 0x0000000405050212 */ /* 0x000fca00078e3cff */
[----:B------:R-:W4:Y:S04]  /*234e0*/  @P0 LDG.E.U8 R31, desc[UR32][R4.64] ;  /* 0x00000020041f0981 */ /* 0x000f28000c1e1100 */
[----:B----4-:R0:W-:Y:S04]  /*234f0*/  STL [R1+0x177c], R31 ;  /* 0x00177c1f01007387 */ /* 0x0101e80000100800 */
[----:B0-----:R-:W4:Y:S04]  /*23500*/  LDL.LU R31, [R1+0x53b8] ;  /* 0x0053b800011f7983 */ /* 0x001f280000300800 */
[----:B------:R-:W2:Y:S04]  /*23510*/  LDL R4, [R1+0x1114] ;  /* 0x0011140001047983 */ /* 0x000ea80000100800 */
[----:B------:R-:W2:Y:S01]  /*23520*/  LDL R5, [R1+0x1118] ;  /* 0x0011180001057983 */ /* 0x000ea20000100800 */
[----:B---3--:R-:W-:-:S02]  /*23530*/  PRMT R29, RZ, 0x7610, R29 ;  /* 0x00007610ff1d7816 */ /* 0x008fc4000000001d */
[----:B--2---:R-:W-:-:S04]  /*23540*/  @P0 LOP3.LUT R5, R5, R4, RZ, 0x3c, !PT ;  /* 0x0000000405050212 */ /* 0x004fc800078e3cff */
[----:B------:R-:W-:-:S04]  /*23550*/  @P0 LOP3.LUT R4, R5, R4, RZ, 0x3c, !PT ;  /* 0x0000000405040212 */ /* 0x000fc800078e3cff */
[----:B------:R-:W-:-:S05]  /*23560*/  @P0 LOP3.LUT R5, R5, R4, RZ, 0x3c, !PT ;  /* 0x0000000405050212 */ /* 0x000fca00078e3cff */
[----:B------:R-:W2:Y:S04]  /*23570*/  @P0 LDG.E.U8 R29, desc[UR32][R4.64] ;  /* 0x00000020041d0981 */ /* 0x000ea8000c1e1100 */
[----:B--2---:R0:W-:Y:S04]  /*23580*/  STL [R1+0x1778], R29 ;  /* 0x0017781d01007387 */ /* 0x0041e80000100800 */
[----:B0-----:R-:W2:Y:S04]  /*23590*/  LDL.LU R29, [R1+0x53b4] ;  /* 0x0053b400011d7983 */ /* 0x001ea80000300800 */
[----:B------:R-:W3:Y:S04]  /*235a0*/  LDL R4, [R1+0x111c] ;  /* 0x00111c0001047983 */ /* 0x000ee80000100800 */
[----:B------:R-:W3:Y:S01]  /*235b0*/  LDL R5, [R1+0x1120] ;  /* 0x0011200001057983 */ /* 0x000ee20000100800 */
[----:B----4-:R-:W-:-:S02]  /*235c0*/  PRMT R31, RZ, 0x7610, R31 ;  /* 0x00007610ff1f7816 */ /* 0x010fc4000000001f */
        /* <DEDUP_REMOVED lines=8> */
[----:B--2---:R-:W-:-:S02]  /*23650*/  PRMT R29, RZ, 0x7610, R29 ;  /* 0x00007610ff1d7816 */ /* 0x004fc4000000001d */
[----:B----4-:R-:W-:-:S04]  /*23660*/  @P0 LOP3.LUT R5, R5, R4, RZ, 0x3c, !PT ;  /* 0x0000000405050212 */ /* 0x010fc800078e3cff */
[----:B------:R-:W-:-:S04]  /*23670*/  @P0 LOP3.LUT R4, R5, R4, RZ, 0x3c, !PT ;  /* 0x0000000405040212 */ /* 0x000fc800078e3cff */
[----:B------:R-:W-:-:S05]  /*23680*/  @P0 LOP3.LUT R5, R5, R4, RZ, 0x3c, !PT ;  /* 0x0000000405050212 */ /* 0x000fca00078e3cff */
[----:B------:R-:W2:Y:S04]  /*23690*/  @P0 LDG.E.U8 R29, desc[UR32][R4.64] ;  /* 0x00000020041d0981 */ /* 0x000ea8000c1e1100 */
[----:B--2---:R0:W-:Y:S04]  /*236a0*/  STL [R1+0x1770], R29 ;  /* 0x0017701d01007387 */ /* 0x0041e80000100800 */
[----:B0-----:R-:W2:Y:S04]  /*236b0*/  LDL.LU R29, [R1+0x53ac] ;  /* 0x0053ac00011d7983 */ /* 0x001ea80000300800 */
[----:B------:R-:W4:Y:S04]  /*236c0*/  LDL R4, [R1+0x112c] ;  /* 0x00112c0001047983 */ /* 0x000f280000100800 */
[----:B------:R-:W4:Y:S01]  /*236d0*/  LDL R5, [R1+0x1130] ;  /* 0x0011300001057983 */ /* 0x000f220000100800 */
[----:B---3--:R-:W-:-:S02]  /*236e0*/  PRMT R31, RZ, 0x7610, R31 ;  /* 0x00007610ff1f7816 */ /* 0x008fc4000000001f */
[----:B----4-:R-:W-:-:S04]  /*236f0*/  @P0 LOP3.LUT R5, R5, R4, RZ, 0x3c, !PT ;  /* 0x0000000405050212 */ /* 0x010fc800078e3cff */
        /* <DEDUP_REMOVED lines=11> */
[----:B------:R-:W2:Y:S01]  /*237b0*/  @P0 LDG.E.U8 R29, desc[UR32][R4.64] ;  /* 0x00000020041d0981 */ /* 0x000ea2000c1e1100 */
[----:B------:R-:W-:-:S03]  /*237c0*/  ISETP.GT.AND P1, PT, R2, 0x1, PT ;  /* 0x000000010200780c */ /* 0x000fc60003f24270 */
        /* <DEDUP_REMOVED lines=8015> */
[----:B------:R-:W-:-:S02]  /*42cc0*/  PRMT R28, RZ, 0x7610, R28 ;  /* 0x00007610ff1c7816 */ /* 0x000fc4000000001c */
        /* <DEDUP_REMOVED lines=12> */
[----:B------:R-:W3:Y:S01]  /*42d90*/  @P0 LDG.E.U8 R27, desc[UR32][R4.64] ;  /* 0x00000020041b0981 */ /* 0x000ee2000c1e1100 */
[----:B------:R-:W-:-:S03]  /*42da0*/  ISETP.GT.AND P1, PT, R2, 0x6f, PT ;  /* 0x0000006f0200780c */ /* 0x000fc60003f24270 */
        /* <DEDUP_REMOVED lines=71> */
[----:B------:R-:W2:Y:S01]  /*43220*/  @P1 LDG.E.U8 R11, desc[UR32][R4.64] ;  /* 0x00000020040b1981 */ /* 0x000ea2000c1e1100 */
[----:B------:R-:W-:-:S03]  /*43230*/  ISETP.GT.AND P0, PT, R2, 0x70, PT ;  /* 0x000000700200780c */ /* 0x000fc60003f04270 */
        /* <DEDUP_REMOVED lines=71> */
[----:B------:R-:W4:Y:S01]  /*436b0*/  @P0 LDG.E.U8 R18, desc[UR32][R4.64] ;  /* 0x0000002004120981 */ /* 0x000f22000c1e1100 */
[----:B------:R-:W-:-:S03]  /*436c0*/  ISETP.GT.AND P1, PT, R2, 0x71, PT ;  /* 0x000000710200780c */ /* 0x000fc60003f24270 */
        /* <DEDUP_REMOVED lines=309> */
[----:B------:R0:W2:Y:S04]  /*44a20*/  @P1 LDG.E.U8 R29, desc[UR32][R4.64] ;  /* 0x00000020041d1981 */ /* 0x0000a8000c1e1100 */
[----:B------:R-:W0:Y:S04]  /*44a30*/  LDL R4, [R1+0x1f38] ;  /* 0x001f380001047983 */ /* 0x000e280000100800 */
[----:B------:R-:W0:Y:S01]  /*44a40*/  LDL R5, [R1+0x1f3c] ;  /* 0x001f3c0001057983 */ /* 0x000e220000100800 */
[----:B------:R-:W-:Y:S02]  /*44a50*/  PRMT R57, RZ, 0x7610, R57 ;  /* 0x00007610ff397816 */ /* 0x000fe40000000039 */
[----:B0-----:R-:W-:-:S04]  /*44a60*/  @P1 LOP3.LUT R5, R5, R4, RZ, 0x3c, !PT ;  /* 0x0000000405051212 */ /* 0x001fc800078e3cff */
[----:B------:R-:W-:-:S04]  /*44a70*/  @P1 LOP3.LUT R4, R5, R4, RZ, 0x3c, !PT ;  /* 0x0000000405041212 */ /* 0x000fc800078e3cff */
[----:B------:R-:W-:-:S05]  /*44a80*/  @P1 LOP3.LUT R5, R5, R4, RZ, 0x3c, !PT ;  /* 0x0000000405051212 */ /* 0x000fca00078e3cff */
[----:B------:R-:W3:Y:S04]  /*44a90*/  @P1 LDG.E.U8 R57, desc[UR32][R4.64] ;  /* 0x0000002004391981 */ /* 0x000ee8000c1e1100 */
[----:B--2---:R0:W-:Y:S04]  /*44aa0*/  STL [R1+0x74], R29 ;  /* 0x0000741d01007387 */ /* 0x0041e80000100800 */
[----:B0-----:R-:W2:Y:S04]  /*44ab0*/  LDL R29, [R1+0x1f1c] ;  /* 0x001f1c00011d7983 */ /* 0x001ea80000100800 */
        /* <DEDUP_REMOVED lines=8> */
[----:B------:R0:W4:Y:S04]  /*44b40*/  @P1 LDG.E.U8 R31, desc[UR32][R4.64] ;  /* 0x00000020041f1981 */ /* 0x000128000c1e1100 */
[----:B------:R-:W0:Y:S04]  /*44b50*/  LDL R4, [R1+0x1f28] ;  /* 0x001f280001047983 */ /* 0x000e280000100800 */
[----:B------:R-:W0:Y:S01]  /*44b60*/  LDL R5, [R1+0x1f2c] ;  /* 0x001f2c0001057983 */ /* 0x000e220000100800 */
[----:B------:R-:W-:Y:S02]  /*44b70*/  PRMT R30, RZ, 0x7610, R30 ;  /* 0x00007610ff1e7816 */ /* 0x000fe4000000001e */
[----:B0-----:R-:W-:-:S04]  /*44b80*/  @P1 LOP3.LUT R5, R5, R4, RZ, 0x3c, !PT ;  /* 0x0000000405051212 */ /* 0x001fc800078e3cff */
[----:B------:R-:W-:-:S04]  /*44b90*/  @P1 LOP3.LUT R4, R5, R4, RZ, 0x3c, !PT ;  /* 0x0000000405041212 */ /* 0x000fc800078e3cff */
[----:B------:R-:W-:Y:S01]  /*44ba0*/  @P1 LOP3.LUT R5, R5, R4, RZ, 0x3c, !PT ;  /* 0x0000000405051212 */ /* 0x000fe200078e3cff */
[----:B----4-:R0:W-:Y:S04]  /*44bb0*/  STL [R1+0x6c], R31 ;  /* 0x00006c1f01007387 */ /* 0x0101e80000100800 */
[----:B------:R1:W4:Y:S01]  /*44bc0*/  @P1 LDG.E.U8 R30, desc[UR32][R4.64] ;  /* 0x00000020041e1981 */ /* 0x000322000c1e1100 */
[----:B------:R-:W-:-:S03]  /*44bd0*/  PRMT R59, RZ, 0x7610, R59 ;  /* 0x00007610ff3b7816 */ /* 0x000fc6000000003b */
[----:B0-----:R-:W3:Y:S04]  /*44be0*/  LDL R31, [R1+0x1f0c] ;  /* 0x001f0c00011f7983 */ /* 0x001ee80000100800 */
[----:B------:R-:W1:Y:S04]  /*44bf0*/  LDL R4, [R1+0x1f20] ;  /* 0x001f200001047983 */ /* 0x000e680000100800 */
[----:B------:R-:W1:Y:S02]  /*44c00*/  LDL R5, [R1+0x1f24] ;  /* 0x001f240001057983 */ /* 0x000e640000100800 */
[----:B-1----:R-:W-:-:S04]  /*44c10*/  @P1 LOP3.LUT R5, R5, R4, RZ, 0x3c, !PT ;  /* 0x0000000405051212 */ /* 0x002fc800078e3cff */
[----:B------:R-:W-:-:S04]  /*44c20*/  @P1 LOP3.LUT R4, R5, R4, RZ, 0x3c, !PT ;  /* 0x0000000405041212 */ /* 0x000fc800078e3cff */
[----:B------:R-:W-:-:S05]  /*44c30*/  @P1 LOP3.LUT R5, R5, R4, RZ, 0x3c, !PT ;  /* 0x0000000405051212 */ /* 0x000fca00078e3cff */
[----:B------:R-:W2:Y:S04]  /*44c40*/  @P1 LDG.E.U8 R59, desc[UR32][R4.64] ;  /* 0x00000020043b1981 */ /* 0x000ea8000c1e1100 */
[----:B----4-:R0:W-:Y:S04]  /*44c50*/  STL [R1+0x68], R30 ;  /* 0x0000681e01007387 */ /* 0x0101e80000100800 */
[----:B0-----:R-:W4:Y:S04]  /*44c60*/  LDL R30, [R1+0x1f04] ;  /* 0x001f0400011e7983 */ /* 0x001f280000100800 */
[----:B--2---:R0:W-:Y:S04]  /*44c70*/  STL [R1+0x64], R59 ;  /* 0x0000643b01007387 */ /* 0x0041e80000100800 */
[----:B0-----:R-:W2:Y:S04]  /*44c80*/  LDL.LU R59, [R1+0x4518] ;  /* 0x00451800013b7983 */ /* 0x001ea80000300800 */
[----:B------:R-:W3:Y:S01]  /*44c90*/  LDL R5, [R1+0x1f18] ;  /* 0x001f180001057983 */ /* 0x000ee20000100800 */
[----:B------:R-:W-:Y:S01]  /*44ca0*/  PRMT R61, RZ, 0x7610, R61 ;  /* 0x00007610ff3d7816 */ /* 0x000fe2000000003d */
[----:B------:R-:W-:-:S02]  /*44cb0*/  @P1 IMAD.MOV.U32 R4, RZ, RZ, R29 ;  /* 0x000000ffff041224 */ /* 0x000fc400078e001d */
[----:B------:R-:W2:Y:S04]  /*44cc0*/  LDL R29, [R1+0x1efc] ;  /* 0x001efc00011d7983 */ /* 0x000ea80000100800 */
[----:B---3--:R-:W3:Y:S04]  /*44cd0*/  @P1 LDG.E.U8 R61, desc[UR32][R4.64] ;  /* 0x00000020043d1981 */ /* 0x008ee8000c1e1100 */
[----:B---3--:R0:W-:Y:S04]  /*44ce0*/  STL [R1+0x60], R61 ;  /* 0x0000603d01007387 */ /* 0x0081e80000100800 */
[----:B0-----:R-:W3:Y:S04]  /*44cf0*/  LDL.LU R61, [R1+0x4514] ;  /* 0x00451400013d7983 */ /* 0x001ee80000300800 */
[----:B------:R-:W4:Y:S04]  /*44d00*/  LDL R4, [R1+0x1f10] ;  /* 0x001f100001047983 */ /* 0x000f280000100800 */
[----:B------:R-:W4:Y:S01]  /*44d10*/  LDL R5, [R1+0x1f14] ;  /* 0x001f140001057983 */ /* 0x000f220000100800 */
[----:B------:R-:W-:-:S02]  /*44d20*/  PRMT R28, RZ, 0x7610, R28 ;  /* 0x00007610ff1c7816 */ /* 0x000fc4000000001c */
[----:B------:R-:W-:Y:S02]  /*44d30*/  ISETP.GT.AND P0, PT, R2, 0x76, PT ;  /* 0x000000760200780c */ /* 0x000fe40003f04270 */
[----:B----4-:R-:W-:-:S04]  /*44d40*/  @P1 LOP3.LUT R5, R5, R4, RZ, 0x3c, !PT ;  /* 0x0000000405051212 */ /* 0x010fc800078e3cff */
[----:B------:R-:W-:-:S04]  /*44d50*/  @P1 LOP3.LUT R4, R5, R4, RZ, 0x3c, !PT ;  /* 0x0000000405041212 */ /* 0x000fc800078e3cff */
[----:B------:R-:W-:-:S05]  /*44d60*/  @P1 LOP3.LUT R5, R5, R4, RZ, 0x3c, !PT ;  /* 0x0000000405051212 */ /* 0x000fca00078e3cff */
[----:B------:R0:W4:Y:S04]  /*44d70*/  @P1 LDG.E.U8 R28, desc[UR32][R4.64] ;  /* 0x00000020041c1981 */ /* 0x000128000c1e1100 */
[----:B------:R-:W2:Y:S01]  /*44d80*/  LDL R5, [R1+0x1f08] ;  /* 0x001f080001057983 */ /* 0x000ea20000100800 */
[----:B------:R-:W-:Y:S01]  /*44d90*/  PRMT R27, RZ, 0x7610, R27 ;  /* 0x00007610ff1b7816 */ /* 0x000fe2000000001b */
[----:B0-----:R-:W-:Y:S02]  /*44da0*/  @P0 IMAD.MOV.U32 R4, RZ, RZ, R31 ;  /* 0x000000ffff040224 */ /* 0x001fe400078e001f */
[----:B----4-:R0:W-:Y:S01]  /*44db0*/  STL [R1+0x5c], R28 ;  /* 0x00005c1c01007387 */ /* 0x0101e20000100800 */
[----:B------:R-:W-:-:S03]  /*44dc0*/  PRMT R26, RZ, 0x7610, R26 ;  /* 0x00007610ff1a7816 */ /* 0x000fc6000000001a */
[----:B------:R-:W4:Y:S04]  /*44dd0*/  LDL R31, [R1+0x1ee8] ;  /* 0x001ee800011f7983 */ /* 0x000f280000100800 */
[----:B--2---:R1:W2:Y:S04]  /*44de0*/  @P0 LDG.E.U8 R27, desc[UR32][R4.64] ;  /* 0x00000020041b0981 */ /* 0x0042a8000c1e1100 */
[----:B0-----:R-:W3:Y:S04]  /*44df0*/  LDL R28, [R1+0x1ef4] ;  /* 0x001ef400011c7983 */ /* 0x001ee80000100800 */
[----:B------:R-:W4:Y:S01]  /*44e00*/  LDL R5, [R1+0x1f00] ;  /* 0x001f000001057983 */ /* 0x000f220000100800 */
[----:B-1----:R-:W-:-:S03]  /*44e10*/  @P0 IMAD.MOV.U32 R4, RZ, RZ, R30 ;  /* 0x000000ffff040224 */ /* 0x002fc600078e001e */
[----:B--2---:R0:W-:Y:S01]  /*44e20*/  STL [R1+0x58], R27 ;  /* 0x0000581b01007387 */ /* 0x0041e20000100800 */
[----:B------:R-:W-:-:S03]  /*44e30*/  PRMT R6, RZ, 0x7610, R6 ;  /* 0x00007610ff067816 */ /* 0x000fc60000000006 */
[----:B------:R-:W2:Y:S04]  /*44e40*/  LDL R30, [R1+0x1ee0] ;  /* 0x001ee000011e7983 */ /* 0x000ea80000100800 */
[----:B----4-:R1:W4:Y:S04]  /*44e50*/  @P0 LDG.E.U8 R26, desc[UR32][R4.64] ;  /* 0x00000020041a0981 */ /* 0x010328000c1e1100 */
[----:B0-----:R-:W2:Y:S04]  /*44e60*/  LDL R27, [R1+0x1eec] ;  /* 0x001eec00011b7983 */ /* 0x001ea80000100800 */
[----:B------:R-:W3:Y:S01]  /*44e70*/  LDL R5, [R1+0x1ef8] ;  /* 0x001ef80001057983 */ /* 0x000ee20000100800 */
[----:B-1----:R-:W-:-:S03]  /*44e80*/  @P0 IMAD.MOV.U32 R4, RZ, RZ, R29 ;  /* 0x000000ffff040224 */ /* 0x002fc600078e001d */
[----:B----4-:R0:W-:Y:S01]  /*44e90*/  STL [R1+0x54], R26 ;  /* 0x0000541a01007387 */ /* 0x0101e20000100800 */
[----:B------:R-:W-:Y:S02]  /*44ea0*/  PRMT R13, RZ, 0x7610, R13 ;  /* 0x00007610ff0d7816 */ /* 0x000fe4000000000d */
[----:B------:R-:W-:Y:S02]  /*44eb0*/  PRMT R9, RZ, 0x7610, R9 ;  /* 0x00007610ff097816 */ /* 0x000fe40000000009 */
[----:B------:R-:W-:Y:S01]  /*44ec0*/  PRMT R10, RZ, 0x7610, R10 ;  /* 0x00007610ff0a7816 */ /* 0x000fe2000000000a */
[----:B------:R-:W4:Y:S04]  /*44ed0*/  LDL R29, [R1+0x1ed8] ;  /* 0x001ed800011d7983 */ /* 0x000f280000100800 */
[----:B---3--:R1:W3:Y:S04]  /*44ee0*/  @P0 LDG.E.U8 R6, desc[UR32][R4.64] ;  /* 0x0000002004060981 */ /* 0x0082e8000c1e1100 */
[----:B0-----:R-:W4:Y:S04]  /*44ef0*/  LDL R26, [R1+0x1ee4] ;  /* 0x001ee400011a7983 */ /* 0x001f280000100800 */
[----:B------:R-:W2:Y:S01]  /*44f00*/  LDL R5, [R1+0x1ef0] ;  /* 0x001ef00001057983 */ /* 0x000ea20000100800 */
[----:B-1----:R-:W-:-:S05]  /*44f10*/  @P0 IMAD.MOV.U32 R4, RZ, RZ, R28 ;  /* 0x000000ffff040224 */ /* 0x002fca00078e001c */
[----:B--2---:R0:W2:Y:S02]  /*44f20*/  @P0 LDG.E.U8 R13, desc[UR32][R4.64] ;  /* 0x00000020040d0981 */ /* 0x0040a4000c1e1100 */
[----:B0-----:R-:W-:Y:S02]  /*44f30*/  @P0 IMAD.MOV.U32 R4, RZ, RZ, R27 ;  /* 0x000000ffff040224 */ /* 0x001fe400078e001b */
[----:B------:R-:W-:-:S05]  /*44f40*/  @P0 IMAD.MOV.U32 R5, RZ, RZ, R31 ;  /* 0x000000ffff050224 */ /* 0x000fca00078e001f */
[----:B------:R4:W2:Y:S02]  /*44f50*/  @P0 LDG.E.U8 R9, desc[UR32][R4.64] ;  /* 0x0000002004090981 */ /* 0x0008a4000c1e1100 */
[----:B----4-:R-:W-:Y:S02]  /*44f60*/  @P0 IMAD.MOV.U32 R4, RZ, RZ, R26 ;  /* 0x000000ffff040224 */ /* 0x010fe400078e001a */
[----:B------:R-:W-:-:S05]  /*44f70*/  @P0 IMAD.MOV.U32 R5, RZ, RZ, R30 ;  /* 0x000000ffff050224 */ /* 0x000fca00078e001e */
[----:B------:R-:W4:Y:S04]  /*44f80*/  @P0 LDG.E.U8 R10, desc[UR32][R4.64] ;  /* 0x00000020040a0981 */ /* 0x000f28000c1e1100 */
[----:B---3--:R0:W-:Y:S04]  /*44f90*/  STL [R1+0x50], R6 ;  /* 0x0000500601007387 */ /* 0x0081e80000100800 */
[----:B------:R-:W3:Y:S04]  /*44fa0*/  LDL R28, [R1+0x1ed0] ;  /* 0x001ed000011c7983 */ /* 0x000ee80000100800 */
[----:B0-----:R-:W3:Y:S04]  /*44fb0*/  LDL R6, [R1+0x1edc] ;  /* 0x001edc0001067983 */ /* 0x001ee80000100800 */
[----:B--2---:R0:W-:Y:S04]  /*44fc0*/  STL [R1+0x4c], R13 ;  /* 0x00004c0d01007387 */ /* 0x0041e80000100800 */
[----:B------:R-:W2:Y:S04]  /*44fd0*/  LDL R27, [R1+0x1ec8] ;  /* 0x001ec800011b7983 */ /* 0x000ea80000100800 */
[----:B0-----:R-:W2:Y:S04]  /*44fe0*/  LDL R13, [R1+0x1ed4] ;  /* 0x001ed400010d7983 */ /* 0x001ea80000100800 */
[----:B------:R0:W-:Y:S04]  /*44ff0*/  STL [R1+0x48], R9 ;  /* 0x0000480901007387 */ /* 0x0001e80000100800 */
[----:B------:R-:W2:Y:S04]  /*45000*/  LDL R26, [R1+0x1ec0] ;  /* 0x001ec000011a7983 */ /* 0x000ea80000100800 */
[----:B0-----:R-:W2:Y:S04]  /*45010*/  LDL R9, [R1+0x1ecc] ;  /* 0x001ecc0001097983 */ /* 0x001ea80000100800 */
[----:B----4-:R0:W-:Y:S04]  /*45020*/  STL [R1+0x44], R10 ;  /* 0x0000440a01007387 */ /* 0x0101e80000100800 */
[----:B0-----:R-:W4:Y:S01]  /*45030*/  LDL R10, [R1+0x1ec4] ;  /* 0x001ec400010a7983 */ /* 0x001f220000100800 */
[----:B------:R-:W-:-:S02]  /*45040*/  ISETP.GT.AND P1, PT, R2, 0x77, PT ;  /* 0x000000770200780c */ /* 0x000fc40003f24270 */
[----:B------:R-:W-:Y:S01]  /*45050*/  PRMT R0, RZ, 0x7610, R0 ;  /* 0x00007610ff007816 */ /* 0x000fe20000000000 */
[----:B---3--:R-:W-:Y:S02]  /*45060*/  @P0 IMAD.MOV.U32 R4, RZ, RZ, R6 ;  /* 0x000000ffff040224 */ /* 0x008fe400078e0006 */
[----:B------:R-:W-:Y:S01]  /*45070*/  @P0 IMAD.MOV.U32 R5, RZ, RZ, R29 ;  /* 0x000000ffff050224 */ /* 0x000fe200078e001d */
[----:B------:R-:W-:Y:S02]  /*45080*/  PRMT R7, RZ, 0x7610, R7 ;  /* 0x00007610ff077816 */ /* 0x000fe40000000007 */
[----:B------:R-:W-:Y:S02]  /*45090*/  PRMT R8, RZ, 0x7610, R8 ;  /* 0x00007610ff087816 */ /* 0x000fe40000000008 */
[----:B------:R-:W-:Y:S01]  /*450a0*/  PRMT R11, RZ, 0x7610, R11 ;  /* 0x00007610ff0b7816 */ /* 0x000fe2000000000b */
[----:B------:R-:W3:Y:S04]  /*450b0*/  LDL R6, [R1+0x1eb8] ;  /* 0x001eb80001067983 */ /* 0x000ee80000100800 */
[----:B------:R0:W3:Y:S02]  /*450c0*/  @P0 LDG.E.U8 R0, desc[UR32][R4.64] ;  /* 0x0000002004000981 */ /* 0x0000e4000c1e1100 */
[----:B0-----:R-:W-:-:S02]  /*450d0*/  @P0 IMAD.MOV.U32 R5, RZ, RZ, R28 ;  /* 0x000000ffff050224 */ /* 0x001fc400078e001c */
[----:B--2---:R-:W-:-:S05]  /*450e0*/  @P0 IMAD.MOV.U32 R4, RZ, RZ, R13 ;  /* 0x000000ffff040224 */ /* 0x004fca00078e000d */
[----:B------:R0:W2:Y:S02]  /*450f0*/  @P0 LDG.E.U8 R7, desc[UR32][R4.64] ;  /* 0x0000002004070981 */ /* 0x0000a4000c1e1100 */
[----:B0-----:R-:W-:Y:S02]  /*45100*/  @P1 IMAD.MOV.U32 R5, RZ, RZ, R27 ;  /* 0x000000ffff051224 */ /* 0x001fe400078e001b */
[----:B------:R-:W-:-:S05]  /*45110*/  @P1 IMAD.MOV.U32 R4, RZ, RZ, R9 ;  /* 0x000000ffff041224 */ /* 0x000fca00078e0009 */
[----:B------:R0:W2:Y:S02]  /*45120*/  @P1 LDG.E.U8 R8, desc[UR32][R4.64] ;  /* 0x0000002004081981 */ /* 0x0000a4000c1e1100 */
[----:B0-----:R-:W-:Y:S02]  /*45130*/  @P1 IMAD.MOV.U32 R5, RZ, RZ, R26 ;  /* 0x000000ffff051224 */ /* 0x001fe400078e001a */
[----:B----4-:R-:W-:-:S05]  /*45140*/  @P1 IMAD.MOV.U32 R4, RZ, RZ, R10 ;  /* 0x000000ffff041224 */ /* 0x010fca00078e000a */
        /* <DEDUP_REMOVED lines=12> */
[----:B------:R-:W-:Y:S01]  /*45210*/  PRMT R25, RZ, 0x7610, R25 ;  /* 0x00007610ff197816 */ /* 0x000fe20000000019 */
[----:B------:R-:W-:-:S02]  /*45220*/  @P1 IMAD.MOV.U32 R5, RZ, RZ, R6 ;  /* 0x000000ffff051224 */ /* 0x000fc400078e0006 */
[----:B---3--:R-:W-:Y:S01]  /*45230*/  @P1 IMAD.MOV.U32 R4, RZ, RZ, R0 ;  /* 0x000000ffff041224 */ /* 0x008fe200078e0000 */
[----:B------:R-:W3:Y:S04]  /*45240*/  LDL R6, [R1+0x1e98] ;  /* 0x001e980001067983 */ /* 0x000ee80000100800 */
[----:B------:R-:W3:Y:S01]  /*45250*/  LDL R0, [R1+0x1e9c] ;  /* 0x001e9c0001007983 */ /* 0x000ee20000100800 */
[----:B------:R-:W-:-:S03]  /*45260*/  PRMT R24, RZ, 0x7610, R24 ;  /* 0x00007610ff187816 */ /* 0x000fc60000000018 */
[----:B------:R0:W3:Y:S01]  /*45270*/  @P1 LDG.E.U8 R25, desc[UR32][R4.64] ;  /* 0x0000002004191981 */ /* 0x0000e2000c1e1100 */
[----:B------:R-:W-:Y:S01]  /*45280*/  PRMT R23, RZ, 0x7610, R23 ;  /* 0x00007610ff177816 */ /* 0x000fe20000000017 */
[----:B0-----:R-:W-:Y:S02]  /*45290*/  @P1 IMAD.MOV.U32 R5, RZ, RZ, R13 ;  /* 0x000000ffff051224 */ /* 0x001fe400078e000d */
[----:B------:R-:W3:Y:S01]  /*452a0*/  LDL R13, [R1+0x1e90] ;  /* 0x001e9000010d7983 */ /* 0x000ee20000100800 */
[----:B--2---:R-:W-:-:S03]  /*452b0*/  @P1 IMAD.MOV.U32 R4, RZ, RZ, R7 ;  /* 0x000000ffff041224 */ /* 0x004fc600078e0007 */
[----:B------:R-:W2:Y:S04]  /*452c0*/  LDL R7, [R1+0x1e94] ;  /* 0x001e940001077983 */ /* 0x000ea80000100800 */
[----:B------:R0:W2:Y:S02]  /*452d0*/  @P1 LDG.E.U8 R24, desc[UR32][R4.64] ;  /* 0x0000002004181981 */ /* 0x0000a4000c1e1100 */
[----:B0-----:R-:W-:Y:S02]  /*452e0*/  @P1 IMAD.MOV.U32 R5, RZ, RZ, R9 ;  /* 0x000000ffff051224 */ /* 0x001fe400078e0009 */
[----:B------:R-:W2:Y:S01]  /*452f0*/  LDL R9, [R1+0x1e88] ;  /* 0x001e880001097983 */ /* 0x000ea20000100800 */
[----:B------:R-:W-:-:S03]  /*45300*/  @P1 IMAD.MOV.U32 R4, RZ, RZ, R8 ;  /* 0x000000ffff041224 */ /* 0x000fc600078e0008 */
[----:B------:R-:W2:Y:S04]  /*45310*/  LDL R8, [R1+0x1e8c] ;  /* 0x001e8c0001087983 */ /* 0x000ea80000100800 */
[----:B------:R0:W2:Y:S02]  /*45320*/  @P1 LDG.E.U8 R23, desc[UR32][R4.64] ;  /* 0x0000002004171981 */ /* 0x0000a4000c1e1100 */
[----:B0-----:R-:W-:Y:S02]  /*45330*/  @P1 IMAD.MOV.U32 R4, RZ, RZ, R10 ;  /* 0x000000ffff041224 */ /* 0x001fe400078e000a */
[----:B----4-:R-:W-:Y:S01]  /*45340*/  @P1 IMAD.MOV.U32 R5, RZ, RZ, R11 ;  /* 0x000000ffff051224 */ /* 0x010fe200078e000b */
[----:B------:R-:W4:Y:S04]  /*45350*/  LDL R10, [R1+0x1e84] ;  /* 0x001e8400010a7983 */ /* 0x000f280000100800 */
[----:B------:R-:W4:Y:S01]  /*45360*/  LDL R11, [R1+0x1e80] ;  /* 0x001e8000010b7983 */ /* 0x000f220000100800 */
[----:B------:R-:W-:-:S02]  /*45370*/  PRMT R22, RZ, 0x7610, R22 ;  /* 0x00007610ff167816 */ /* 0x000fc40000000016 */
[----:B------:R-:W-:Y:S02]  /*45380*/  ISETP.GT.AND P0, PT, R2, 0x78, PT ;  /* 0x000000780200780c */ /* 0x000fe40003f04270 */
[----:B------:R-:W-:Y:S02]  /*45390*/  PRMT R21, RZ, 0x7610, R21 ;  /* 0x00007610ff157816 */ /* 0x000fe40000000015 */
[----:B------:R3:W4:Y:S01]  /*453a0*/  @P1 LDG.E.U8 R22, desc[UR32][R4.64] ;  /* 0x0000002004161981 */ /* 0x000722000c1e1100 */
[----:B------:R-:W-:Y:S01]  /*453b0*/  PRMT R20, RZ, 0x7610, R20 ;  /* 0x00007610ff147816 */ /* 0x000fe20000000014 */
[----:B---3--:R-:W-:Y:S02]  /*453c0*/  @P1 IMAD.MOV.U32 R4, RZ, RZ, R0 ;  /* 0x000000ffff041224 */ /* 0x008fe400078e0000 */
[----:B------:R-:W-:Y:S01]  /*453d0*/  @P1 IMAD.MOV.U32 R5, RZ, RZ, R6 ;  /* 0x000000ffff051224 */ /* 0x000fe200078e0006 */
[----:B------:R-:W3:Y:S04]  /*453e0*/  LDL R0, [R1+0x1e7c] ;  /* 0x001e7c0001007983 */ /* 0x000ee80000100800 */
[----:B------:R-:W3:Y:S04]  /*453f0*/  LDL R6, [R1+0x1e78] ;  /* 0x001e780001067983 */ /* 0x000ee80000100800 */
[----:B------:R0:W3:Y:S01]  /*45400*/  @P1 LDG.E.U8 R21, desc[UR32][R4.64] ;  /* 0x0000002004151981 */ /* 0x0000e2000c1e1100 */
[----:B------:R-:W-:Y:S01]  /*45410*/  PRMT R19, RZ, 0x7610, R19 ;  /* 0x00007610ff137816 */ /* 0x000fe20000000013 */
[----:B0-----:R-:W-:-:S02]  /*45420*/  @P1 IMAD.MOV.U32 R5, RZ, RZ, R13 ;  /* 0x000000ffff051224 */ /* 0x001fc400078e000d */
[----:B------:R-:W3:Y:S01]  /*45430*/  LDL R13, [R1+0x1e70] ;  /* 0x001e7000010d7983 */ /* 0x000ee20000100800 */
[----:B--2---:R-:W-:-:S03]  /*45440*/  @P1 IMAD.MOV.U32 R4, RZ, RZ, R7 ;  /* 0x000000ffff041224 */ /* 0x004fc600078e0007 */
[----:B------:R-:W2:Y:S04]  /*45450*/  LDL R7, [R1+0x1e74] ;  /* 0x001e740001077983 */ /* 0x000ea80000100800 */
[----:B------:R0:W2:Y:S02]  /*45460*/  @P1 LDG.E.U8 R20, desc[UR32][R4.64] ;  /* 0x0000002004141981 */ /* 0x0000a4000c1e1100 */
[----:B0-----:R-:W-:Y:S02]  /*45470*/  @P0 IMAD.MOV.U32 R5, RZ, RZ, R9 ;  /* 0x000000ffff050224 */ /* 0x001fe400078e0009 */
[----:B------:R-:W-:Y:S01]  /*45480*/  @P0 IMAD.MOV.U32 R4, RZ, RZ, R8 ;  /* 0x000000ffff040224 */ /* 0x000fe200078e0008 */
[----:B------:R-:W2:Y:S04]  /*45490*/  LDL R9, [R1+0x1e68] ;  /* 0x001e680001097983 */ /* 0x000ea80000100800 */
[----:B------:R-:W2:Y:S04]  /*454a0*/  LDL R8, [R1+0x1e6c] ;  /* 0x001e6c0001087983 */ /* 0x000ea80000100800 */
[----:B------:R4:W2:Y:S04]  /*454b0*/  @P0 LDG.E.U8 R19, desc[UR32][R4.64] ;  /* 0x0000002004130981 */ /* 0x0008a8000c1e1100 */
[----:B------:R-:W-:Y:S01]  /*454c0*/  STL [R1+0x30], R25 ;  /* 0x0000301901007387 */ /* 0x000fe20000100800 */
[----:B----4-:R-:W-:-:S02]  /*454d0*/  @P0 IMAD.MOV.U32 R4, RZ, RZ, R10 ;  /* 0x000000ffff040224 */ /* 0x010fc400078e000a */
[----:B------:R-:W-:Y:S01]  /*454e0*/  @P0 IMAD.MOV.U32 R5, RZ, RZ, R11 ;  /* 0x000000ffff050224 */ /* 0x000fe200078e000b */
[----:B------:R-:W4:Y:S04]  /*454f0*/  LDL R10, [R1+0x1e64] ;  /* 0x001e6400010a7983 */ /* 0x000f280000100800 */
[----:B------:R-:W4:Y:S01]  /*45500*/  LDL R11, [R1+0x1e60] ;  /* 0x001e6000010b7983 */ /* 0x000f220000100800 */
[----:B------:R-:W-:Y:S02]  /*45510*/  PRMT R18, RZ, 0x7610, R18 ;  /* 0x00007610ff127816 */ /* 0x000fe40000000012 */
[----:B------:R-:W-:-:S04]  /*45520*/  PRMT R17, RZ, 0x7610, R17 ;  /* 0x00007610ff117816 */ /* 0x000fc80000000011 */
[----:B------:R3:W4:Y:S01]  /*45530*/  @P0 LDG.E.U8 R18, desc[UR32][R4.64] ;  /* 0x0000002004120981 */ /* 0x000722000c1e1100 */
[----:B------:R-:W-:Y:S01]  /*45540*/  PRMT R16, RZ, 0x7610, R16 ;  /* 0x00007610ff107816 */ /* 0x000fe20000000010 */
[----:B---3--:R-:W-:Y:S02]  /*45550*/  @P0 IMAD.MOV.U32 R4, RZ, RZ, R0 ;  /* 0x000000ffff040224 */ /* 0x008fe400078e0000 */
[----:B------:R-:W-:-:S05]  /*45560*/  @P0 IMAD.MOV.U32 R5, RZ, RZ, R6 ;  /* 0x000000ffff050224 */ /* 0x000fca00078e0006 */
[----:B------:R0:W3:Y:S01]  /*45570*/  @P0 LDG.E.U8 R17, desc[UR32][R4.64] ;  /* 0x0000002004110981 */ /* 0x0000e2000c1e1100 */
[----:B------:R-:W-:Y:S01]  /*45580*/  PRMT R15, RZ, 0x7610, R15 ;  /* 0x00007610ff0f7816 */ /* 0x000fe2000000000f */
[----:B0-----:R-:W-:Y:S01]  /*45590*/  @P0 IMAD.MOV.U32 R5, RZ, RZ, R13 ;  /* 0x000000ffff050224 */ /* 0x001fe200078e000d */
[----:B------:R-:W-:Y:S01]  /*455a0*/  PRMT R12, RZ, 0x7610, R12 ;  /* 0x00007610ff0c7816 */ /* 0x000fe2000000000c */
[----:B------:R-:W-:Y:S04]  /*455b0*/  STL [R1+0x2c], R24 ;  /* 0x00002c1801007387 */ /* 0x000fe80000100800 */
[----:B------:R-:W3:Y:S04]  /*455c0*/  LDL R0, [R1+0x1e5c] ;  /* 0x001e5c0001007983 */ /* 0x000ee80000100800 */
[----:B------:R-:W3:Y:S01]  /*455d0*/  LDL R6, [R1+0x1e58] ;  /* 0x001e580001067983 */ /* 0x000ee20000100800 */
[----:B--2---:R-:W-:-:S05]  /*455e0*/  @P0 IMAD.MOV.U32 R4, RZ, RZ, R7 ;  /* 0x000000ffff040224 */ /* 0x004fca00078e0007 */
[----:B------:R0:W2:Y:S02]  /*455f0*/  @P0 LDG.E.U8 R16, desc[UR32][R4.64] ;  /* 0x0000002004100981 */ /* 0x0000a4000c1e1100 */
[----:B0-----:R-:W-:Y:S02]  /*45600*/  @P0 IMAD.MOV.U32 R4, RZ, RZ, R8 ;  /* 0x000000ffff040224 */ /* 0x001fe400078e0008 */
[----:B------:R-:W-:-:S05]  /*45610*/  @P0 IMAD.MOV.U32 R5, RZ, RZ, R9 ;  /* 0x000000ffff050224 */ /* 0x000fca00078e0009 */
[----:B------:R4:W2:Y:S02]  /*45620*/  @P0 LDG.E.U8 R15, desc[UR32][R4.64] ;  /* 0x00000020040f0981 */ /* 0x0008a4000c1e1100 */
[----:B----4-:R-:W-:Y:S02]  /*45630*/  @P0 IMAD.MOV.U32 R4, RZ, RZ, R10 ;  /* 0x000000ffff040224 */ /* 0x010fe400078e000a */
[----:B------:R-:W-:-:S05]  /*45640*/  @P0 IMAD.MOV.U32 R5, RZ, RZ, R11 ;  /* 0x000000ffff050224 */ /* 0x000fca00078e000b */
[----:B------:R3:W4:Y:S04]  /*45650*/  @P0 LDG.E.U8 R12, desc[UR32][R4.64] ;  /* 0x00000020040c0981 */ /* 0x000728000c1e1100 */
[----:B------:R-:W-:Y:S04]  /*45660*/  STL [R1+0x28], R23 ;  /* 0x0000281701007387 */ /* 0x000fe80000100800 */
[----:B------:R-:W2:Y:S04]  /*45670*/  LDL R13, [R1+0x1e50] ;  /* 0x001e5000010d7983 */ /* 0x000ea80000100800 */
[----:B------:R-:W2:Y:S04]  /*45680*/  LDL R7, [R1+0x1e54] ;  /* 0x001e540001077983 */ /* 0x000ea80000100800 */
[----:B------:R-:W-:Y:S04]  /*45690*/  STL [R1+0x24], R22 ;  /* 0x0000241601007387 */ /* 0x000fe80000100800 */
[----:B------:R-:W2:Y:S04]  /*456a0*/  LDL R9, [R1+0x1e48] ;  /* 0x001e480001097983 */ /* 0x000ea80000100800 */
[----:B------:R-:W2:Y:S04]  /*456b0*/  LDL R8, [R1+0x1e4c] ;  /* 0x001e4c0001087983 */ /* 0x000ea80000100800 */
[----:B------:R-:W-:Y:S04]  /*456c0*/  STL [R1+0x20], R21 ;  /* 0x0000201501007387 */ /* 0x000fe80000100800 */
[----:B------:R-:W2:Y:S04]  /*456d0*/  LDL R11, [R1+0x1e40] ;  /* 0x001e4000010b7983 */ /* 0x000ea80000100800 */
[----:B------:R-:W2:Y:S04]  /*456e0*/  LDL R10, [R1+0x1e44] ;  /* 0x001e4400010a7983 */ /* 0x000ea80000100800 */
[----:B------:R-:W-:Y:S01]  /*456f0*/  STL [R1+0x1c], R20 ;  /* 0x00001c1401007387 */ /* 0x000fe20000100800 */
[----:B---3--:R-:W-:Y:S01]  /*45700*/  @P0 IMAD.MOV.U32 R4, RZ, RZ, R0 ;  /* 0x000000ffff040224 */ /* 0x008fe200078e0000 */
[----:B------:R-:W-:-:S02]  /*45710*/  ISETP.GT.AND P1, PT, R2, 0x79, PT ;  /* 0x000000790200780c */ /* 0x000fc40003f24270 */
[----:B------:R-:W-:Y:S01]  /*45720*/  PRMT R14, RZ, 0x7610, R14 ;  /* 0x00007610ff0e7816 */ /* 0x000fe2000000000e */
[----:B------:R-:W-:Y:S01]  /*45730*/  @P0 IMAD.MOV.U32 R5, RZ, RZ, R6 ;  /* 0x000000ffff050224 */ /* 0x000fe200078e0006 */
[----:B------:R-:W-:-:S04]  /*45740*/  PRMT R60, RZ, 0x7610, R60 ;  /* 0x00007610ff3c7816 */ /* 0x000fc8000000003c */
[----:B------:R2:W3:Y:S04]  /*45750*/  @P0 LDG.E.U8 R14, desc[UR32][R4.64] ;  /* 0x00000020040e0981 */ /* 0x0004e8000c1e1100 */
[----:B----4-:R0:W-:Y:S04]  /*45760*/  STL [R1+0x4], R12 ;  /* 0x0000040c01007387 */ /* 0x0101e80000100800 */
[----:B------:R-:W4:Y:S04]  /*45770*/  LDL R0, [R1+0x1e3c] ;  /* 0x001e3c0001007983 */ /* 0x000f280000100800 */
[----:B0-----:R-:W3:Y:S01]  /*45780*/  LDL R12, [R1+0x1e38] ;  /* 0x001e3800010c7983 */ /* 0x001ee20000100800 */
[----:B--2---:R-:W-:-:S02]  /*45790*/  @P0 IMAD.MOV.U32 R4, RZ, RZ, R7 ;  /* 0x000000ffff040224 */ /* 0x004fc400078e0007 */
[----:B------:R-:W-:Y:S01]  /*457a0*/  @P0 IMAD.MOV.U32 R5, RZ, RZ, R13 ;  /* 0x000000ffff050224 */ /* 0x000fe200078e000d */
[----:B------:R-:W-:-:S04]  /*457b0*/  PRMT R58, RZ, 0x7610, R58 ;  /* 0x00007610ff3a7816 */ /* 0x000fc8000000003a */
[----:B------:R0:W2:Y:S02]  /*457c0*/  @P0 LDG.E.U8 R60, desc[UR32][R4.64] ;  /* 0x00000020043c0981 */ /* 0x0000a4000c1e1100 */
[----:B0-----:R-:W-:Y:S02]  /*457d0*/  @P1 IMAD.MOV.U32 R4, RZ, RZ, R8 ;  /* 0x000000ffff041224 */ /* 0x001fe400078e0008 */
[----:B------:R-:W-:-:S05]  /*457e0*/  @P1 IMAD.MOV.U32 R5, RZ, RZ, R9 ;  /* 0x000000ffff051224 */ /* 0x000fca00078e0009 */
[----:B------:R0:W2:Y:S01]  /*457f0*/  @P1 LDG.E.U8 R58, desc[UR32][R4.64] ;  /* 0x00000020043a1981 */ /* 0x0000a2000c1e1100 */
[----:B------:R-:W-:Y:S01]  /*45800*/  PRMT R56, RZ, 0x7610, R56 ;  /* 0x00007610ff387816 */ /* 0x000fe20000000038 */
[----:B0-----:R-:W-:Y:S02]  /*45810*/  @P1 IMAD.MOV.U32 R4, RZ, RZ, R10 ;  /* 0x000000ffff041224 */ /* 0x001fe400078e000a */
[----:B------:R-:W-:-:S05]  /*45820*/  @P1 IMAD.MOV.U32 R5, RZ, RZ, R11 ;  /* 0x000000ffff051224 */ /* 0x000fca00078e000b */
[----:B------:R4:W2:Y:S04]  /*45830*/  @P1 LDG.E.U8 R56, desc[UR32][R4.64] ;  /* 0x0000002004381981 */ /* 0x0008a8000c1e1100 */
[----:B------:R-:W-:Y:S04]  /*45840*/  STL [R1+0x18], R19 ;  /* 0x0000181301007387 */ /* 0x000fe80000100800 */
[----:B------:R-:W2:Y:S04]  /*45850*/  LDL R6, [R1+0x1e34] ;  /* 0x001e340001067983 */ /* 0x000ea80000100800 */
[----:B------:R-:W2:Y:S04]  /*45860*/  LDL R7, [R1+0x1e30] ;  /* 0x001e300001077983 */ /* 0x000ea80000100800 */
[----:B------:R-:W-:Y:S04]  /*45870*/  STL [R1+0x14], R18 ;  /* 0x0000141201007387 */ /* 0x000fe80000100800 */
[----:B------:R0:W-:Y:S01]  /*45880*/  STL [R1+0xc], R16 ;  /* 0x00000c1001007387 */ /* 0x0001e20000100800 */
[----:B------:R-:W-:-:S03]  /*45890*/  PRMT R54, RZ, 0x7610, R54 ;  /* 0x00007610ff367816 */ /* 0x000fc60000000036 */
[----:B0-----:R-:W2:Y:S04]  /*458a0*/  LDL R16, [R1+0x1e28] ;  /* 0x001e280001107983 */ /* 0x001ea80000100800 */
[----:B------:R0:W-:Y:S04]  /*458b0*/  STL [R1+0x8], R15 ;  /* 0x0000080f01007387 */ /* 0x0001e80000100800 */
[----:B0-----:R-:W2:Y:S01]  /*458c0*/  LDL R15, [R1+0x1e2c] ;  /* 0x001e2c00010f7983 */ /* 0x001ea20000100800 */
[----:B----4-:R-:W-:Y:S02]  /*458d0*/  @P1 IMAD.MOV.U32 R4, RZ, RZ, R0 ;  /* 0x000000ffff041224 */ /* 0x010fe400078e0000 */
[----:B---3--:R-:W-:-:S05]  /*458e0*/  @P1 IMAD.MOV.U32 R5, RZ, RZ, R12 ;  /* 0x000000ffff051224 */ /* 0x008fca00078e000c */
[----:B------:R0:W3:Y:S04]  /*458f0*/  @P1 LDG.E.U8 R54, desc[UR32][R4.64] ;  /* 0x0000002004361981 */ /* 0x0000e8000c1e1100 */
[----:B------:R-:W-:Y:S04]  /*45900*/  STL [R1+0x10], R17 ;  /* 0x0000101101007387 */ /* 0x000fe80000100800 */
[----:B--2---:R-:W-:Y:S04]  /*45910*/  STL [R1+0x44f8], R60 ;  /* 0x0044f83c01007387 */ /* 0x004fe80000100800 */
[----:B------:R-:W2:Y:S04]  /*45920*/  LDL R9, [R1+0x1e20] ;  /* 0x001e200001097983 */ /* 0x000ea80000100800 */
[----:B------:R-:W4:Y:S04]  /*45930*/  LDL R8, [R1+0x1e24] ;  /* 0x001e240001087983 */ /* 0x000f280000100800 */
[----:B------:R-:W2:Y:S04]  /*45940*/  LDL R13, [R1+0x1e1c] ;  /* 0x001e1c00010d7983 */ /* 0x000ea80000100800 */
[----:B------:R-:W-:Y:S04]  /*45950*/  STL [R1+0x44e4], R58 ;  /* 0x0044e43a01007387 */ /* 0x000fe80000100800 */
[----:B------:R1:W-:Y:S04]  /*45960*/  STL [R1], R14 ;  /* 0x0000000e01007387 */ /* 0x0003e80000100800 */
[----:B------:R-:W2:Y:S04]  /*45970*/  LDL R11, [R1+0x1e10] ;  /* 0x001e1000010b7983 */ /* 0x000ea80000100800 */
[----:B------:R-:W2:Y:S04]  /*45980*/  LDL R10, [R1+0x1e14] ;  /* 0x001e1400010a7983 */ /* 0x000ea80000100800 */
[----:B-1----:R-:W2:Y:S04]  /*45990*/  LDL R14, [R1+0x1e18] ;  /* 0x001e1800010e7983 */ /* 0x002ea80000100800 */
[----:B------:R-:W-:Y:S04]  /*459a0*/  STL [R1+0x44e8], R56 ;  /* 0x0044e83801007387 */ /* 0x000fe80000100800 */
[----:B------:R-:W2:Y:S04]  /*459b0*/  LDL R12, [R1+0x1e08] ;  /* 0x001e0800010c7983 */ /* 0x000ea80000100800 */
[----:B------:R-:W2:Y:S01]  /*459c0*/  LDL R0, [R1+0x1e0c] ;  /* 0x001e0c0001007983 */ /* 0x000ea20000100800 */
[----:B------:R-:W-:Y:S01]  /*459d0*/  PRMT R52, RZ, 0x7610, R52 ;  /* 0x00007610ff347816 */ /* 0x000fe20000000034 */
[----:B0-----:R-:W-:-:S02]  /*459e0*/  @P1 IMAD.MOV.U32 R4, RZ, RZ, R6 ;  /* 0x000000ffff041224 */ /* 0x001fc400078e0006 */
[----:B------:R-:W-:Y:S01]  /*459f0*/  @P1 IMAD.MOV.U32 R5, RZ, RZ, R7 ;  /* 0x000000ffff051224 */ /* 0x000fe200078e0007 */
[----:B------:R-:W-:-:S04]  /*45a00*/  PRMT R50, RZ, 0x7610, R50 ;  /* 0x00007610ff327816 */ /* 0x000fc80000000032 */
[----:B------:R0:W2:Y:S02]  /*45a10*/  @P1 LDG.E.U8 R52, desc[UR32][R4.64] ;  /* 0x0000002004341981 */ /* 0x0000a4000c1e1100 */
[----:B0-----:R-:W-:Y:S02]  /*45a20*/  @P1 IMAD.MOV.U32 R5, RZ, RZ, R16 ;  /* 0x000000ffff051224 */ /* 0x001fe400078e0010 */
[----:B------:R-:W-:-:S05]  /*45a30*/  @P1 IMAD.MOV.U32 R4, RZ, RZ, R15 ;  /* 0x000000ffff041224 */ /* 0x000fca00078e000f */
[----:B------:R4:W2:Y:S04]  /*45a40*/  @P1 LDG.E.U8 R50, desc[UR32][R4.64] ;  /* 0x0000002004321981 */ /* 0x0008a8000c1e1100 */
[----:B---3--:R-:W-:Y:S04]  /*45a50*/  STL [R1+0x44ec], R54 ;  /* 0x0044ec3601007387 */ /* 0x008fe80000100800 */
[----:B------:R-:W3:Y:S04]  /*45a60*/  LDL R7, [R1+0x1e00] ;  /* 0x001e000001077983 */ /* 0x000ee80000100800 */
[----:B------:R-:W3:Y:S01]  /*45a70*/  LDL R6, [R1+0x1e04] ;  /* 0x001e040001067983 */ /* 0x000ee20000100800 */
[----:B------:R-:W-:Y:S01]  /*45a80*/  PRMT R48, RZ, 0x7610, R48 ;  /* 0x00007610ff307816 */ /* 0x000fe20000000030 */
[----:B----4-:R-:W-:-:S02]  /*45a90*/  @P1 IMAD.MOV.U32 R4, RZ, RZ, R8 ;  /* 0x000000ffff041224 */ /* 0x010fc400078e0008 */
[----:B--2---:R-:W-:Y:S01]  /*45aa0*/  @P1 IMAD.MOV.U32 R5, RZ, RZ, R9 ;  /* 0x000000ffff051224 */ /* 0x004fe200078e0009 */
[----:B------:R-:W-:-:S04]  /*45ab0*/  PRMT R46, RZ, 0x7610, R46 ;  /* 0x00007610ff2e7816 */ /* 0x000fc8000000002e */
[----:B------:R0:W2:Y:S01]  /*45ac0*/  @P1 LDG.E.U8 R48, desc[UR32][R4.64] ;  /* 0x0000002004301981 */ /* 0x0000a2000c1e1100 */
[----:B------:R-:W-:Y:S02]  /*45ad0*/  ISETP.GT.AND P0, PT, R2, 0x7a, PT ;  /* 0x0000007a0200780c */ /* 0x000fe40003f04270 */
[----:B------:R-:W-:Y:S01]  /*45ae0*/  PRMT R44, RZ, 0x7610, R44 ;  /* 0x00007610ff2c7816 */ /* 0x000fe2000000002c */
[----:B0-----:R-:W-:Y:S02]  /*45af0*/  @P1 IMAD.MOV.U32 R4, RZ, RZ, R13 ;  /* 0x000000ffff041224 */ /* 0x001fe400078e000d */
[----:B------:R-:W-:-:S05]  /*45b00*/  @P1 IMAD.MOV.U32 R5, RZ, RZ, R14 ;  /* 0x000000ffff051224 */ /* 0x000fca00078e000e */
[----:B------:R0:W4:Y:S02]  /*45b10*/  @P1 LDG.E.U8 R46, desc[UR32][R4.64] ;  /* 0x00000020042e1981 */ /* 0x000124000c1e1100 */
[----:B0-----:R-:W-:Y:S02]  /*45b20*/  @P1 IMAD.MOV.U32 R4, RZ, RZ, R10 ;  /* 0x000000ffff041224 */ /* 0x001fe400078e000a */
[----:B------:R-:W-:-:S05]  /*45b30*/  @P1 IMAD.MOV.U32 R5, RZ, RZ, R11 ;  /* 0x000000ffff051224 */ /* 0x000fca00078e000b */
[----:B------:R0:W4:Y:S01]  /*45b40*/  @P1 LDG.E.U8 R44, desc[UR32][R4.64] ;  /* 0x00000020042c1981 */ /* 0x000122000c1e1100 */
[----:B------:R-:W-:Y:S01]  /*45b50*/  PRMT R42, RZ, 0x7610, R42 ;  /* 0x00007610ff2a7816 */ /* 0x000fe2000000002a */
[----:B0-----:R-:W-:Y:S02]  /*45b60*/  @P0 IMAD.MOV.U32 R4, RZ, RZ, R0 ;  /* 0x000000ffff040224 */ /* 0x001fe400078e0000 */
[----:B------:R-:W-:-:S05]  /*45b70*/  @P0 IMAD.MOV.U32 R5, RZ, RZ, R12 ;  /* 0x000000ffff050224 */ /* 0x000fca00078e000c */
[----:B------:R3:W4:Y:S04]  /*45b80*/  @P0 LDG.E.U8 R42, desc[UR32][R4.64] ;  /* 0x00000020042a0981 */ /* 0x000728000c1e1100 */
[----:B------:R-:W-:Y:S04]  /*45b90*/  STL [R1+0x44f0], R52 ;  /* 0x0044f03401007387 */ /* 0x000fe80000100800 */
[----:B------:R-:W-:Y:S01]  /*45ba0*/  STL [R1+0x44f4], R50 ;  /* 0x0044f43201007387 */ /* 0x000fe20000100800 */
[----:B------:R-:W-:-:S03]  /*45bb0*/  PRMT R40, RZ, 0x7610, R40 ;  /* 0x00007610ff287816 */ /* 0x000fc60000000028 */
[----:B------:R-:W4:Y:S04]  /*45bc0*/  LDL R9, [R1+0x1df8] ;  /* 0x001df80001097983 */ /* 0x000f280000100800 */
[----:B------:R-:W4:Y:S01]  /*45bd0*/  LDL R8, [R1+0x1dfc] ;  /* 0x001dfc0001087983 */ /* 0x000f220000100800 */
[----:B---3--:R-:W-:Y:S02]  /*45be0*/  @P0 IMAD.MOV.U32 R5, RZ, RZ, R7 ;  /* 0x000000ffff050224 */ /* 0x008fe400078e0007 */
[----:B------:R-:W-:-:S05]  /*45bf0*/  @P0 IMAD.MOV.U32 R4, RZ, RZ, R6 ;  /* 0x000000ffff040224 */ /* 0x000fca00078e0006 */
[----:B------:R0:W3:Y:S04]  /*45c00*/  @P0 LDG.E.U8 R40, desc[UR32][R4.64] ;  /* 0x0000002004280981 */ /* 0x0000e8000c1e1100 */
[----:B--2---:R-:W-:Y:S04]  /*45c10*/  STL [R1+0x44fc], R48 ;  /* 0x0044fc3001007387 */ /* 0x004fe80000100800 */
[----:B------:R-:W2:Y:S04]  /*45c20*/  LDL R15, [R1+0x1df0] ;  /* 0x001df000010f7983 */ /* 0x000ea80000100800 */
[----:B------:R-:W2:Y:S04]  /*45c30*/  LDL R14, [R1+0x1df4] ;  /* 0x001df400010e7983 */ /* 0x000ea80000100800 */
[----:B----4-:R-:W-:Y:S04]  /*45c40*/  STL [R1+0x4500], R46 ;  /* 0x0045002e01007387 */ /* 0x010fe80000100800 */
[----:B------:R-:W4:Y:S04]  /*45c50*/  LDL R11, [R1+0x1de8] ;  /* 0x001de800010b7983 */ /* 0x000f280000100800 */
[----:B------:R-:W4:Y:S04]  /*45c60*/  LDL R10, [R1+0x1dec] ;  /* 0x001dec00010a7983 */ /* 0x000f280000100800 */
[----:B------:R-:W-:Y:S04]  /*45c70*/  STL [R1+0x4504], R44 ;  /* 0x0045042c01007387 */ /* 0x000fe80000100800 */
[----:B------:R-:W4:Y:S04]  /*45c80*/  LDL R18, [R1+0x1de0] ;  /* 0x001de00001127983 */ /* 0x000f280000100800 */
[----:B------:R-:W4:Y:S04]  /*45c90*/  LDL R17, [R1+0x1de4] ;  /* 0x001de40001117983 */ /* 0x000f280000100800 */
[----:B------:R-:W4:Y:S04]  /*45ca0*/  LDL R16, [R1+0x1dd8] ;  /* 0x001dd80001107983 */ /* 0x000f280000100800 */
[----:B------:R-:W4:Y:S01]  /*45cb0*/  LDL R0, [R1+0x1ddc] ;  /* 0x001ddc0001007983 */ /* 0x000f220000100800 */
[----:B------:R-:W-:-:S03]  /*45cc0*/  PRMT R38, RZ, 0x7610, R38 ;  /* 0x00007610ff267816 */ /* 0x000fc60000000026 */
[----:B------:R-:W-:Y:S04]  /*45cd0*/  STL [R1+0x4508], R42 ;  /* 0x0045082a01007387 */ /* 0x000fe80000100800 */
[----:B------:R-:W4:Y:S04]  /*45ce0*/  LDL R7, [R1+0x1dd0] ;  /* 0x001dd00001077983 */ /* 0x000f280000100800 */
[----:B------:R-:W4:Y:S04]  /*45cf0*/  LDL R6, [R1+0x1dd4] ;  /* 0x001dd40001067983 */ /* 0x000f280000100800 */
[----:B------:R-:W4:Y:S04]  /*45d00*/  LDL R13, [R1+0x1dc8] ;  /* 0x001dc800010d7983 */ /* 0x000f280000100800 */
[----:B------:R-:W4:Y:S01]  /*45d10*/  LDL R12, [R1+0x1dcc] ;  /* 0x001dcc00010c7983 */ /* 0x000f220000100800 */
[----:B0-----:R-:W-:-:S02]  /*45d20*/  @P0 IMAD.MOV.U32 R4, RZ, RZ, R8 ;  /* 0x000000ffff040224 */ /* 0x001fc400078e0008 */
[----:B------:R-:W-:-:S05]  /*45d30*/  @P0 IMAD.MOV.U32 R5, RZ, RZ, R9 ;  /* 0x000000ffff050224 */ /* 0x000fca00078e0009 */
[----:B------:R2:W4:Y:S04]  /*45d40*/  @P0 LDG.E.U8 R38, desc[UR32][R4.64] ;  /* 0x0000002004260981 */ /* 0x000528000c1e1100 */
[----:B---3--:R-:W-:Y:S04]  /*45d50*/  STL [R1+0x450c], R40 ;  /* 0x00450c2801007387 */ /* 0x008fe80000100800 */
[----:B------:R-:W3:Y:S04]  /*45d60*/  LDL R9, [R1+0x1dc0] ;  /* 0x001dc00001097983 */ /* 0x000ee80000100800 */
[----:B------:R-:W3:Y:S01]  /*45d70*/  LDL R8, [R1+0x1dc4] ;  /* 0x001dc40001087983 */ /* 0x000ee20000100800 */
[----:B------:R-:W-:Y:S01]  /*45d80*/  PRMT R36, RZ, 0x7610, R36 ;  /* 0x00007610ff247816 */ /* 0x000fe20000000024 */
[----:B--2---:R-:W-:-:S02]  /*45d90*/  @P0 IMAD.MOV.U32 R4, RZ, RZ, R14 ;  /* 0x000000ffff040224 */ /* 0x004fc400078e000e */
[----:B------:R-:W-:Y:S01]  /*45da0*/  @P0 IMAD.MOV.U32 R5, RZ, RZ, R15 ;  /* 0x000000ffff050224 */ /* 0x000fe200078e000f */
[----:B------:R-:W-:-:S04]  /*45db0*/  PRMT R35, RZ, 0x7610, R35 ;  /* 0x00007610ff237816 */ /* 0x000fc80000000023 */
[----:B------:R4:W2:Y:S01]  /*45dc0*/  @P0 LDG.E.U8 R36, desc[UR32][R4.64] ;  /* 0x0000002004240981 */ /* 0x0008a2000c1e1100 */
[----:B------:R-:W-:Y:S02]  /*45dd0*/  PRMT R34, RZ, 0x7610, R34 ;  /* 0x00007610ff227816 */ /* 0x000fe40000000022 */
[----:B------:R-:W-:Y:S02]  /*45de0*/  ISETP.GT.AND P1, PT, R2, 0x7b, PT ;  /* 0x0000007b0200780c */ /* 0x000fe40003f24270 */
[----:B------:R-:W-:Y:S02]  /*45df0*/  PRMT R32, RZ, 0x7610, R32 ;  /* 0x00007610ff207816 */ /* 0x000fe40000000020 */
[----:B------:R-:W-:Y:S01]  /*45e00*/  PRMT R3, RZ, 0x7610, R3 ;  /* 0x00007610ff037816 */ /* 0x000fe20000000003 */
[----:B----4-:R-:W-:Y:S02]  /*45e10*/  @P0 IMAD.MOV.U32 R5, RZ, RZ, R11 ;  /* 0x000000ffff050224 */ /* 0x010fe400078e000b */
[----:B------:R-:W-:-:S05]  /*45e20*/  @P0 IMAD.MOV.U32 R4, RZ, RZ, R10 ;  /* 0x000000ffff040224 */ /* 0x000fca00078e000a */
[----:B------:R0:W4:Y:S02]  /*45e30*/  @P0 LDG.E.U8 R35, desc[UR32][R4.64] ;  /* 0x0000002004230981 */ /* 0x000124000c1e1100 */
[----:B0-----:R-:W-:Y:S02]  /*45e40*/  @P0 IMAD.MOV.U32 R5, RZ, RZ, R18 ;  /* 0x000000ffff050224 */ /* 0x001fe400078e0012 */
[----:B------:R-:W-:-:S05]  /*45e50*/  @P0 IMAD.MOV.U32 R4, RZ, RZ, R17 ;  /* 0x000000ffff040224 */ /* 0x000fca00078e0011 */
[----:B------:R0:W4:Y:S02]  /*45e60*/  @P0 LDG.E.U8 R34, desc[UR32][R4.64] ;  /* 0x0000002004220981 */ /* 0x000124000c1e1100 */
[----:B0-----:R-:W-:Y:S02]  /*45e70*/  @P0 IMAD.MOV.U32 R4, RZ, RZ, R0 ;  /* 0x000000ffff040224 */ /* 0x001fe400078e0000 */
[----:B------:R-:W-:Y:S01]  /*45e80*/  @P0 IMAD.MOV.U32 R5, RZ, RZ, R16 ;  /* 0x000000ffff050224 */ /* 0x000fe200078e0010 */
[----:B------:R0:W4:Y:S04]  /*45e90*/  @P0 LDG.E.U8 R3, desc[UR32][R6.64] ;  /* 0x0000002006030981 */ /* 0x000128000c1e1100 */
[----:B------:R1:W4:Y:S01]  /*45ea0*/  @P0 LDG.E.U8 R32, desc[UR32][R4.64] ;  /* 0x0000002004200981 */ /* 0x000322000c1e1100 */
[----:B0-----:R-:W-:-:S02]  /*45eb0*/  @P1 IMAD.MOV.U32 R6, RZ, RZ, R12 ;  /* 0x000000ffff061224 */ /* 0x001fc400078e000c */
[----:B------:R-:W-:Y:S01]  /*45ec0*/  @P1 IMAD.MOV.U32 R7, RZ, RZ, R13 ;  /* 0x000000ffff071224 */ /* 0x000fe200078e000d */
[----:B-1----:R-:W-:Y:S02]  /*45ed0*/  PRMT R4, RZ, 0x7610, R4 ;  /* 0x00007610ff047816 */ /* 0x002fe40000000004 */
[----:B------:R-:W-:-:S04]  /*45ee0*/  PRMT R5, RZ, 0x7610, R5 ;  /* 0x00007610ff057816 */ /* 0x000fc80000000005 */
[----:B------:R-:W2:Y:S04]  /*45ef0*/  @P1 LDG.E.U8 R4, desc[UR32][R6.64] ;  /* 0x0000002006041981 */ /* 0x000ea8000c1e1100 */
[----:B------:R-:W-:Y:S04]  /*45f00*/  STL [R1+0x4510], R38 ;  /* 0x0045102601007387 */ /* 0x000fe80000100800 */
[----:B------:R-:W4:Y:S04]  /*45f10*/  LDL R15, [R1+0x1db8] ;  /* 0x001db800010f7983 */ /* 0x000f280000100800 */
[----:B------:R-:W4:Y:S04]  /*45f20*/  LDL R14, [R1+0x1dbc] ;  /* 0x001dbc00010e7983 */ /* 0x000f280000100800 */
[----:B------:R-:W4:Y:S04]  /*45f30*/  LDL R11, [R1+0x1db0] ;  /* 0x001db000010b7983 */ /* 0x000f280000100800 */
[----:B------:R-:W4:Y:S04]  /*45f40*/  LDL R10, [R1+0x1db4] ;  /* 0x001db400010a7983 */ /* 0x000f280000100800 */
[----:B------:R-:W4:Y:S04]  /*45f50*/  LDL R18, [R1+0x1da8] ;  /* 0x001da80001127983 */ /* 0x000f280000100800 */
[----:B------:R-:W4:Y:S04]  /*45f60*/  LDL R0, [R1+0x1dac] ;  /* 0x001dac0001007983 */ /* 0x000f280000100800 */
[----:B------:R-:W4:Y:S04]  /*45f70*/  LDL R13, [R1+0x1da0] ;  /* 0x001da000010d7983 */ /* 0x000f280000100800 */
[----:B------:R-:W4:Y:S04]  /*45f80*/  LDL R12, [R1+0x1da4] ;  /* 0x001da400010c7983 */ /* 0x000f280000100800 */
[----:B---3--:R4:W3:Y:S04]  /*45f90*/  @P1 LDG.E.U8 R5, desc[UR32][R8.64] ;  /* 0x0000002008051981 */ /* 0x0088e8000c1e1100 */
[----:B--2---:R-:W-:Y:S04]  /*45fa0*/  STL [R1+0x446c], R4 ;  /* 0x00446c0401007387 */ /* 0x004fe80000100800 */
[----:B------:R-:W2:Y:S04]  /*45fb0*/  LDL R21, [R1+0x1d98] ;  /* 0x001d980001157983 */ /* 0x000ea80000100800 */
[----:B------:R-:W2:Y:S01]  /*45fc0*/  LDL R20, [R1+0x1d9c] ;  /* 0x001d9c0001147983 */ /* 0x000ea20000100800 */
[----:B----4-:R-:W-:-:S02]  /*45fd0*/  @P1 IMAD.MOV.U32 R8, RZ, RZ, R14 ;  /* 0x000000ffff081224 */ /* 0x010fc400078e000e */
[----:B------:R-:W-:Y:S01]  /*45fe0*/  @P1 IMAD.MOV.U32 R9, RZ, RZ, R15 ;  /* 0x000000ffff091224 */ /* 0x000fe200078e000f */
[----:B---3--:R0:W-:Y:S04]  /*45ff0*/  STL [R1+0x4470], R5 ;  /* 0x0044700501007387 */ /* 0x0081e80000100800 */
[----:B------:R-:W3:Y:S04]  /*46000*/  LDL R15, [R1+0x1d90] ;  /* 0x001d9000010f7983 */ /* 0x000ee80000100800 */
[----:B------:R-:W3:Y:S01]  /*46010*/  LDL R14, [R1+0x1d94] ;  /* 0x001d9400010e7983 */ /* 0x000ee20000100800 */
[----:B------:R-:W-:-:S02]  /*46020*/  PRMT R6, RZ, 0x7610, R6 ;  /* 0x00007610ff067816 */ /* 0x000fc40000000006 */
[----:B------:R-:W-:-:S04]  /*46030*/  PRMT R7, RZ, 0x7610, R7 ;  /* 0x00007610ff077816 */ /* 0x000fc80000000007 */
[----:B------:R1:W4:Y:S04]  /*46040*/  @P1 LDG.E.U8 R6, desc[UR32][R8.64] ;  /* 0x0000002008061981 */ /* 0x000328000c1e1100 */
[----:B------:R0:W4:Y:S01]  /*46050*/  @P1 LDG.E.U8 R7, desc[UR32][R10.64] ;  /* 0x000000200a071981 */ /* 0x000122000c1e1100 */
[----:B-1----:R-:W-:Y:S02]  /*46060*/  PRMT R8, RZ, 0x7610, R8 ;  /* 0x00007610ff087816 */ /* 0x002fe40000000008 */
[----:B------:R-:W-:Y:S01]  /*46070*/  PRMT R9, RZ, 0x7610, R9 ;  /* 0x00007610ff097816 */ /* 0x000fe20000000009 */
[----:B0-----:R-:W-:Y:S02]  /*46080*/  @P1 IMAD.MOV.U32 R10, RZ, RZ, R0 ;  /* 0x000000ffff0a1224 */ /* 0x001fe400078e0000 */
[----:B------:R-:W-:-:S03]  /*46090*/  @P1 IMAD.MOV.U32 R11, RZ, RZ, R18 ;  /* 0x000000ffff0b1224 */ /* 0x000fc600078e0012 */
[----:B------:R-:W4:Y:S04]  /*460a0*/  @P1 LDG.E.U8 R9, desc[UR32][R12.64] ;  /* 0x000000200c091981 */ /* 0x000f28000c1e1100 */
[----:B------:R0:W4:Y:S02]  /*460b0*/  @P1 LDG.E.U8 R8, desc[UR32][R10.64] ;  /* 0x000000200a081981 */ /* 0x000124000c1e1100 */
[----:B0-----:R-:W-:Y:S02]  /*460c0*/  PRMT R10, RZ, 0x7610, R10 ;  /* 0x00007610ff0a7816 */ /* 0x001fe4000000000a */
[----:B------:R-:W-:Y:S01]  /*460d0*/  PRMT R11, RZ, 0x7610, R11 ;  /* 0x00007610ff0b7816 */ /* 0x000fe2000000000b */
[----:B--2---:R-:W-:Y:S02]  /*460e0*/  @P1 IMAD.MOV.U32 R13, RZ, RZ, R21 ;  /* 0x000000ffff0d1224 */ /* 0x004fe400078e0015 */
[----:B------:R-:W-:-:S05]  /*460f0*/  @P1 IMAD.MOV.U32 R12, RZ, RZ, R20 ;  /* 0x000000ffff0c1224 */ /* 0x000fca00078e0014 */
[----:B------:R-:W2:Y:S04]  /*46100*/  @P1 LDG.E.U8 R10, desc[UR32][R12.64] ;  /* 0x000000200c0a1981 */ /* 0x000ea8000c1e1100 */
[----:B---3--:R-:W3:Y:S04]  /*46110*/  @P1 LDG.E.U8 R11, desc[UR32][R14.64] ;  /* 0x000000200e0b1981 */ /* 0x008ee8000c1e1100 */
[----:B----4-:R0:W-:Y:S04]  /*46120*/  STL [R1+0x4474], R6 ;  /* 0x0044740601007387 */ /* 0x0101e80000100800 */
[----:B------:R-:W4:Y:S04]  /*46130*/  LDL R22, [R1+0x1d88] ;  /* 0x001d880001167983 */ /* 0x000f280000100800 */
[----:B------:R-:W4:Y:S04]  /*46140*/  LDL R19, [R1+0x1d8c] ;  /* 0x001d8c0001137983 */ /* 0x000f280000100800 */
[----:B------:R-:W4:Y:S04]  /*46150*/  LDL R17, [R1+0x1d80] ;  /* 0x001d800001117983 */ /* 0x000f280000100800 */
[----:B------:R-:W4:Y:S04]  /*46160*/  LDL R16, [R1+0x1d84] ;  /* 0x001d840001107983 */ /* 0x000f280000100800 */
[----:B------:R-:W-:Y:S04]  /*46170*/  STL [R1+0x4478], R7 ;  /* 0x0044780701007387 */ /* 0x000fe80000100800 */
[----:B------:R-:W4:Y:S04]  /*46180*/  LDL R18, [R1+0x1d78] ;  /* 0x001d780001127983 */ /* 0x000f280000100800 */
[----:B------:R-:W4:Y:S04]  /*46190*/  LDL R0, [R1+0x1d7c] ;  /* 0x001d7c0001007983 */ /* 0x000f280000100800 */
[----:B------:R-:W4:Y:S04]  /*461a0*/  LDL R5, [R1+0x1d70] ;  /* 0x001d700001057983 */ /* 0x000f280000100800 */
[----:B------:R-:W4:Y:S04]  /*461b0*/  LDL R4, [R1+0x1d74] ;  /* 0x001d740001047983 */ /* 0x000f280000100800 */
[----:B------:R-:W-:Y:S04]  /*461c0*/  STL [R1+0x447c], R8 ;  /* 0x00447c0801007387 */ /* 0x000fe80000100800 */
[----:B------:R1:W-:Y:S04]  /*461d0*/  STL [R1+0x4480], R9 ;  /* 0x0044800901007387 */ /* 0x0003e80000100800 */
[----:B------:R-:W4:Y:S04]  /*461e0*/  LDL R21, [R1+0x1d68] ;  /* 0x001d680001157983 */ /* 0x000f280000100800 */
[----:B------:R-:W4:Y:S04]  /*461f0*/  LDL R20, [R1+0x1d6c] ;  /* 0x001d6c0001147983 */ /* 0x000f280000100800 */
[----:B0-----:R-:W4:Y:S04]  /*46200*/  LDL R6, [R1+0x1d64] ;  /* 0x001d640001067983 */ /* 0x001f280000100800 */
[----:B--2---:R0:W-:Y:S04]  /*46210*/  STL [R1+0x4484], R10 ;  /* 0x0044840a01007387 */ /* 0x0041e80000100800 */
[----:B-1----:R-:W2:Y:S04]  /*46220*/  LDL R9, [R1+0x1d60] ;  /* 0x001d600001097983 */ /* 0x002ea80000100800 */
[----:B---3--:R1:W-:Y:S04]  /*46230*/  STL [R1+0x4488], R11 ;  /* 0x0044880b01007387 */ /* 0x0083e80000100800 */
[----:B------:R-:W3:Y:S04]  /*46240*/  LDL R8, [R1+0x1d5c] ;  /* 0x001d5c0001087983 */ /* 0x000ee80000100800 */
[----:B------:R-:W3:Y:S01]  /*46250*/  LDL R7, [R1+0x1d54] ;  /* 0x001d540001077983 */ /* 0x000ee20000100800 */
[----:B------:R-:W-:-:S02]  /*46260*/  ISETP.GT.AND P0, PT, R2, 0x7c, PT ;  /* 0x0000007c0200780c */ /* 0x000fc40003f04270 */
[----:B------:R-:W-:Y:S02]  /*46270*/  PRMT R12, RZ, 0x7610, R12 ;  /* 0x00007610ff0c7816 */ /* 0x000fe4000000000c */
[----:B------:R-:W-:Y:S01]  /*46280*/  PRMT R13, RZ, 0x7610, R13 ;  /* 0x00007610ff0d7816 */ /* 0x000fe2000000000d */
[----:B0-----:R-:W3:Y:S04]  /*46290*/  LDL R10, [R1+0x1d50] ;  /* 0x001d5000010a7983 */ /* 0x001ee80000100800 */
[----:B------:R-:W3:Y:S04]  /*462a0*/  LDL R24, [R1+0x1d40] ;  /* 0x001d400001187983 */ /* 0x000ee80000100800 */
[----:B-1----:R-:W3:Y:S01]  /*462b0*/  LDL R11, [R1+0x1d58] ;  /* 0x001d5800010b7983 */ /* 0x002ee20000100800 */
[----:B------:R-:W-:-:S02]  /*462c0*/  ISETP.GT.AND P1, PT, R2, 0x7d, PT ;  /* 0x0000007d0200780c */ /* 0x000fc40003f24270 */
[----:B------:R-:W-:Y:S02]  /*462d0*/  PRMT R33, RZ, 0x7610, R33 ;  /* 0x00007610ff217816 */ /* 0x000fe40000000021 */
[----:B------:R-:W-:Y:S02]  /*462e0*/  PRMT R37, RZ, 0x7610, R37 ;  /* 0x00007610ff257816 */ /* 0x000fe40000000025 */
[----:B------:R-:W-:Y:S02]  /*462f0*/  PRMT R39, RZ, 0x7610, R39 ;  /* 0x00007610ff277816 */ /* 0x000fe40000000027 */
[----:B------:R-:W-:Y:S02]  /*46300*/  PRMT R41, RZ, 0x7610, R41 ;  /* 0x00007610ff297816 */ /* 0x000fe40000000029 */
[----:B------:R-:W-:Y:S02]  /*46310*/  PRMT R43, RZ, 0x7610, R43 ;  /* 0x00007610ff2b7816 */ /* 0x000fe4000000002b */
[----:B------:R-:W-:Y:S01]  /*46320*/  PRMT R45, RZ, 0x7610, R45 ;  /* 0x00007610ff2d7816 */ /* 0x000fe2000000002d */
[----:B----4-:R-:W-:-:S02]  /*46330*/  @P0 IMAD.MOV.U32 R14, RZ, RZ, R19 ;  /* 0x000000ffff0e0224 */ /* 0x010fc400078e0013 */
[----:B------:R-:W-:Y:S01]  /*46340*/  @P0 IMAD.MOV.U32 R15, RZ, RZ, R22 ;  /* 0x000000ffff0f0224 */ /* 0x000fe200078e0016 */
[----:B------:R0:W4:Y:S01]  /*46350*/  @P0 LDG.E.U8 R13, desc[UR32][R16.64] ;  /* 0x00000020100d0981 */ /* 0x000122000c1e1100 */
[----:B------:R-:W-:-:S03]  /*46360*/  @P0 IMAD.MOV.U32 R19, RZ, RZ, R5 ;  /* 0x000000ffff130224 */ /* 0x000fc600078e0005 */
[----:B------:R-:W4:Y:S01]  /*46370*/  LDL R5, [R1+0x1d48] ;  /* 0x001d480001057983 */ /* 0x000f220000100800 */
[----:B------:R-:W-:-:S03]  /*46380*/  PRMT R47, RZ, 0x7610, R47 ;  /* 0x00007610ff2f7816 */ /* 0x000fc6000000002f */
[----:B------:R1:W4:Y:S04]  /*46390*/  @P0 LDG.E.U8 R12, desc[UR32][R14.64] ;  /* 0x000000200e0c0981 */ /* 0x000328000c1e1100 */
[----:B------:R-:W4:Y:S04]  /*463a0*/  LDL R42, [R1+0x1cb8] ;  /* 0x001cb800012a7983 */ /* 0x000f280000100800 */
[----:B------:R-:W4:Y:S04]  /*463b0*/  LDL R40, [R1+0x1cb0] ;  /* 0x001cb00001287983 */ /* 0x000f280000100800 */
[----:B------:R-:W4:Y:S01]  /*463c0*/  LDL R38, [R1+0x1cb4] ;  /* 0x001cb40001267983 */ /* 0x000f220000100800 */
[----:B0-----:R-:W-:-:S02]  /*463d0*/  @P0 IMAD.MOV.U32 R17, RZ, RZ, R18 ;  /* 0x000000ffff110224 */ /* 0x001fc400078e0012 */
[----:B------:R-:W-:Y:S02]  /*463e0*/  @P0 IMAD.MOV.U32 R16, RZ, RZ, R0 ;  /* 0x000000ffff100224 */ /* 0x000fe400078e0000 */
[----:B------:R-:W-:Y:S01]  /*463f0*/  @P0 IMAD.MOV.U32 R18, RZ, RZ, R4 ;  /* 0x000000ffff120224 */ /* 0x000fe200078e0004 */
[----:B------:R-:W4:Y:S01]  /*46400*/  LDL R0, [R1+0x1d4c] ;  /* 0x001d4c0001007983 */ /* 0x000f220000100800 */
[----:B-1----:R-:W-:Y:S02]  /*46410*/  PRMT R14, RZ, 0x7610, R14 ;  /* 0x00007610ff0e7816 */ /* 0x002fe4000000000e */
[----:B------:R-:W-:Y:S01]  /*46420*/  PRMT R15, RZ, 0x7610, R15 ;  /* 0x00007610ff0f7816 */ /* 0x000fe2000000000f */
[----:B------:R-:W4:Y:S04]  /*46430*/  LDL R4, [R1+0x1d44] ;  /* 0x001d440001047983 */ /* 0x000f280000100800 */
[----:B------:R0:W4:Y:S04]  /*46440*/  @P0 LDG.E.U8 R14, desc[UR32][R16.64] ;  /* 0x00000020100e0981 */ /* 0x000128000c1e1100 */
[----:B------:R1:W4:Y:S01]  /*46450*/  @P0 LDG.E.U8 R15, desc[UR32][R18.64] ;  /* 0x00000020120f0981 */ /* 0x000322000c1e1100 */
[----:B0-----:R-:W-:Y:S01]  /*46460*/  PRMT R17, RZ, 0x7610, R17 ;  /* 0x00007610ff117816 */ /* 0x001fe20000000011 */
[----:B-1----:R-:W-:-:S02]  /*46470*/  @P0 IMAD.MOV.U32 R18, RZ, RZ, R20 ;  /* 0x000000ffff120224 */ /* 0x002fc400078e0014 */
[----:B------:R-:W-:Y:S02]  /*46480*/  @P0 IMAD.MOV.U32 R19, RZ, RZ, R21 ;  /* 0x000000ffff130224 */ /* 0x000fe400078e0015 */
[----:B------:R-:W-:Y:S02]  /*46490*/  @P0 IMAD.MOV.U32 R20, RZ, RZ, R6 ;  /* 0x000000ffff140224 */ /* 0x000fe400078e0006 */
[----:B------:R-:W4:Y:S01]  /*464a0*/  LDL R6, [R1+0x1d3c] ;  /* 0x001d3c0001067983 */ /* 0x000f220000100800 */
[----:B--2---:R-:W-:-:S03]  /*464b0*/  @P0 IMAD.MOV.U32 R21, RZ, RZ, R9 ;  /* 0x000000ffff150224 */ /* 0x004fc600078e0009 */
[----:B------:R-:W2:Y:S04]  /*464c0*/  LDL R9, [R1+0x1d38] ;  /* 0x001d380001097983 */ /* 0x000ea80000100800 */
[----:B------:R3:W2:Y:S02]  /*464d0*/  @P0 LDG.E.U8 R17, desc[UR32][R20.64] ;  /* 0x0000002014110981 */ /* 0x0006a4000c1e1100 */
[----:B---3--:R-:W-:Y:S02]  /*464e0*/  @P0 IMAD.MOV.U32 R20, RZ, RZ, R8 ;  /* 0x000000ffff140224 */ /* 0x008fe400078e0008 */
[----:B------:R-:W3:Y:S01]  /*464f0*/  LDL R8, [R1+0x1d34] ;  /* 0x001d340001087983 */ /* 0x000ee20000100800 */
[----:B------:R-:W-:-:S03]  /*46500*/  @P0 IMAD.MOV.U32 R21, RZ, RZ, R11 ;  /* 0x000000ffff150224 */ /* 0x000fc600078e000b */
[----:B------:R-:W3:Y:S01]  /*46510*/  LDL R11, [R1+0x1d30] ;  /* 0x001d3000010b7983 */ /* 0x000ee20000100800 */
[----:B------:R-:W-:-:S03]  /*46520*/  @P0 IMAD.MOV.U32 R22, RZ, RZ, R7 ;  /* 0x000000ffff160224 */ /* 0x000fc600078e0007 */
[----:B------:R-:W3:Y:S01]  /*46530*/  LDL R7, [R1+0x1d2c] ;  /* 0x001d2c0001077983 */ /* 0x000ee20000100800 */
[----:B------:R-:W-:Y:S01]  /*46540*/  PRMT R16, RZ, 0x7610, R16 ;  /* 0x00007610ff107816 */ /* 0x000fe20000000010 */
[----:B------:R-:W-:Y:S02]  /*46550*/  @P0 IMAD.MOV.U32 R23, RZ, RZ, R10 ;  /* 0x000000ffff170224 */ /* 0x000fe400078e000a */
[----:B------:R-:W3:Y:S04]  /*46560*/  LDL R10, [R1+0x1d28] ;  /* 0x001d2800010a7983 */ /* 0x000ee80000100800 */
[----:B------:R0:W3:Y:S01]  /*46570*/  @P0 LDG.E.U8 R16, desc[UR32][R18.64] ;  /* 0x0000002012100981 */ /* 0x0000e2000c1e1100 */
[----:B------:R-:W-:Y:S01]  /*46580*/  @P1 IMAD.MOV.U32 R25, RZ, RZ, R24 ;  /* 0x000000ffff191224 */ /* 0x000fe200078e0018 */
[----:B0-----:R-:W-:-:S02]  /*46590*/  PRMT R18, RZ, 0x7610, R18 ;  /* 0x00007610ff127816 */ /* 0x001fc40000000012 */
[----:B------:R-:W-:-:S04]  /*465a0*/  PRMT R19, RZ, 0x7610, R19 ;  /* 0x00007610ff137816 */ /* 0x000fc80000000013 */
[----:B------:R0:W3:Y:S04]  /*465b0*/  @P0 LDG.E.U8 R18, desc[UR32][R20.64] ;  /* 0x0000002014120981 */ /* 0x0000e8000c1e1100 */
[----:B------:R1:W3:Y:S01]  /*465c0*/  @P0 LDG.E.U8 R19, desc[UR32][R22.64] ;  /* 0x0000002016130981 */ /* 0x0002e2000c1e1100 */
[----:B----4-:R-:W-:-:S03]  /*465d0*/  @P1 IMAD.MOV.U32 R24, RZ, RZ, R4 ;  /* 0x000000ffff181224 */ /* 0x010fc600078e0004 */
[----:B------:R-:W4:Y:S01]  /*465e0*/  LDL R4, [R1+0x1d1c] ;  /* 0x001d1c0001047983 */ /* 0x000f220000100800 */
[----:B0-----:R-:W-:Y:S01]  /*465f0*/  PRMT R21, RZ, 0x7610, R21 ;  /* 0x00007610ff157816 */ /* 0x001fe20000000015 */
[----:B-1----:R-:W-:Y:S02]  /*46600*/  @P1 IMAD.MOV.U32 R22, RZ, RZ, R0 ;  /* 0x000000ffff161224 */ /* 0x002fe400078e0000 */
[----:B------:R-:W-:Y:S01]  /*46610*/  @P1 IMAD.MOV.U32 R23, RZ, RZ, R5 ;  /* 0x000000ffff171224 */ /* 0x000fe200078e0005 */
[----:B------:R-:W4:Y:S04]  /*46620*/  LDL R0, [R1+0x1d24] ;  /* 0x001d240001007983 */ /* 0x000f280000100800 */
[----:B------:R-:W4:Y:S01]  /*46630*/  LDL R5, [R1+0x1d20] ;  /* 0x001d200001057983 */ /* 0x000f220000100800 */
[----:B------:R-:W-:-:S03]  /*46640*/  PRMT R20, RZ, 0x7610, R20 ;  /* 0x00007610ff147816 */ /* 0x000fc60000000014 */
[----:B------:R0:W4:Y:S04]  /*46650*/  @P1 LDG.E.U8 R21, desc[UR32][R24.64] ;  /* 0x0000002018151981 */ /* 0x000128000c1e1100 */
[----:B------:R1:W4:Y:S01]  /*46660*/  @P1 LDG.E.U8 R20, desc[UR32][R22.64] ;  /* 0x0000002016141981 */ /* 0x000322000c1e1100 */
[----:B0-----:R-:W-:-:S03]  /*46670*/  @P1 IMAD.MOV.U32 R24, RZ, RZ, R6 ;  /* 0x000000ffff181224 */ /* 0x001fc600078e0006 */
[----:B------:R-:W4:Y:S01]  /*46680*/  LDL R6, [R1+0x1d14] ;  /* 0x001d140001067983 */ /* 0x000f220000100800 */
[----:B-1----:R-:W-:Y:S01]  /*46690*/  PRMT R23, RZ, 0x7610, R23 ;  /* 0x00007610ff177816 */ /* 0x002fe20000000017 */
[----:B--2---:R-:W-:Y:S02]  /*466a0*/  @P1 IMAD.MOV.U32 R25, RZ, RZ, R9 ;  /* 0x000000ffff191224 */ /* 0x004fe400078e0009 */
[----:B------:R-:W2:Y:S01]  /*466b0*/  LDL R9, [R1+0x1d18] ;  /* 0x001d180001097983 */ /* 0x000ea20000100800 */
[----:B---3--:R-:W-:-:S03]  /*466c0*/  @P1 IMAD.MOV.U32 R26, RZ, RZ, R8 ;  /* 0x000000ffff1a1224 */ /* 0x008fc600078e0008 */
[----:B------:R-:W3:Y:S01]  /*466d0*/  LDL R8, [R1+0x1d10] ;  /* 0x001d100001087983 */ /* 0x000ee20000100800 */
[----:B------:R-:W-:Y:S01]  /*466e0*/  @P1 IMAD.MOV.U32 R27, RZ, RZ, R11 ;  /* 0x000000ffff1b1224 */ /* 0x000fe200078e000b */
[----:B------:R-:W-:Y:S02]  /*466f0*/  PRMT R22, RZ, 0x7610, R22 ;  /* 0x00007610ff167816 */ /* 0x000fe40000000016 */
[----:B------:R-:W-:Y:S01]  /*46700*/  ISETP.GT.AND P0, PT, R2, 0x7e, PT ;  /* 0x0000007e0200780c */ /* 0x000fe20003f04270 */
[----:B------:R-:W3:Y:S04]  /*46710*/  LDL R11, [R1+0x1ce8] ;  /* 0x001ce800010b7983 */ /* 0x000ee80000100800 */
[----:B------:R0:W3:Y:S04]  /*46720*/  @P1 LDG.E.U8 R23, desc[UR32][R26.64] ;  /* 0x000000201a171981 */ /* 0x0000e8000c1e1100 */
[----:B------:R1:W3:Y:S01]  /*46730*/  @P1 LDG.E.U8 R22, desc[UR32][R24.64] ;  /* 0x0000002018161981 */ /* 0x0002e2000c1e1100 */
[----:B0-----:R-:W-:-:S03]  /*46740*/  @P1 IMAD.MOV.U32 R26, RZ, RZ, R7 ;  /* 0x000000ffff1a1224 */ /* 0x001fc600078e0007 */
[----:B------:R-:W3:Y:S01]  /*46750*/  LDL R7, [R1+0x1d0c] ;  /* 0x001d0c0001077983 */ /* 0x000ee20000100800 */
[----:B------:R-:W-:-:S03]  /*46760*/  @P1 IMAD.MOV.U32 R27, RZ, RZ, R10 ;  /* 0x000000ffff1b1224 */ /* 0x000fc600078e000a */
[----:B------:R-:W3:Y:S01]  /*46770*/  LDL R10, [R1+0x1d08] ;  /* 0x001d0800010a7983 */ /* 0x000ee20000100800 */
[----:B-1----:R-:W-:Y:S02]  /*46780*/  PRMT R25, RZ, 0x7610, R25 ;  /* 0x00007610ff197816 */ /* 0x002fe40000000019 */
[----:B------:R-:W-:-:S06]  /*46790*/  PRMT R24, RZ, 0x7610, R24 ;  /* 0x00007610ff187816 */ /* 0x000fcc0000000018 */
[----:B------:R0:W3:Y:S01]  /*467a0*/  @P1 LDG.E.U8 R24, desc[UR32][R26.64] ;  /* 0x000000201a181981 */ /* 0x0000e2000c1e1100 */
[----:B----4-:R-:W-:Y:S02]  /*467b0*/  @P1 IMAD.MOV.U32 R28, RZ, RZ, R0 ;  /* 0x000000ffff1c1224 */ /* 0x010fe400078e0000 */
[----:B------:R-:W-:Y:S01]  /*467c0*/  @P1 IMAD.MOV.U32 R29, RZ, RZ, R5 ;  /* 0x000000ffff1d1224 */ /* 0x000fe200078e0005 */
[----:B------:R-:W4:Y:S04]  /*467d0*/  LDL R0, [R1+0x1d04] ;  /* 0x001d040001007983 */ /* 0x000f280000100800 */
[----:B------:R-:W4:Y:S04]  /*467e0*/  LDL R5, [R1+0x1d00] ;  /* 0x001d000001057983 */ /* 0x000f280000100800 */
[----:B------:R1:W4:Y:S01]  /*467f0*/  @P1 LDG.E.U8 R25, desc[UR32][R28.64] ;  /* 0x000000201c191981 */ /* 0x000322000c1e1100 */
[----:B0-----:R-:W-:Y:S01]  /*46800*/  PRMT R27, RZ, 0x7610, R27 ;  /* 0x00007610ff1b7816 */ /* 0x001fe2000000001b */
[----:B-1----:R-:W-:-:S02]  /*46810*/  @P1 IMAD.MOV.U32 R28, RZ, RZ, R4 ;  /* 0x000000ffff1c1224 */ /* 0x002fc400078e0004 */
[----:B------:R-:W4:Y:S01]  /*46820*/  LDL R4, [R1+0x1cfc] ;  /* 0x001cfc0001047983 */ /* 0x000f220000100800 */
[----:B------:R-:W-:-:S03]  /*46830*/  @P1 IMAD.MOV.U32 R30, RZ, RZ, R6 ;  /* 0x000000ffff1e1224 */ /* 0x000fc600078e0006 */
[----:B------:R-:W4:Y:S01]  /*46840*/  LDL R6, [R1+0x1cf4] ;  /* 0x001cf40001067983 */ /* 0x000f220000100800 */
[----:B--2---:R-:W-:-:S03]  /*46850*/  @P1 IMAD.MOV.U32 R29, RZ, RZ, R9 ;  /* 0x000000ffff1d1224 */ /* 0x004fc600078e0009 */
[----:B------:R-:W2:Y:S01]  /*46860*/  LDL R9, [R1+0x1cf8] ;  /* 0x001cf80001097983 */ /* 0x000ea20000100800 */
[----:B---3--:R-:W-:-:S03]  /*46870*/  @P1 IMAD.MOV.U32 R31, RZ, RZ, R8 ;  /* 0x000000ffff1f1224 */ /* 0x008fc600078e0008 */
[----:B------:R-:W3:Y:S04]  /*46880*/  LDL R8, [R1+0x1cf0] ;  /* 0x001cf00001087983 */ /* 0x000ee80000100800 */
[----:B------:R0:W3:Y:S02]  /*46890*/  @P1 LDG.E.U8 R27, desc[UR32][R30.64] ;  /* 0x000000201e1b1981 */ /* 0x0000e4000c1e1100 */
[----:B0-----:R-:W-:Y:S02]  /*468a0*/  @P0 IMAD.MOV.U32 R30, RZ, RZ, R7 ;  /* 0x000000ffff1e0224 */ /* 0x001fe400078e0007 */
[----:B------:R-:W3:Y:S01]  /*468b0*/  LDL R7, [R1+0x1cec] ;  /* 0x001cec0001077983 */ /* 0x000ee20000100800 */
[----:B------:R-:W-:Y:S01]  /*468c0*/  PRMT R26, RZ, 0x7610, R26 ;  /* 0x00007610ff1a7816 */ /* 0x000fe2000000001a */
[----:B------:R-:W-:-:S02]  /*468d0*/  @P0 IMAD.MOV.U32 R31, RZ, RZ, R10 ;  /* 0x000000ffff1f0224 */ /* 0x000fc400078e000a */
[----:B------:R-:W3:Y:S04]  /*468e0*/  LDL R10, [R1+0x1cd8] ;  /* 0x001cd800010a7983 */ /* 0x000ee80000100800 */
[----:B------:R0:W3:Y:S02]  /*468f0*/  @P1 LDG.E.U8 R26, desc[UR32][R28.64] ;  /* 0x000000201c1a1981 */ /* 0x0000e4000c1e1100 */
[----:B0-----:R-:W-:Y:S02]  /*46900*/  PRMT R28, RZ, 0x7610, R28 ;  /* 0x00007610ff1c7816 */ /* 0x001fe4000000001c */
[----:B------:R-:W-:-:S04]  /*46910*/  PRMT R29, RZ, 0x7610, R29 ;  /* 0x00007610ff1d7816 */ /* 0x000fc8000000001d */
[----:B------:R4:W3:Y:S02]  /*46920*/  @P0 LDG.E.U8 R28, desc[UR32][R30.64] ;  /* 0x000000201e1c0981 */ /* 0x0008e4000c1e1100 */
[----:B----4-:R-:W-:Y:S02]  /*46930*/  @P0 IMAD.MOV.U32 R30, RZ, RZ, R0 ;  /* 0x000000ffff1e0224 */ /* 0x010fe400078e0000 */
[----:B------:R-:W-:Y:S01]  /*46940*/  @P0 IMAD.MOV.U32 R31, RZ, RZ, R5 ;  /* 0x000000ffff1f0224 */ /* 0x000fe200078e0005 */
[----:B------:R-:W4:Y:S04]  /*46950*/  LDL R0, [R1+0x1ce4] ;  /* 0x001ce40001007983 */ /* 0x000f280000100800 */
[----:B------:R-:W4:Y:S04]  /*46960*/  LDL R5, [R1+0x1ce0] ;  /* 0x001ce00001057983 */ /* 0x000f280000100800 */
[----:B------:R0:W4:Y:S02]  /*46970*/  @P0 LDG.E.U8 R29, desc[UR32][R30.64] ;  /* 0x000000201e1d0981 */ /* 0x000124000c1e1100 */
[----:B0-----:R-:W-:-:S02]  /*46980*/  @P0 IMAD.MOV.U32 R30, RZ, RZ, R4 ;  /* 0x000000ffff1e0224 */ /* 0x001fc400078e0004 */
[----:B------:R-:W4:Y:S01]  /*46990*/  LDL R4, [R1+0x1cd4] ;  /* 0x001cd40001047983 */ /* 0x000f220000100800 */
[----:B--2---:R-:W-:-:S03]  /*469a0*/  @P0 IMAD.MOV.U32 R31, RZ, RZ, R9 ;  /* 0x000000ffff1f0224 */ /* 0x004fc600078e0009 */
[----:B------:R-:W2:Y:S04]  /*469b0*/  LDL R9, [R1+0x1cdc] ;  /* 0x001cdc0001097983 */ /* 0x000ea80000100800 */
[----:B------:R0:W2:Y:S02]  /*469c0*/  @P0 LDG.E.U8 R33, desc[UR32][R30.64] ;  /* 0x000000201e210981 */ /* 0x0000a4000c1e1100 */
[----:B0-----:R-:W-:Y:S02]  /*469d0*/  @P0 IMAD.MOV.U32 R30, RZ, RZ, R6 ;  /* 0x000000ffff1e0224 */ /* 0x001fe400078e0006 */
[----:B------:R-:W2:Y:S01]  /*469e0*/  LDL R6, [R1+0x1ccc] ;  /* 0x001ccc0001067983 */ /* 0x000ea20000100800 */
[----:B---3--:R-:W-:-:S03]  /*469f0*/  @P0 IMAD.MOV.U32 R31, RZ, RZ, R8 ;  /* 0x000000ffff1f0224 */ /* 0x008fc600078e0008 */
[----:B------:R-:W3:Y:S04]  /*46a00*/  LDL R8, [R1+0x1cd0] ;  /* 0x001cd00001087983 */ /* 0x000ee80000100800 */
[----:B------:R0:W3:Y:S02]  /*46a10*/  @P0 LDG.E.U8 R37, desc[UR32][R30.64] ;  /* 0x000000201e250981 */ /* 0x0000e4000c1e1100 */
[----:B0-----:R-:W-:Y:S02]  /*46a20*/  @P0 IMAD.MOV.U32 R30, RZ, RZ, R7 ;  /* 0x000000ffff1e0224 */ /* 0x001fe400078e0007 */
[----:B------:R-:W3:Y:S01]  /*46a30*/  LDL R7, [R1+0x1cc8] ;  /* 0x001cc80001077983 */ /* 0x000ee20000100800 */
[----:B------:R-:W-:Y:S01]  /*46a40*/  @P0 IMAD.MOV.U32 R31, RZ, RZ, R11 ;  /* 0x000000ffff1f0224 */ /* 0x000fe200078e000b */
[----:B------:R-:W-:-:S02]  /*46a50*/  ISETP.GT.AND P1, PT, R2, 0x7f, PT ;  /* 0x0000007f0200780c */ /* 0x000fc40003f24270 */
[----:B------:R-:W3:Y:S04]  /*46a60*/  LDL R11, [R1+0x1ca8] ;  /* 0x001ca800010b7983 */ /* 0x000ee80000100800 */
        /* <DEDUP_REMOVED lines=8> */
[----:B--2---:R-:W-:-:S05]  /*46af0*/  @P0 IMAD.MOV.U32 R30, RZ, RZ, R9 ;  /* 0x000000ffff1e0224 */ /* 0x004fca00078e0009 */
[----:B------:R0:W2:Y:S02]  /*46b00*/  @P0 LDG.E.U8 R43, desc[UR32][R30.64] ;  /* 0x000000201e2b0981 */ /* 0x0000a4000c1e1100 */
[----:B0-----:R-:W-:Y:S02]  /*46b10*/  @P0 IMAD.MOV.U32 R30, RZ, RZ, R4 ;  /* 0x000000ffff1e0224 */ /* 0x001fe400078e0004 */
[----:B------:R-:W2:Y:S01]  /*46b20*/  LDL R4, [R1+0x1cbc] ;  /* 0x001cbc0001047983 */ /* 0x000ea20000100800 */
[----:B---3--:R-:W-:-:S03]  /*46b30*/  @P0 IMAD.MOV.U32 R31, RZ, RZ, R8 ;  /* 0x000000ffff1f0224 */ /* 0x008fc600078e0008 */
[----:B------:R-:W3:Y:S04]  /*46b40*/  LDL R8, [R1+0x1ca4] ;  /* 0x001ca40001087983 */ /* 0x000ee80000100800 */
[----:B------:R0:W3:Y:S02]  /*46b50*/  @P0 LDG.E.U8 R45, desc[UR32][R30.64] ;  /* 0x000000201e2d0981 */ /* 0x0000e4000c1e1100 */
[----:B0-----:R-:W-:Y:S02]  /*46b60*/  @P1 IMAD.MOV.U32 R30, RZ, RZ, R6 ;  /* 0x000000ffff1e1224 */ /* 0x001fe400078e0006 */
[----:B------:R-:W-:-:S05]  /*46b70*/  @P1 IMAD.MOV.U32 R31, RZ, RZ, R7 ;  /* 0x000000ffff1f1224 */ /* 0x000fca00078e0007 */
[----:B------:R4:W2:Y:S02]  /*46b80*/  @P1 LDG.E.U8 R47, desc[UR32][R30.64] ;  /* 0x000000201e2f1981 */ /* 0x0008a4000c1e1100 */
[----:B----4-:R-:W-:Y:S02]  /*46b90*/  @P1 IMAD.MOV.U32 R30, RZ, RZ, R0 ;  /* 0x000000ffff1e1224 */ /* 0x010fe400078e0000 */
[----:B------:R-:W-:Y:S01]  /*46ba0*/  @P1 IMAD.MOV.U32 R31, RZ, RZ, R5 ;  /* 0x000000ffff1f1224 */ /* 0x000fe200078e0005 */
[----:B--2---:R-:W-:Y:S04]  /*46bb0*/  STL [R1+0x448c], R47 ;  /* 0x00448c2f01007387 */ /* 0x004fe80000100800 */
[----:B------:R-:W2:Y:S04]  /*46bc0*/  LDL R9, [R1+0x1ca0] ;  /* 0x001ca00001097983 */ /* 0x000ea80000100800 */
[----:B------:R-:W4:Y:S04]  /*46bd0*/  LDL R7, [R1+0x1c98] ;  /* 0x001c980001077983 */ /* 0x000f280000100800 */
[----:B------:R-:W4:Y:S04]  /*46be0*/  LDL R6, [R1+0x1c9c] ;  /* 0x001c9c0001067983 */ /* 0x000f280000100800 */
[----:B------:R-:W4:Y:S04]  /*46bf0*/  LDL R5, [R1+0x1c90] ;  /* 0x001c900001057983 */ /* 0x000f280000100800 */
[----:B------:R-:W4:Y:S01]  /*46c00*/  LDL R0, [R1+0x1c94] ;  /* 0x001c940001007983 */ /* 0x000f220000100800 */
[----:B------:R-:W-:-:S02]  /*46c10*/  PRMT R49, RZ, 0x7610, R49 ;  /* 0x00007610ff317816 */ /* 0x000fc40000000031 */
[----:B------:R-:W-:-:S04]  /*46c20*/  PRMT R51, RZ, 0x7610, R51 ;  /* 0x00007610ff337816 */ /* 0x000fc80000000033 */
[----:B------:R0:W4:Y:S01]  /*46c30*/  @P1 LDG.E.U8 R49, desc[UR32][R30.64] ;  /* 0x000000201e311981 */ /* 0x000122000c1e1100 */
[----:B------:R-:W-:Y:S01]  /*46c40*/  PRMT R53, RZ, 0x7610, R53 ;  /* 0x00007610ff357816 */ /* 0x000fe20000000035 */
[----:B0-----:R-:W-:Y:S02]  /*46c50*/  @P1 IMAD.MOV.U32 R30, RZ, RZ, R4 ;  /* 0x000000ffff1e1224 */ /* 0x001fe400078e0004 */
[----:B------:R-:W-:-:S05]  /*46c60*/  @P1 IMAD.MOV.U32 R31, RZ, RZ, R42 ;  /* 0x000000ffff1f1224 */ /* 0x000fca00078e002a */
        /* <DEDUP_REMOVED lines=10> */
[----:B---3--:R-:W-:Y:S01]  /*46d10*/  @P1 IMAD.MOV.U32 R30, RZ, RZ, R8 ;  /* 0x000000ffff1e1224 */ /* 0x008fe200078e0008 */
[----:B------:R-:W-:Y:S01]  /*46d20*/  PRMT R61, RZ, 0x7610, R61 ;  /* 0x00007610ff3d7816 */ /* 0x000fe2000000003d */
[----:B--2---:R-:W-:-:S05]  /*46d30*/  @P1 IMAD.MOV.U32 R31, RZ, RZ, R9 ;  /* 0x000000ffff1f1224 */ /* 0x004fca00078e0009 */
[----:B------:R4:W2:Y:S02]  /*46d40*/  @P1 LDG.E.U8 R57, desc[UR32][R30.64] ;  /* 0x000000201e391981 */ /* 0x0008a4000c1e1100 */
[----:B----4-:R-:W-:Y:S02]  /*46d50*/  @P1 IMAD.MOV.U32 R30, RZ, RZ, R6 ;  /* 0x000000ffff1e1224 */ /* 0x010fe400078e0006 */
[----:B------:R-:W-:-:S05]  /*46d60*/  @P1 IMAD.MOV.U32 R31, RZ, RZ, R7 ;  /* 0x000000ffff1f1224 */ /* 0x000fca00078e0007 */
[----:B------:R0:W3:Y:S02]  /*46d70*/  @P1 LDG.E.U8 R59, desc[UR32][R30.64] ;  /* 0x000000201e3b1981 */ /* 0x0000e4000c1e1100 */
[----:B0-----:R-:W-:Y:S02]  /*46d80*/  @P1 IMAD.MOV.U32 R30, RZ, RZ, R0 ;  /* 0x000000ffff1e1224 */ /* 0x001fe400078e0000 */
[----:B------:R-:W-:-:S05]  /*46d90*/  @P1 IMAD.MOV.U32 R31, RZ, RZ, R5 ;  /* 0x000000ffff1f1224 */ /* 0x000fca00078e0005 */
[----:B------:R0:W4:Y:S04]  /*46da0*/  @P1 LDG.E.U8 R61, desc[UR32][R30.64] ;  /* 0x000000201e3d1981 */ /* 0x000128000c1e1100 */
[----:B------:R-:W-:Y:S04]  /*46db0*/  STL [R1+0x4468], R49 ;  /* 0x0044683101007387 */ /* 0x000fe80000100800 */
[----:B------:R-:W-:Y:S01]  /*46dc0*/  STL [R1+0x4490], R51 ;  /* 0x0044903301007387 */ /* 0x000fe20000100800 */
[----:B------:R-:W0:Y:S03]  /*46dd0*/  S2R R4, SR_TID.X ;  /* 0x0000000000047919 */ /* 0x000e260000002100 */
[----:B------:R-:W-:Y:S01]  /*46de0*/  STL [R1+0x4494], R53 ;  /* 0x0044943501007387 */ /* 0x000fe20000100800 */
[----:B------:R-:W-:Y:S06]  /*46df0*/  BAR.SYNC.DEFER_BLOCKING 0x0 ;  /* 0x0000000000007b1d */ /* 0x000fec0000010000 */
[----:B------:R-:W-:Y:S01]  /*46e00*/  STL [R1+0x4498], R55 ;  /* 0x0044983701007387 */ /* 0x000fe20000100800 */
[----:B0-----:R-:W-:-:S04]  /*46e10*/  LOP3.LUT R30, R4, 0x1f, RZ, 0xc0, !PT ;  /* 0x0000001f041e7812 */ /* 0x001fc800078ec0ff */
[----:B------:R-:W-:Y:S01]  /*46e20*/  ISETP.GE.AND P0, PT, R30, R2, PT ;  /* 0x000000021e00720c */ /* 0x000fe20003f06270 */
[----:B--2---:R-:W-:Y:S04]  /*46e30*/  STL [R1+0x449c], R57 ;  /* 0x00449c3901007387 */ /* 0x004fe80000100800 */
[----:B---3--:R0:W-:Y:S02]  /*46e40*/  STL [R1+0x4464], R59 ;  /* 0x0044643b01007387 */ /* 0x0081e40000100800 */
[----:B0-----:R-:W0:Y:S02]  /*46e50*/  S2R R59, SR_TID.X ;  /* 0x00000000003b7919 */ /* 0x001e240000002100 */
[----:B----4-:R-:W-:Y:S04]  /*46e60*/  STL [R1+0x44a0], R61 ;  /* 0x0044a03d01007387 */ /* 0x010fe80000100800 */
[----:B------:R-:W-:Y:S04]  /*46e70*/  STL [R1+0x4458], R31 ;  /* 0x0044581f01007387 */ /* 0x000fe80000100800 */
[----:B------:R-:W-:Y:S04]  /*46e80*/  STL [R1+0x445c], R31 ;  /* 0x00445c1f01007387 */ /* 0x000fe80000100800 */
[----:B------:R-:W-:Y:S01]  /*46e90*/  STL [R1+0x4460], R31 ;  /* 0x0044601f01007387 */ /* 0x000fe20000100800 */
[----:B0-----:R-:W-:-:S03]  /*46ea0*/  LOP3.LUT R0, R59, 0x1f, RZ, 0xc0, !PT ;  /* 0x0000001f3b007812 */ /* 0x001fc600078ec0ff */
[----:B------:R0:W-:Y:S04]  /*46eb0*/  STL [R1+0x44a4], R59 ;  /* 0x0044a43b01007387 */ /* 0x0001e80000100800 */
[----:B0-----:R-:W2:Y:S04]  /*46ec0*/  LDL.LU R59, [R1+0x1780] ;  /* 0x00178000013b7983 */ /* 0x001ea80000300800 */
[----:B------:R-:W3:Y:S04]  /*46ed0*/  LDL.LU R31, [R1+0x177c] ;  /* 0x00177c00011f7983 */ /* 0x000ee80000300800 */
[----:B------:R-:W4:Y:S04]  /*46ee0*/  LDL.LU R61, [R1+0x1778] ;  /* 0x00177800013d7983 */ /* 0x000f280000300800 */
        /* <DEDUP_REMOVED lines=26> */
[----:B------:R0:W-:Y:S04]  /*47090*/  STL [R1+0x44ac], R30 ;  /* 0x0044ac1e01007387 */ /* 0x0001e80000100800 */
[----:B0-----:R-:W2:Y:S04]  /*470a0*/  LDL.LU R30, [R1+0x1784] ;  /* 0x00178400011e7983 */ /* 0x001ea80000300800 */
[----:B------:R0:W-:Y:S04]  /*470b0*/  STL [R1+0x44a8], R2 ;  /* 0x0044a80201007387 */ /* 0x0001e80000100800 */
[----:B0-----:R-:W4:Y:S04]  /*470c0*/  LDL.LU R2, [R1+0x15e8] ;  /* 0x0015e80001027983 */ /* 0x001f280000300800 */
[----:B--2---:R0:W-:Y:S04]  /*470d0*/  STS.U8 [R0+UR4], R30 ;  /* 0x0000001e00007988 */ /* 0x0041e80008000004 */
[----:B------:R1:W-:Y:S04]  /*470e0*/  STS.U8 [R0+UR4+0x20], R59 ;  /* 0x0000203b00007988 */ /* 0x0003e80008000004 */
[----:B---3--:R2:W-:Y:S04]  /*470f0*/  STS.U8 [R0+UR4+0x40], R31 ;  /* 0x0000401f00007988 */ /* 0x0085e80008000004 */
[----:B----4-:R3:W-:Y:S04]  /*47100*/  STS.U8 [R0+UR4+0x60], R61 ;  /* 0x0000603d00007988 */ /* 0x0107e80008000004 */
[----:B------:R4:W-:Y:S04]  /*47110*/  STS.U8 [R0+UR4+0x80], R57 ;  /* 0x0000803900007988 */ /* 0x0009e80008000004 */
[----:B------:R4:W-:Y:S04]  /*47120*/  STS.U8 [R0+UR4+0xa0], R55 ;  /* 0x0000a03700007988 */ /* 0x0009e80008000004 */
[----:B0-----:R-:W4:Y:S04]  /*47130*/  LDL.LU R30, [R1+0x15e4] ;  /* 0x0015e400011e7983 */ /* 0x001f280000300800 */
[----:B-1----:R-:W4:Y:S04]  /*47140*/  LDL.LU R59, [R1+0x1574] ;  /* 0x00157400013b7983 */ /* 0x002f280000300800 */
[----:B--2---:R-:W2:Y:S04]  /*47150*/  LDL.LU R31, [R1+0x1570] ;  /* 0x00157000011f7983 */ /* 0x004ea80000300800 */
[----:B---3--:R-:W3:Y:S04]  /*47160*/  LDL.LU R61, [R1+0x156c] ;  /* 0x00156c00013d7983 */ /* 0x008ee80000300800 */
[----:B----4-:R-:W4:Y:S04]  /*47170*/  LDL.LU R57, [R1+0x1568] ;  /* 0x0015680001397983 */ /* 0x010f280000300800 */
[----:B------:R0:W-:Y:S04]  /*47180*/  STS.U8 [R0+UR4+0xc0], R53 ;  /* 0x0000c03500007988 */ /* 0x0001e80008000004 */
[----:B------:R-:W4:Y:S04]  /*47190*/  LDL.LU R55, [R1+0x1564] ;  /* 0x0015640001377983 */ /* 0x000f280000300800 */
[----:B------:R1:W-:Y:S04]  /*471a0*/  STS.U8 [R0+UR4+0xe0], R51 ;  /* 0x0000e03300007988 */ /* 0x0003e80008000004 */
[----:B------:R1:W-:Y:S04]  /*471b0*/  STS.U8 [R0+UR4+0x420], R49 ;  /* 0x0004203100007988 */ /* 0x0003e80008000004 */
[----:B------:R1:W-:Y:S04]  /*471c0*/  STS.U8 [R0+UR4+0x400], R47 ;  /* 0x0004002f00007988 */ /* 0x0003e80008000004 */
[----:B------:R1:W-:Y:S04]  /*471d0*/  STS.U8 [R0+UR4+0x460], R11 ;  /* 0x0004600b00007988 */ /* 0x0003e80008000004 */
[----:B------:R1:W-:Y:S04]  /*471e0*/  STS.U8 [R0+UR4+0x440], R10 ;  /* 0x0004400a00007988 */ /* 0x0003e80008000004 */
[----:B0-----:R-:W4:Y:S04]  /*471f0*/  LDL.LU R53, [R1+0x1560] ;  /* 0x0015600001357983 */ /* 0x001f280000300800 */
[----:B-1----:R-:W4:Y:S04]  /*47200*/  LDL.LU R51, [R1+0x155c] ;  /* 0x00155c0001337983 */ /* 0x002f280000300800 */
[----:B------:R-:W4:Y:S04]  /*47210*/  LDL.LU R49, [R1+0x1558] ;  /* 0x0015580001317983 */ /* 0x000f280000300800 */
[----:B------:R-:W4:Y:S04]  /*47220*/  LDL.LU R47, [R1+0x14f4] ;  /* 0x0014f400012f7983 */ /* 0x000f280000300800 */
[----:B------:R-:W4:Y:S04]  /*47230*/  LDL.LU R11, [R1+0x14f0] ;  /* 0x0014f000010b7983 */ /* 0x000f280000300800 */
        /* <DEDUP_REMOVED lines=36> */
[----:B------:R-:W4:Y:S04]  /*47480*/  LDL.LU R60, [R1+0x13e4] ;  /* 0x0013e400013c7983 */ /* 0x000f280000300800 */
[----:B------:R0:W-:Y:S04]  /*47490*/  STS.U8 [R0+UR4+0xca0], R2 ;  /* 0x000ca00200007988 */ /* 0x0001e80008000004 */
[----:B0-----:R-:W4:Y:S04]  /*474a0*/  LDL.LU R2, [R1+0x13e0] ;  /* 0x0013e00001027983 */ /* 0x001f280000300800 */
[----:B------:R0:W-:Y:S04]  /*474b0*/  STS.U8 [R0+UR4+0xc80], R30 ;  /* 0x000c801e00007988 */ /* 0x0001e80008000004 */
[----:B------:R1:W-:Y:S04]  /*474c0*/  STS.U8 [R0+UR4+0x1000], R59 ;  /* 0x0010003b00007988 */ /* 0x0003e80008000004 */
[----:B--2---:R2:W-:Y:S04]  /*474d0*/  STS.U8 [R0+UR4+0x1020], R31 ;  /* 0x0010201f00007988 */ /* 0x0045e80008000004 */
[----:B---3--:R3:W-:Y:S04]  /*474e0*/  STS.U8 [R0+UR4+0x1040], R61 ;  /* 0x0010403d00007988 */ /* 0x0087e80008000004 */
[----:B----4-:R4:W-:Y:S04]  /*474f0*/  STS.U8 [R0+UR4+0x1060], R57 ;  /* 0x0010603900007988 */ /* 0x0109e80008000004 */
        /* <DEDUP_REMOVED lines=303> */
[----:B------:R-:W-:Y:S04]  /*487f0*/  STS.U8 [R0+UR4+0x5c40], R2 ;  /* 0x005c400200007988 */ /* 0x000fe80008000004 */
[----:B------:R-:W-:Y:S04]  /*48800*/  STS.U8 [R0+UR4+0x5c20], R30 ;  /* 0x005c201e00007988 */ /* 0x000fe80008000004 */
[----:B------:R-:W-:Y:S04]  /*48810*/  STS.U8 [R0+UR4+0x5c00], R59 ;  /* 0x005c003b00007988 */ /* 0x000fe80008000004 */
[----:B--2---:R-:W-:Y:S04]  /*48820*/  STS.U8 [R0+UR4+0x5ce0], R31 ;  /* 0x005ce01f00007988 */ /* 0x004fe80008000004 */
[----:B---3--:R-:W-:Y:S04]  /*48830*/  STS.U8 [R0+UR4+0x5cc0], R61 ;  /* 0x005cc03d00007988 */ /* 0x008fe80008000004 */
[----:B----4-:R-:W-:Y:S04]  /*48840*/  STS.U8 [R0+UR4+0x5ca0], R57 ;  /* 0x005ca03900007988 */ /* 0x010fe80008000004 */
[----:B------:R-:W-:Y:S04]  /*48850*/  STS.U8 [R0+UR4+0x5c80], R55 ;  /* 0x005c803700007988 */ /* 0x000fe80008000004 */
        /* <DEDUP_REMOVED lines=12> */
[----:B------:R0:W-:Y:S04]  /*48920*/  STS.U8 [R0+UR4+0x64a0], R38 ;  /* 0x0064a02600007988 */ /* 0x0001e80008000004 */
[----:B------:R1:W-:Y:S04]  /*48930*/  STS.U8 [R0+UR4+0x6480], R40 ;  /* 0x0064802800007988 */ /* 0x0003e80008000004 */
[----:B------:R2:W-:Y:S04]  /*48940*/  STS.U8 [R0+UR4+0x64e0], R42 ;  /* 0x0064e02a00007988 */ /* 0x0005e80008000004 */
[----:B------:R3:W-:Y:S04]  /*48950*/  STS.U8 [R0+UR4+0x64c0], R44 ;  /* 0x0064c02c00007988 */ /* 0x0007e80008000004 */
[----:B------:R4:W-:Y:S04]  /*48960*/  STS.U8 [R0+UR4+0x6840], R46 ;  /* 0x0068402e00007988 */ /* 0x0009e80008000004 */
[----:B------:R4:W-:Y:S04]  /*48970*/  STS.U8 [R0+UR4+0x6860], R48 ;  /* 0x0068603000007988 */ /* 0x0009e80008000004 */
[----:B0-----:R-:W4:Y:S04]  /*48980*/  LDL.LU R38, [R1+0x198] ;  /* 0x0001980001267983 */ /* 0x001f280000300800 */
[----:B-1----:R-:W4:Y:S04]  /*48990*/  LDL.LU R40, [R1+0x194] ;  /* 0x0001940001287983 */ /* 0x002f280000300800 */
[----:B--2---:R-:W2:Y:S04]  /*489a0*/  LDL.LU R42, [R1+0x190] ;  /* 0x00019000012a7983 */ /* 0x004ea80000300800 */
[----:B---3--:R-:W3:Y:S04]  /*489b0*/  LDL.LU R44, [R1+0x18c] ;  /* 0x00018c00012c7983 */ /* 0x008ee80000300800 */
[----:B------:R-:W-:Y:S04]  /*489c0*/  STS.U8 [R0+UR4+0x6800], R50 ;  /* 0x0068003200007988 */ /* 0x000fe80008000004 */
[----:B------:R-:W-:Y:S04]  /*489d0*/  STS.U8 [R0+UR4+0x6820], R52 ;  /* 0x0068203400007988 */ /* 0x000fe80008000004 */
[----:B------:R-:W-:Y:S04]  /*489e0*/  STS.U8 [R0+UR4+0x68c0], R54 ;  /* 0x0068c03600007988 */ /* 0x000fe80008000004 */
[----:B----4-:R-:W4:Y:S04]  /*489f0*/  LDL.LU R46, [R1+0x188] ;  /* 0x00018800012e7983 */ /* 0x010f280000300800 */
[----:B------:R-:W4:Y:S04]  /*48a00*/  LDL.LU R48, [R1+0x184] ;  /* 0x0001840001307983 */ /* 0x000f280000300800 */
[----:B------:R-:W-:Y:S04]  /*48a10*/  STS.U8 [R0+UR4+0x68e0], R56 ;  /* 0x0068e03800007988 */ /* 0x000fe80008000004 */
[----:B------:R-:W-:Y:S04]  /*48a20*/  STS.U8 [R0+UR4+0x6880], R58 ;  /* 0x0068803a00007988 */ /* 0x000fe80008000004 */
[----:B------:R0:W-:Y:S04]  /*48a30*/  STS.U8 [R0+UR4+0x68a0], R60 ;  /* 0x0068a03c00007988 */ /* 0x0001e80008000004 */
[----:B0-----:R-:W4:Y:S04]  /*48a40*/  LDL.LU R60, [R1+0x180] ;  /* 0x00018000013c7983 */ /* 0x001f280000300800 */
        /* <DEDUP_REMOVED lines=23> */
[----:B------:R-:W4:Y:S04]  /*48bc0*/  LDL.LU R58, [R1] ;  /* 0x00000000013a7983 */ /* 0x000f280000300800 */
[----:B------:R0:W-:Y:S04]  /*48bd0*/  STS.U8 [R0+UR4+0x6c60], R38 ;  /* 0x006c602600007988 */ /* 0x0001e80008000004 */
[----:B------:R1:W-:Y:S04]  /*48be0*/  STS.U8 [R0+UR4+0x6c40], R40 ;  /* 0x006c402800007988 */ /* 0x0003e80008000004 */
[----:B--2---:R2:W-:Y:S04]  /*48bf0*/  STS.U8 [R0+UR4+0x6c20], R42 ;  /* 0x006c202a00007988 */ /* 0x0045e80008000004 */
[----:B---3--:R3:W-:Y:S04]  /*48c00*/  STS.U8 [R0+UR4+0x6c00], R44 ;  /* 0x006c002c00007988 */ /* 0x0087e80008000004 */
[----:B0-----:R-:W3:Y:S04]  /*48c10*/  LDL.LU R38, [R1+0x4510] ;  /* 0x0045100001267983 */ /* 0x001ee80000300800 */
[----:B-1----:R-:W3:Y:S04]  /*48c20*/  LDL.LU R40, [R1+0x450c] ;  /* 0x00450c0001287983 */ /* 0x002ee80000300800 */
[----:B--2---:R-:W2:Y:S04]  /*48c30*/  LDL.LU R42, [R1+0x4508] ;  /* 0x00450800012a7983 */ /* 0x004ea80000300800 */
[----:B----4-:R0:W-:Y:S04]  /*48c40*/  STS.U8 [R0+UR4+0x6ce0], R46 ;  /* 0x006ce02e00007988 */ /* 0x0101e80008000004 */
[----:B---3--:R-:W3:Y:S04]  /*48c50*/  LDL.LU R44, [R1+0x4504] ;  /* 0x00450400012c7983 */ /* 0x008ee80000300800 */
[----:B------:R1:W-:Y:S04]  /*48c60*/  STS.U8 [R0+UR4+0x6cc0], R48 ;  /* 0x006cc03000007988 */ /* 0x0003e80008000004 */
[----:B------:R4:W-:Y:S04]  /*48c70*/  STS.U8 [R0+UR4+0x6ca0], R60 ;  /* 0x006ca03c00007988 */ /* 0x0009e80008000004 */
[----:B0-----:R-:W2:Y:S04]  /*48c80*/  LDL.LU R46, [R1+0x4500] ;  /* 0x00450000012e7983 */ /* 0x001ea80000300800 */
[----:B-1----:R-:W3:Y:S04]  /*48c90*/  LDL.LU R48, [R1+0x44fc] ;  /* 0x0044fc0001307983 */ /* 0x002ee80000300800 */
[----:B----4-:R-:W4:Y:S04]  /*48ca0*/  LDL.LU R60, [R1+0x44f8] ;  /* 0x0044f800013c7983 */ /* 0x010f280000300800 */
[----:B------:R-:W-:Y:S04]  /*48cb0*/  STS.U8 [R0+UR4+0x6c80], R2 ;  /* 0x006c800200007988 */ /* 0x000fe80008000004 */
[----:B------:R0:W-:Y:S04]  /*48cc0*/  STS.U8 [R0+UR4+0x7000], R30 ;  /* 0x0070001e00007988 */ /* 0x0001e80008000004 */
[----:B------:R1:W-:Y:S04]  /*48cd0*/  STS.U8 [R0+UR4+0x7020], R59 ;  /* 0x0070203b00007988 */ /* 0x0003e80008000004 */
[----:B------:R1:W-:Y:S04]  /*48ce0*/  STS.U8 [R0+UR4+0x7040], R31 ;  /* 0x0070401f00007988 */ /* 0x0003e80008000004 */
[----:B------:R1:W-:Y:S04]  /*48cf0*/  STS.U8 [R0+UR4+0x7060], R61 ;  /* 0x0070603d00007988 */ /* 0x0003e80008000004 */
[----:B------:R1:W-:Y:S04]  /*48d00*/  STS.U8 [R0+UR4+0x7080], R57 ;  /* 0x0070803900007988 */ /* 0x0003e80008000004 */
[----:B------:R1:W-:Y:S04]  /*48d10*/  STS.U8 [R0+UR4+0x70a0], R55 ;  /* 0x0070a03700007988 */ /* 0x0003e80008000004 */
[----:B0-----:R-:W2:Y:S04]  /*48d20*/  LDL.LU R30, [R1+0x1764] ;  /* 0x00176400011e7983 */ /* 0x001ea80000300800 */
[----:B-1----:R-:W3:Y:S04]  /*48d30*/  LDL.LU R59, [R1+0x1760] ;  /* 0x00176000013b7983 */ /* 0x002ee80000300800 */
[----:B------:R-:W3:Y:S04]  /*48d40*/  LDL.LU R31, [R1+0x175c] ;  /* 0x00175c00011f7983 */ /* 0x000ee80000300800 */
[----:B------:R-:W3:Y:S04]  /*48d50*/  LDL.LU R61, [R1+0x1758] ;  /* 0x00175800013d7983 */ /* 0x000ee80000300800 */
[----:B------:R-:W3:Y:S04]  /*48d60*/  LDL.LU R57, [R1+0x1754] ;  /* 0x0017540001397983 */ /* 0x000ee80000300800 */
[----:B------:R0:W-:Y:S04]  /*48d70*/  STS.U8 [R0+UR4+0x70c0], R53 ;  /* 0x0070c03500007988 */ /* 0x0001e80008000004 */
[----:B------:R-:W3:Y:S04]  /*48d80*/  LDL.LU R55, [R1+0x1750] ;  /* 0x0017500001377983 */ /* 0x000ee80000300800 */
[----:B------:R1:W-:Y:S04]  /*48d90*/  STS.U8 [R0+UR4+0x70e0], R51 ;  /* 0x0070e03300007988 */ /* 0x0003e80008000004 */
[----:B------:R1:W-:Y:S04]  /*48da0*/  STS.U8 [R0+UR4+0x7420], R49 ;  /* 0x0074203100007988 */ /* 0x0003e80008000004 */
[----:B------:R1:W-:Y:S04]  /*48db0*/  STS.U8 [R0+UR4+0x7400], R47 ;  /* 0x0074002f00007988 */ /* 0x0003e80008000004 */
[----:B------:R1:W-:Y:S04]  /*48dc0*/  STS.U8 [R0+UR4+0x7460], R11 ;  /* 0x0074600b00007988 */ /* 0x0003e80008000004 */
[----:B------:R1:W-:Y:S04]  /*48dd0*/  STS.U8 [R0+UR4+0x7440], R10 ;  /* 0x0074400a00007988 */ /* 0x0003e80008000004 */
[----:B0-----:R-:W3:Y:S04]  /*48de0*/  LDL.LU R53, [R1+0x174c] ;  /* 0x00174c0001357983 */ /* 0x001ee80000300800 */
        /* <DEDUP_REMOVED lines=26> */
[----:B------:R-:W3:Y:S01]  /*48f90*/  LDL.LU R58, [R1+0x1648] ;  /* 0x00164800013a7983 */ /* 0x000ee20000300800 */
[----:B------:R-:W0:Y:S03]  /*48fa0*/  S2R R2, SR_TID.X ;  /* 0x0000000000027919 */ /* 0x000e260000002100 */
[----:B----4-:R-:W-:Y:S04]  /*48fb0*/  STS.U8 [R0+UR4+0x78a0], R60 ;  /* 0x0078a03c00007988 */ /* 0x010fe80008000004 */
[----:B------:R-:W-:Y:S04]  /*48fc0*/  STL [R1+0x44b0], R60 ;  /* 0x0044b03c01007387 */ /* 0x000fe80000100800 */
[----:B------:R-:W-:Y:S04]  /*48fd0*/  STS.U8 [R0+UR4+0x7c60], R12 ;  /* 0x007c600c00007988 */ /* 0x000fe80008000004 */
        /* <DEDUP_REMOVED lines=8> */
[----:B------:R0:W-:Y:S04]  /*49060*/  STL [R1+0x44c4], R16 ;  /* 0x0044c41001007387 */ /* 0x0001e80000100800 */
[----:B------:R-:W-:Y:S04]  /*49070*/  STS.U8 [R0+UR4+0x7cc0], R17 ;  /* 0x007cc01100007988 */ /* 0x000fe80008000004 */
[----:B------:R-:W-:Y:S04]  /*49080*/  STL [R1+0x44c8], R17 ;  /* 0x0044c81101007387 */ /* 0x000fe80000100800 */
[----:B------:R-:W-:Y:S04]  /*49090*/  STS.U8 [R0+UR4+0x7ca0], R18 ;  /* 0x007ca01200007988 */ /* 0x000fe80008000004 */
[----:B------:R-:W-:Y:S04]  /*490a0*/  STL [R1+0x44cc], R18 ;  /* 0x0044cc1201007387 */ /* 0x000fe80000100800 */
[----:B------:R-:W-:Y:S04]  /*490b0*/  STS.U8 [R0+UR4+0x7c80], R19 ;  /* 0x007c801300007988 */ /* 0x000fe80008000004 */
[----:B------:R1:W-:Y:S01]  /*490c0*/  STL [R1+0x44d0], R19 ;  /* 0x0044d01301007387 */ /* 0x0003e20000100800 */
[----:B0-----:R-:W-:-:S04]  /*490d0*/  LOP3.LUT R16, R2, 0x1f, RZ, 0xc0, !PT ;  /* 0x0000001f02107812 */ /* 0x001fc800078ec0ff */
[C---:B------:R-:W-:Y:S01]  /*490e0*/  LOP3.LUT R15, R16.reuse, 0x8, RZ, 0x3c, !PT ;  /* 0x00000008100f7812 */ /* 0x040fe200078e3cff */
[----:B-1----:R-:W4:Y:S04]  /*490f0*/  LDL.LU R19, [R1+0x1644] ;  /* 0x0016440001137983 */ /* 0x002f280000300800 */
[----:B------:R-:W4:Y:S04]  /*49100*/  LDL.LU R18, [R1+0x15e0] ;  /* 0x0015e00001127983 */ /* 0x000f280000300800 */
[----:B------:R-:W4:Y:S04]  /*49110*/  LDL.LU R17, [R1+0x15dc] ;  /* 0x0015dc0001117983 */ /* 0x000f280000300800 */
[----:B------:R-:W4:Y:S04]  /*49120*/  LDL.LU R14, [R1+0x15d8] ;  /* 0x0015d800010e7983 */ /* 0x000f280000300800 */
[----:B------:R-:W4:Y:S04]  /*49130*/  LDL.LU R13, [R1+0x15d4] ;  /* 0x0015d400010d7983 */ /* 0x000f280000300800 */
[----:B------:R-:W4:Y:S04]  /*49140*/  LDL.LU R12, [R1+0x15d0] ;  /* 0x0015d000010c7983 */ /* 0x000f280000300800 */
[----:B------:R-:W4:Y:S04]  /*49150*/  LDL.LU R60, [R1+0x15cc] ;  /* 0x0015cc00013c7983 */ /* 0x000f280000300800 */
[----:B--2---:R0:W-:Y:S04]  /*49160*/  STS.U8 [R15+UR4+0x100], R30 ;  /* 0x0001001e0f007988 */ /* 0x0041e80008000004 */
[----:B------:R-:W2:Y:S04]  /*49170*/  LDL.LU R2, [R1+0x15c8] ;  /* 0x0015c80001027983 */ /* 0x000ea80000300800 */
[----:B---3--:R1:W-:Y:S04]  /*49180*/  STS.U8 [R15+UR4+0x120], R59 ;  /* 0x0001203b0f007988 */ /* 0x0083e80008000004 */
[----:B------:R3:W-:Y:S04]  /*49190*/  STS.U8 [R15+UR4+0x140], R31 ;  /* 0x0001401f0f007988 */ /* 0x0007e80008000004 */
[----:B------:R3:W-:Y:S04]  /*491a0*/  STS.U8 [R15+UR4+0x160], R61 ;  /* 0x0001603d0f007988 */ /* 0x0007e80008000004 */
[----:B------:R3:W-:Y:S04]  /*491b0*/  STS.U8 [R15+UR4+0x180], R57 ;  /* 0x000180390f007988 */ /* 0x0007e80008000004 */
[----:B------:R3:W-:Y:S04]  /*491c0*/  STS.U8 [R15+UR4+0x1a0], R55 ;  /* 0x0001a0370f007988 */ /* 0x0007e80008000004 */
[----:B0-----:R-:W2:Y:S04]  /*491d0*/  LDL.LU R30, [R1+0x15c4] ;  /* 0x0015c400011e7983 */ /* 0x001ea80000300800 */
[----:B-1----:R-:W2:Y:S04]  /*491e0*/  LDL.LU R59, [R1+0x1554] ;  /* 0x00155400013b7983 */ /* 0x002ea80000300800 */
[----:B---3--:R-:W3:Y:S04]  /*491f0*/  LDL.LU R31, [R1+0x1550] ;  /* 0x00155000011f7983 */ /* 0x008ee80000300800 */
        /* <DEDUP_REMOVED lines=37> */
[----:B----4-:R0:W-:Y:S04]  /*49450*/  STS.U8 [R15+UR4+0x9a0], R19 ;  /* 0x0009a0130f007988 */ /* 0x0101e80008000004 */
[----:B------:R1:W-:Y:S04]  /*49460*/  STS.U8 [R15+UR4+0xd60], R18 ;  /* 0x000d60120f007988 */ /* 0x0003e80008000004 */
[----:B------:R4:W-:Y:S04]  /*49470*/  STS.U8 [R15+UR4+0xd40], R17 ;  /* 0x000d40110f007988 */ /* 0x0009e80008000004 */
[----:B------:R4:W-:Y:S04]  /*49480*/  STS.U8 [R15+UR4+0xd20], R14 ;  /* 0x000d200e0f007988 */ /* 0x0009e80008000004 */
[----:B------:R4:W-:Y:S04]  /*49490*/  STS.U8 [R15+UR4+0xd00], R13 ;  /* 0x000d000d0f007988 */ /* 0x0009e80008000004 */
[----:B------:R4:W-:Y:S04]  /*494a0*/  STS.U8 [R15+UR4+0xde0], R12 ;  /* 0x000de00c0f007988 */ /* 0x0009e80008000004 */
[----:B0-----:R-:W3:Y:S04]  /*494b0*/  LDL.LU R19, [R1+0x143c] ;  /* 0x00143c0001137983 */ /* 0x001ee80000300800 */
[----:B-1----:R-:W3:Y:S04]  /*494c0*/  LDL.LU R18, [R1+0x1438] ;  /* 0x0014380001127983 */ /* 0x002ee80000300800 */
[----:B----4-:R-:W4:Y:S04]  /*494d0*/  LDL.LU R17, [R1+0x13d4] ;  /* 0x0013d40001117983 */ /* 0x010f280000300800 */
[----:B------:R-:W4:Y:S04]  /*494e0*/  LDL.LU R14, [R1+0x13d0] ;  /* 0x0013d000010e7983 */ /* 0x000f280000300800 */
[----:B------:R-:W4:Y:S04]  /*494f0*/  LDL.LU R13, [R1+0x13cc] ;  /* 0x0013cc00010d7983 */ /* 0x000f280000300800 */
[----:B------:R0:W-:Y:S04]  /*49500*/  STS.U8 [R15+UR4+0xdc0], R60 ;  /* 0x000dc03c0f007988 */ /* 0x0001e80008000004 */
[----:B------:R-:W4:Y:S04]  /*49510*/  LDL.LU R12, [R1+0x13c8] ;  /* 0x0013c800010c7983 */ /* 0x000f280000300800 */
[----:B--2---:R1:W-:Y:S04]  /*49520*/  STS.U8 [R15+UR4+0xda0], R2 ;  /* 0x000da0020f007988 */ /* 0x0043e80008000004 */
[----:B------:R2:W-:Y:S04]  /*49530*/  STS.U8 [R15+UR4+0xd80], R30 ;  /* 0x000d801e0f007988 */ /* 0x0005e80008000004 */
[----:B------:R2:W-:Y:S04]  /*49540*/  STS.U8 [R15+UR4+0x1100], R59 ;  /* 0x0011003b0f007988 */ /* 0x0005e80008000004 */
[----:B---3--:R3:W-:Y:S04]  /*49550*/  STS.U8 [R15+UR4+0x1120], R31 ;  /* 0x0011201f0f007988 */ /* 0x0087e80008000004 */
[----:B------:R3:W-:Y:S04]  /*49560*/  STS.U8 [R15+UR4+0x1140], R61 ;  /* 0x0011403d0f007988 */ /* 0x0007e80008000004 */
[----:B0-----:R-:W4:Y:S04]  /*49570*/  LDL.LU R60, [R1+0x13c4] ;  /* 0x0013c400013c7983 */ /* 0x001f280000300800 */
[----:B-1----:R-:W4:Y:S04]  /*49580*/  LDL.LU R2, [R1+0x13c0] ;  /* 0x0013c00001027983 */ /* 0x002f280000300800 */
[----:B--2---:R-:W2:Y:S04]  /*49590*/  LDL.LU R30, [R1+0x13bc] ;  /* 0x0013bc00011e7983 */ /* 0x004ea80000300800 */
[----:B------:R-:W2:Y:S04]  /*495a0*/  LDL.LU R59, [R1+0x13b8] ;  /* 0x0013b800013b7983 */ /* 0x000ea80000300800 */
[----:B---3--:R-:W3:Y:S04]  /*495b0*/  LDL.LU R31, [R1+0x1354] ;  /* 0x00135400011f7983 */ /* 0x008ee80000300800 */
        /* <DEDUP_REMOVED lines=38> */
[----:B0-----:R-:W3:Y:S04]  /*49820*/  LDL.LU R58, [R1+0x1240] ;  /* 0x00124000013a7983 */ /* 0x001ee80000300800 */
[----:B------:R0:W-:Y:S04]  /*49830*/  STS.U8 [R15+UR4+0x1980], R19 ;  /* 0x001980130f007988 */ /* 0x0001e80008000004 */
[----:B------:R1:W-:Y:S04]  /*49840*/  STS.U8 [R15+UR4+0x19a0], R18 ;  /* 0x0019a0120f007988 */ /* 0x0003e80008000004 */
[----:B----4-:R4:W-:Y:S04]  /*49850*/  STS.U8 [R15+UR4+0x1d60], R17 ;  /* 0x001d60110f007988 */ /* 0x0109e80008000004 */
        /* <DEDUP_REMOVED lines=10> */
[----:B------:R1:W-:Y:S04]  /*49900*/  STS.U8 [R15+UR4+0x1dc0], R2 ;  /* 0x001dc0020f007988 */ /* 0x0003e80008000004 */
[----:B--2---:R2:W-:Y:S04]  /*49910*/  STS.U8 [R15+UR4+0x1da0], R30 ;  /* 0x001da01e0f007988 */ /* 0x0045e80008000004 */
        /* <DEDUP_REMOVED lines=233> */
[----:B------:R-:W-:Y:S04]  /*4a7b0*/  STS.U8 [R15+UR4+0x5900], R19 ;  /* 0x005900130f007988 */ /* 0x000fe80008000004 */
[----:B------:R-:W-:Y:S04]  /*4a7c0*/  STS.U8 [R15+UR4+0x5920], R18 ;  /* 0x005920120f007988 */ /* 0x000fe80008000004 */
[----:B----4-:R-:W-:Y:S04]  /*4a7d0*/  STS.U8 [R15+UR4+0x59c0], R17 ;  /* 0x0059c0110f007988 */ /* 0x010fe80008000004 */
[----:B------:R-:W-:Y:S04]  /*4a7e0*/  STS.U8 [R15+UR4+0x59e0], R14 ;  /* 0x0059e00e0f007988 */ /* 0x000fe80008000004 */
[----:B------:R-:W-:Y:S04]  /*4a7f0*/  STS.U8 [R15+UR4+0x5980], R13 ;  /* 0x0059800d0f007988 */ /* 0x000fe80008000004 */
[----:B------:R-:W-:Y:S04]  /*4a800*/  STS.U8 [R15+UR4+0x59a0], R12 ;  /* 0x0059a00c0f007988 */ /* 0x000fe80008000004 */
[----:B------:R-:W-:Y:S04]  /*4a810*/  STS.U8 [R15+UR4+0x5d60], R60 ;  /* 0x005d603c0f007988 */ /* 0x000fe80008000004 */
[----:B------:R-:W-:Y:S04]  /*4a820*/  STS.U8 [R15+UR4+0x5d40], R2 ;  /* 0x005d40020f007988 */ /* 0x000fe80008000004 */
[----:B--2---:R-:W-:Y:S04]  /*4a830*/  STS.U8 [R15+UR4+0x5d20], R30 ;  /* 0x005d201e0f007988 */ /* 0x004fe80008000004 */
[----:B------:R-:W-:Y:S04]  /*4a840*/  STS.U8 [R15+UR4+0x5d00], R59 ;  /* 0x005d003b0f007988 */ /* 0x000fe80008000004 */
[----:B---3--:R-:W-:Y:S04]  /*4a850*/  STS.U8 [R15+UR4+0x5de0], R31 ;  /* 0x005de01f0f007988 */ /* 0x008fe80008000004 */
        /* <DEDUP_REMOVED lines=19> */
[----:B0-----:R-:W4:Y:S04]  /*4a990*/  LDL.LU R50, [R1+0x1f4] ;  /* 0x0001f40001327983 */ /* 0x001f280000300800 */
[----:B-1----:R-:W4:Y:S04]  /*4a9a0*/  LDL.LU R52, [R1+0x1f0] ;  /* 0x0001f00001347983 */ /* 0x002f280000300800 */
[----:B--2---:R-:W2:Y:S04]  /*4a9b0*/  LDL.LU R54, [R1+0x1ec] ;  /* 0x0001ec0001367983 */ /* 0x004ea80000300800 */
[----:B------:R0:W-:Y:S04]  /*4a9c0*/  STS.U8 [R15+UR4+0x6940], R58 ;  /* 0x0069403a0f007988 */ /* 0x0001e80008000004 */
[----:B---3--:R-:W3:Y:S04]  /*4a9d0*/  LDL.LU R56, [R1+0x1e8] ;  /* 0x0001e80001387983 */ /* 0x008ee80000300800 */
[----:B0-----:R-:W3:Y:S04]  /*4a9e0*/  LDL.LU R58, [R1+0x1e4] ;  /* 0x0001e400013a7983 */ /* 0x001ee80000300800 */
[----:B------:R-:W3:Y:S04]  /*4a9f0*/  LDL.LU R19, [R1+0x1e0] ;  /* 0x0001e00001137983 */ /* 0x000ee80000300800 */
        /* <DEDUP_REMOVED lines=25> */
[----:B----4-:R0:W-:Y:S04]  /*4ab90*/  STS.U8 [R15+UR4+0x6960], R50 ;  /* 0x006960320f007988 */ /* 0x0101e80008000004 */
[----:B------:R1:W-:Y:S04]  /*4aba0*/  STS.U8 [R15+UR4+0x6900], R52 ;  /* 0x006900340f007988 */ /* 0x0003e80008000004 */
[----:B--2---:R2:W-:Y:S04]  /*4abb0*/  STS.U8 [R15+UR4+0x6920], R54 ;  /* 0x006920360f007988 */ /* 0x0045e80008000004 */
[----:B---3--:R3:W-:Y:S04]  /*4abc0*/  STS.U8 [R15+UR4+0x69c0], R56 ;  /* 0x0069c0380f007988 */ /* 0x0087e80008000004 */
[----:B0-----:R-:W4:Y:S04]  /*4abd0*/  LDL.LU R50, [R1+0x44f4] ;  /* 0x0044f40001327983 */ /* 0x001f280000300800 */
[----:B-1----:R-:W4:Y:S04]  /*4abe0*/  LDL.LU R52, [R1+0x44f0] ;  /* 0x0044f00001347983 */ /* 0x002f280000300800 */
[----:B--2---:R-:W2:Y:S04]  /*4abf0*/  LDL.LU R54, [R1+0x44ec] ;  /* 0x0044ec0001367983 */ /* 0x004ea80000300800 */
[----:B------:R0:W-:Y:S04]  /*4ac00*/  STS.U8 [R15+UR4+0x69e0], R58 ;  /* 0x0069e03a0f007988 */ /* 0x0001e80008000004 */
[----:B---3--:R-:W3:Y:S04]  /*4ac10*/  LDL.LU R56, [R1+0x44e8] ;  /* 0x0044e80001387983 */ /* 0x008ee80000300800 */
[----:B0-----:R-:W4:Y:S04]  /*4ac20*/  LDL.LU R58, [R1+0x44e4] ;  /* 0x0044e400013a7983 */ /* 0x001f280000300800 */
        /* <DEDUP_REMOVED lines=10> */
[----:B-1----:R-:W2:Y:S04]  /*4acd0*/  LDL.LU R13, [R1+0x1740] ;  /* 0x00174000010d7983 */ /* 0x002ea80000300800 */
[----:B------:R-:W2:Y:S04]  /*4ace0*/  LDL.LU R12, [R1+0x173c] ;  /* 0x00173c00010c7983 */ /* 0x000ea80000300800 */
[----:B------:R-:W2:Y:S04]  /*4acf0*/  LDL.LU R60, [R1+0x1738] ;  /* 0x00173800013c7983 */ /* 0x000ea80000300800 */
[----:B------:R-:W2:Y:S04]  /*4ad00*/  LDL.LU R2, [R1+0x1734] ;  /* 0x0017340001027983 */ /* 0x000ea80000300800 */
[----:B------:R0:W-:Y:S04]  /*4ad10*/  STS.U8 [R15+UR4+0x6d80], R59 ;  /* 0x006d803b0f007988 */ /* 0x0001e80008000004 */
[----:B------:R-:W2:Y:S04]  /*4ad20*/  LDL.LU R30, [R1+0x1730] ;  /* 0x00173000011e7983 */ /* 0x000ea80000300800 */
        /* <DEDUP_REMOVED lines=32> */
[----:B------:R-:W2:Y:S01]  /*4af30*/  LDL.LU R4, [R1+0x1628] ;  /* 0x0016280001047983 */ /* 0x000ea20000300800 */
[----:B------:R-:W-:-:S03]  /*4af40*/  LOP3.LUT R16, R16, 0x10, RZ, 0x3c, !PT ;  /* 0x0000001010107812 */ /* 0x000fc600078e3cff */
[----:B----4-:R-:W-:Y:S04]  /*4af50*/  STS.U8 [R15+UR4+0x7940], R58 ;  /* 0x0079403a0f007988 */ /* 0x010fe80008000004 */
[----:B---3--:R-:W-:Y:S04]  /*4af60*/  STS.U8 [R15+UR4+0x7960], R56 ;  /* 0x007960380f007988 */ /* 0x008fe80008000004 */
[----:B--2---:R-:W-:Y:S04]  /*4af70*/  STS.U8 [R15+UR4+0x7900], R54 ;  /* 0x007900360f007988 */ /* 0x004fe80008000004 */
[----:B------:R-:W-:Y:S04]  /*4af80*/  STS.U8 [R15+UR4+0x7920], R52 ;  /* 0x007920340f007988 */ /* 0x000fe80008000004 */
        /* <DEDUP_REMOVED lines=9> */
[----:B------:R-:W-:Y:S04]  /*4b020*/  STS.U8 [R15+UR4+0x7d40], R21 ;  /* 0x007d40150f007988 */ /* 0x000fe80008000004 */
[----:B------:R-:W-:Y:S04]  /*4b030*/  STS.U8 [R15+UR4+0x7d20], R22 ;  /* 0x007d20160f007988 */ /* 0x000fe80008000004 */
[----:B------:R-:W-:Y:S04]  /*4b040*/  STS.U8 [R15+UR4+0x7d00], R23 ;  /* 0x007d00170f007988 */ /* 0x000fe80008000004 */
[----:B------:R-:W-:Y:S04]  /*4b050*/  STS.U8 [R15+UR4+0x7de0], R24 ;  /* 0x007de0180f007988 */ /* 0x000fe80008000004 */
[----:B------:R-:W-:Y:S04]  /*4b060*/  STS.U8 [R15+UR4+0x7dc0], R25 ;  /* 0x007dc0190f007988 */ /* 0x000fe80008000004 */
[----:B0-----:R-:W2:Y:S04]  /*4b070*/  LDL.LU R52, [R1+0x1624] ;  /* 0x0016240001347983 */ /* 0x001ea80000300800 */
[----:B------:R-:W3:Y:S04]  /*4b080*/  LDL.LU R54, [R1+0x15c0] ;  /* 0x0015c00001367983 */ /* 0x000ee80000300800 */
[----:B------:R-:W4:Y:S04]  /*4b090*/  LDL.LU R56, [R1+0x15bc] ;  /* 0x0015bc0001387983 */ /* 0x000f280000300800 */
[----:B------:R-:W4:Y:S04]  /*4b0a0*/  LDL.LU R58, [R1+0x15b8] ;  /* 0x0015b800013a7983 */ /* 0x000f280000300800 */
[----:B------:R-:W4:Y:S04]  /*4b0b0*/  LDL.LU R19, [R1+0x15b4] ;  /* 0x0015b40001137983 */ /* 0x000f280000300800 */
[----:B------:R-:W-:Y:S04]  /*4b0c0*/  STS.U8 [R15+UR4+0x7da0], R26 ;  /* 0x007da01a0f007988 */ /* 0x000fe80008000004 */
        /* <DEDUP_REMOVED lines=50> */
[----:B--2---:R0:W-:Y:S04]  /*4b3f0*/  STS.U8 [R16+UR4+0xaa0], R52 ;  /* 0x000aa03410007988 */ /* 0x0041e80008000004 */
[----:B---3--:R1:W-:Y:S04]  /*4b400*/  STS.U8 [R16+UR4+0xe60], R54 ;  /* 0x000e603610007988 */ /* 0x0083e80008000004 */
[----:B----4-:R2:W-:Y:S04]  /*4b410*/  STS.U8 [R16+UR4+0xe40], R56 ;  /* 0x000e403810007988 */ /* 0x0105e80008000004 */
[----:B------:R3:W-:Y:S04]  /*4b420*/  STS.U8 [R16+UR4+0xe20], R58 ;  /* 0x000e203a10007988 */ /* 0x0007e80008000004 */
        /* <DEDUP_REMOVED lines=368> */
[----:B------:R-:W-:Y:S04]  /*4cb30*/  STS.U8 [R16+UR4+0x6a60], R52 ;  /* 0x006a603410007988 */ /* 0x000fe80008000004 */
[----:B------:R-:W-:Y:S04]  /*4cb40*/  STS.U8 [R16+UR4+0x6a00], R54 ;  /* 0x006a003610007988 */ /* 0x000fe80008000004 */
[----:B--2---:R-:W-:Y:S04]  /*4cb50*/  STS.U8 [R16+UR4+0x6a20], R56 ;  /* 0x006a203810007988 */ /* 0x004fe80008000004 */
[----:B---3--:R-:W-:Y:S04]  /*4cb60*/  STS.U8 [R16+UR4+0x6ac0], R58 ;  /* 0x006ac03a10007988 */ /* 0x008fe80008000004 */
[----:B----4-:R-:W-:Y:S04]  /*4cb70*/  STS.U8 [R16+UR4+0x6ae0], R19 ;  /* 0x006ae01310007988 */ /* 0x010fe80008000004 */
[----:B------:R-:W-:Y:S04]  /*4cb80*/  STS.U8 [R16+UR4+0x6a80], R18 ;  /* 0x006a801210007988 */ /* 0x000fe80008000004 */
[----:B------:R-:W-:Y:S04]  /*4cb90*/  STS.U8 [R16+UR4+0x6aa0], R17 ;  /* 0x006aa01110007988 */ /* 0x000fe80008000004 */
        /* <DEDUP_REMOVED lines=9> */
[----:B------:R0:W-:Y:S04]  /*4cc30*/  STS.U8 [R16+UR4+0x6ec0], R2 ;  /* 0x006ec00210007988 */ /* 0x0001e80008000004 */
[----:B------:R1:W-:Y:S04]  /*4cc40*/  STS.U8 [R16+UR4+0x6ea0], R30 ;  /* 0x006ea01e10007988 */ /* 0x0003e80008000004 */
[----:B----4-:R-:W4:Y:S04]  /*4cc50*/  LDL.LU R60, [R1+0x1714] ;  /* 0x00171400013c7983 */ /* 0x010f280000300800 */
[----:B------:R1:W-:Y:S04]  /*4cc60*/  STS.U8 [R16+UR4+0x6e80], R59 ;  /* 0x006e803b10007988 */ /* 0x0003e80008000004 */
[----:B------:R-:W-:Y:S04]  /*4cc70*/  STS.U8 [R16+UR4+0x7200], R31 ;  /* 0x0072001f10007988 */ /* 0x000fe80008000004 */
[----:B------:R1:W-:Y:S04]  /*4cc80*/  STS.U8 [R16+UR4+0x7220], R61 ;  /* 0x0072203d10007988 */ /* 0x0003e80008000004 */
[----:B------:R1:W-:Y:S04]  /*4cc90*/  STS.U8 [R16+UR4+0x7240], R57 ;  /* 0x0072403910007988 */ /* 0x0003e80008000004 */
[----:B0-----:R-:W4:Y:S04]  /*4cca0*/  LDL.LU R2, [R1+0x1710] ;  /* 0x0017100001027983 */ /* 0x001f280000300800 */
[----:B-1----:R-:W4:Y:S04]  /*4ccb0*/  LDL.LU R30, [R1+0x170c] ;  /* 0x00170c00011e7983 */ /* 0x002f280000300800 */
        /* <DEDUP_REMOVED lines=39> */
[----:B------:R-:W4:Y:S04]  /*4cf30*/  LDL.LU R52, [R1+0x1604] ;  /* 0x0016040001347983 */ /* 0x000f280000300800 */
[----:B------:R-:W-:Y:S04]  /*4cf40*/  STS.U8 [R16+UR4+0x7e20], R33 ;  /* 0x007e202110007988 */ /* 0x000fe80008000004 */
[----:B------:R-:W4:Y:S04]  /*4cf50*/  LDL.LU R54, [R1+0x15a0] ;  /* 0x0015a00001367983 */ /* 0x000f280000300800 */
[----:B------:R-:W-:Y:S01]  /*4cf60*/  STS.U8 [R16+UR4+0x7e00], R37 ;  /* 0x007e002510007988 */ /* 0x000fe20008000004 */
[----:B------:R-:W-:-:S03]  /*4cf70*/  LOP3.LUT R31, R0, 0x18, RZ, 0x3c, !PT ;  /* 0x00000018001f7812 */ /* 0x000fc600078e3cff */
[----:B------:R-:W4:Y:S04]  /*4cf80*/  LDL.LU R56, [R1+0x159c] ;  /* 0x00159c0001387983 */ /* 0x000f280000300800 */
[----:B------:R-:W-:Y:S04]  /*4cf90*/  STS.U8 [R16+UR4+0x7ee0], R39 ;  /* 0x007ee02710007988 */ /* 0x000fe80008000004 */
[----:B------:R-:W4:Y:S04]  /*4cfa0*/  LDL.LU R58, [R1+0x1598] ;  /* 0x00159800013a7983 */ /* 0x000f280000300800 */
[----:B------:R-:W-:Y:S04]  /*4cfb0*/  STS.U8 [R16+UR4+0x7ec0], R41 ;  /* 0x007ec02910007988 */ /* 0x000fe80008000004 */
[----:B------:R-:W4:Y:S04]  /*4cfc0*/  LDL.LU R19, [R1+0x1594] ;  /* 0x0015940001137983 */ /* 0x000f280000300800 */
[----:B------:R-:W-:Y:S04]  /*4cfd0*/  STS.U8 [R16+UR4+0x7ea0], R43 ;  /* 0x007ea02b10007988 */ /* 0x000fe80008000004 */
        /* <DEDUP_REMOVED lines=9> */
[----:B0-----:R-:W4:Y:S04]  /*4d070*/  LDL.LU R15, [R1+0x1578] ;  /* 0x00157800010f7983 */ /* 0x001f280000300800 */
[----:B-1----:R-:W4:Y:S04]  /*4d080*/  LDL.LU R14, [R1+0x1514] ;  /* 0x00151400010e7983 */ /* 0x002f280000300800 */
[----:B--2---:R-:W2:Y:S04]  /*4d090*/  LDL.LU R13, [R1+0x1510] ;  /* 0x00151000010d7983 */ /* 0x004ea80000300800 */
[----:B---3--:R-:W3:Y:S04]  /*4d0a0*/  LDL.LU R12, [R1+0x150c] ;  /* 0x00150c00010c7983 */ /* 0x008ee80000300800 */
[----:B------:R0:W-:Y:S04]  /*4d0b0*/  STS.U8 [R31+UR4+0x3a0], R2 ;  /* 0x0003a0021f007988 */ /* 0x0001e80008000004 */
[----:B----4-:R-:W4:Y:S04]  /*4d0c0*/  LDL.LU R60, [R1+0x1508] ;  /* 0x00150800013c7983 */ /* 0x010f280000300800 */
        /* <DEDUP_REMOVED lines=37> */
[----:B------:R1:W-:Y:S04]  /*4d320*/  STS.U8 [R31+UR4+0xf40], R56 ;  /* 0x000f40381f007988 */ /* 0x0003e80008000004 */
[----:B------:R1:W-:Y:S04]  /*4d330*/  STS.U8 [R31+UR4+0xf20], R58 ;  /* 0x000f203a1f007988 */ /* 0x0003e80008000004 */
[----:B0-----:R-:W4:Y:S04]  /*4d340*/  LDL.LU R52, [R1+0x13fc] ;  /* 0x0013fc0001347983 */ /* 0x001f280000300800 */
[----:B-1----:R-:W4:Y:S04]  /*4d350*/  LDL.LU R54, [R1+0x13f8] ;  /* 0x0013f80001367983 */ /* 0x002f280000300800 */
[----:B------:R0:W-:Y:S04]  /*4d360*/  STS.U8 [R31+UR4+0xf00], R19 ;  /* 0x000f00131f007988 */ /* 0x0001e80008000004 */
[----:B------:R-:W4:Y:S04]  /*4d370*/  LDL.LU R56, [R1+0x1394] ;  /* 0x0013940001387983 */ /* 0x000f280000300800 */
[----:B------:R-:W4:Y:S04]  /*4d380*/  LDL.LU R58, [R1+0x1390] ;  /* 0x00139000013a7983 */ /* 0x000f280000300800 */
[----:B------:R1:W-:Y:S04]  /*4d390*/  STS.U8 [R31+UR4+0xfe0], R18 ;  /* 0x000fe0121f007988 */ /* 0x0003e80008000004 */
[----:B------:R1:W-:Y:S04]  /*4d3a0*/  STS.U8 [R31+UR4+0xfc0], R17 ;  /* 0x000fc0111f007988 */ /* 0x0003e80008000004 */
[----:B0-----:R-:W4:Y:S04]  /*4d3b0*/  LDL.LU R19, [R1+0x138c] ;  /* 0x00138c0001137983 */ /* 0x001f280000300800 */
[----:B-1----:R-:W4:Y:S04]  /*4d3c0*/  LDL.LU R18, [R1+0x1388] ;  /* 0x0013880001127983 */ /* 0x002f280000300800 */
        /* <DEDUP_REMOVED lines=55> */
[----:B------:R-:W4:Y:S04]  /*4d740*/  LDL.LU R56, [R1+0x11f4] ;  /* 0x0011f40001387983 */ /* 0x000f280000300800 */
[----:B------:R0:W-:Y:S04]  /*4d750*/  STS.U8 [R31+UR4+0x1f20], R19 ;  /* 0x001f20131f007988 */ /* 0x0001e80008000004 */
        /* <DEDUP_REMOVED lines=248> */
[----:B------:R1:W-:Y:S04]  /*4e6e0*/  STS.U8 [R31+UR4+0x5ba0], R18 ;  /* 0x005ba0121f007988 */ /* 0x0003e80008000004 */
[----:B------:R-:W4:Y:S04]  /*4e6f0*/  LDL.LU R58, [R1+0x1a8] ;  /* 0x0001a800013a7983 */ /* 0x000f280000300800 */
[----:B------:R1:W-:Y:S04]  /*4e700*/  STS.U8 [R31+UR4+0x5f60], R17 ;  /* 0x005f60111f007988 */ /* 0x0003e80008000004 */
[----:B0-----:R-:W4:Y:S04]  /*4e710*/  LDL.LU R19, [R1+0x1a4] ;  /* 0x0001a40001137983 */ /* 0x001f280000300800 */
[----:B------:R0:W-:Y:S04]  /*4e720*/  STS.U8 [R31+UR4+0x5f40], R16 ;  /* 0x005f40101f007988 */ /* 0x0001e80008000004 */
[----:B-1----:R-:W4:Y:S04]  /*4e730*/  LDL.LU R18, [R1+0x1a0] ;  /* 0x0001a00001127983 */ /* 0x002f280000300800 */
        /* <DEDUP_REMOVED lines=11> */
[----:B------:R-:W-:Y:S04]  /*4e7f0*/  STS.U8 [R31+UR4+0x5f80], R2 ;  /* 0x005f80021f007988 */ /* 0x000fe80008000004 */
[----:B------:R0:W-:Y:S04]  /*4e800*/  STS.U8 [R31+UR4+0x6300], R30 ;  /* 0x0063001e1f007988 */ /* 0x0001e80008000004 */
[----:B----4-:R-:W4:Y:S04]  /*4e810*/  LDL.LU R60, [R1+0x124] ;  /* 0x00012400013c7983 */ /* 0x010f280000300800 */
[----:B------:R1:W-:Y:S04]  /*4e820*/  STS.U8 [R31+UR4+0x6320], R59 ;  /* 0x0063203b1f007988 */ /* 0x0003e80008000004 */
[----:B------:R1:W-:Y:S04]  /*4e830*/  STS.U8 [R31+UR4+0x6340], R61 ;  /* 0x0063403d1f007988 */ /* 0x0003e80008000004 */
[----:B------:R1:W-:Y:S04]  /*4e840*/  STS.U8 [R31+UR4+0x6360], R57 ;  /* 0x006360391f007988 */ /* 0x0003e80008000004 */
[----:B0-----:R-:W4:Y:S04]  /*4e850*/  LDL.LU R30, [R1+0x120] ;  /* 0x00012000011e7983 */ /* 0x001f280000300800 */
[----:B------:R-:W4:Y:S04]  /*4e860*/  LDL.LU R2, [R1+0x11c] ;  /* 0x00011c0001027983 */ /* 0x000f280000300800 */
[----:B-1----:R-:W4:Y:S04]  /*4e870*/  LDL.LU R59, [R1+0xb8] ;  /* 0x0000b800013b7983 */ /* 0x002f280000300800 */
[----:B------:R-:W4:Y:S04]  /*4e880*/  LDL.LU R61, [R1+0xb4] ;  /* 0x0000b400013d7983 */ /* 0x000f280000300800 */
[----:B------:R0:W-:Y:S04]  /*4e890*/  STS.U8 [R31+UR4+0x6380], R55 ;  /* 0x006380371f007988 */ /* 0x0001e80008000004 */
[----:B------:R1:W-:Y:S04]  /*4e8a0*/  STS.U8 [R31+UR4+0x63a0], R53 ;  /* 0x0063a0351f007988 */ /* 0x0003e80008000004 */
[----:B------:R-:W4:Y:S04]  /*4e8b0*/  LDL.LU R57, [R1+0xb0] ;  /* 0x0000b00001397983 */ /* 0x000f280000300800 */
        /* <DEDUP_REMOVED lines=23> */
[----:B------:R-:W4:Y:S04]  /*4ea30*/  LDL.LU R49, [R1+0x1c] ;  /* 0x00001c0001317983 */ /* 0x000f280000300800 */
        /* <DEDUP_REMOVED lines=25> */
[----:B----4-:R-:W4:Y:S04]  /*4ebd0*/  LDL.LU R60, [R1+0x44b0] ;  /* 0x0044b000013c7983 */ /* 0x010f280000300800 */
[----:B------:R0:W-:Y:S04]  /*4ebe0*/  STS.U8 [R31+UR4+0x6fa0], R30 ;  /* 0x006fa01e1f007988 */ /* 0x0001e80008000004 */
[----:B------:R1:W-:Y:S04]  /*4ebf0*/  STS.U8 [R31+UR4+0x6f80], R2 ;  /* 0x006f80021f007988 */ /* 0x0003e80008000004 */
[----:B------:R1:W-:Y:S04]  /*4ec00*/  STS.U8 [R31+UR4+0x7300], R59 ;  /* 0x0073003b1f007988 */ /* 0x0003e80008000004 */
[----:B------:R1:W-:Y:S04]  /*4ec10*/  STS.U8 [R31+UR4+0x7320], R61 ;  /* 0x0073203d1f007988 */ /* 0x0003e80008000004 */
[----:B------:R1:W-:Y:S04]  /*4ec20*/  STS.U8 [R31+UR4+0x7340], R57 ;  /* 0x007340391f007988 */ /* 0x0003e80008000004 */
[----:B0-----:R-:W3:Y:S04]  /*4ec30*/  LDL.LU R30, [R1+0x44ac] ;  /* 0x0044ac00011e7983 */ /* 0x001ee80000300800 */
[----:B-1----:R-:W2:Y:S04]  /*4ec40*/  LDL.LU R2, [R1+0x44a8] ;  /* 0x0044a80001027983 */ /* 0x002ea80000300800 */
[----:B------:R-:W4:Y:S04]  /*4ec50*/  LDL.LU R59, [R1+0x44a4] ;  /* 0x0044a400013b7983 */ /* 0x000f280000300800 */
[----:B------:R-:W3:Y:S04]  /*4ec60*/  LDL.LU R61, [R1+0x44a0] ;  /* 0x0044a000013d7983 */ /* 0x000ee80000300800 */
        /* <DEDUP_REMOVED lines=22> */
[----:B------:R-:W3:Y:S04]  /*4edd0*/  LDL.LU R5, [R1+0x4470] ;  /* 0x0044700001057983 */ /* 0x000ee80000300800 */
[----:B------:R0:W-:Y:S04]  /*4ede0*/  STS.U8 [R31+UR4+0x77e0], R4 ;  /* 0x0077e0041f007988 */ /* 0x0001e80008000004 */
[----:B0-----:R-:W3:Y:S04]  /*4edf0*/  LDL.LU R4, [R1+0x446c] ;  /* 0x00446c0001047983 */ /* 0x001ee80000300800 */
[----:B------:R0:W-:Y:S02]  /*4ee00*/  STS.U8 [R31+UR4+0x77c0], R49 ;  /* 0x0077c0311f007988 */ /* 0x0001e40008000004 */
[----:B0-----:R-:W0:Y:S02]  /*4ee10*/  S2R R49, SR_TID.X ;  /* 0x0000000000317919 */ /* 0x001e240000002100 */
[----:B0-----:R-:W-:-:S04]  /*4ee20*/  LOP3.LUT R49, R49, 0x1f, RZ, 0xc0, !PT ;  /* 0x0000001f31317812 */ /* 0x001fc800078ec0ff */
[----:B------:R-:W-:Y:S02]  /*4ee30*/  LOP3.LUT R49, R49, 0x60, RZ, 0xfc, !PT ;  /* 0x0000006031317812 */ /* 0x000fe400078efcff */
[----:B----4-:R-:W-:Y:S02]  /*4ee40*/  LOP3.LUT R59, R59, 0x1f, RZ, 0xc0, !PT ;  /* 0x0000001f3b3b7812 */ /* 0x010fe400078ec0ff */
[----:B--2---:R-:W-:Y:S02]  /*4ee50*/  ISETP.GE.AND P4, PT, R49, R2, PT ;  /* 0x000000023100720c */ /* 0x004fe40003f86270 */
[----:B------:R-:W-:-:S04]  /*4ee60*/  LOP3.LUT R59, R59, 0x20, RZ, 0xfc, !PT ;  /* 0x000000203b3b7812 */ /* 0x000fc800078efcff */
[----:B------:R-:W-:Y:S01]  /*4ee70*/  ISETP.GE.AND P1, PT, R59, R2, PT ;  /* 0x000000023b00720c */ /* 0x000fe20003f26270 */
[----:B---3--:R0:W-:Y:S04]  /*4ee80*/  STS.U8 [R31+UR4+0x7b40], R4 ;  /* 0x007b40041f007988 */ /* 0x0081e80008000004 */
[----:B------:R1:W-:Y:S04]  /*4ee90*/  STS.U8 [R31+UR4+0x7b60], R5 ;  /* 0x007b60051f007988 */ /* 0x0003e80008000004 */
[----:B0-----:R-:W2:Y:S04]  /*4eea0*/  LDL R4, [R1+0x4448] ;  /* 0x0044480001047983 */ /* 0x001ea80000100800 */
[----:B-1----:R-:W2:Y:S04]  /*4eeb0*/  LDL R5, [R1+0x4444] ;  /* 0x0044440001057983 */ /* 0x002ea80000100800 */
[----:B------:R-:W3:Y:S04]  /*4eec0*/  LDL.LU R49, [R1+0x4468] ;  /* 0x0044680001317983 */ /* 0x000ee80000300800 */
[----:B------:R-:W4:Y:S04]  /*4eed0*/  LDL.LU R59, [R1+0x4464] ;  /* 0x00446400013b7983 */ /* 0x000f280000300800 */
[----:B------:R-:W-:Y:S04]  /*4eee0*/  STS.U8 [R31+UR4+0x7b00], R6 ;  /* 0x007b00061f007988 */ /* 0x000fe80008000004 */
[----:B------:R-:W-:Y:S04]  /*4eef0*/  STS.U8 [R31+UR4+0x7b20], R7 ;  /* 0x007b20071f007988 */ /* 0x000fe80008000004 */
[----:B------:R-:W-:Y:S04]  /*4ef00*/  STS.U8 [R31+UR4+0x7bc0], R8 ;  /* 0x007bc0081f007988 */ /* 0x000fe80008000004 */
[----:B------:R-:W-:Y:S04]  /*4ef10*/  STS.U8 [R31+UR4+0x7be0], R9 ;  /* 0x007be0091f007988 */ /* 0x000fe80008000004 */
[----:B------:R-:W-:Y:S04]  /*4ef20*/  STS.U8 [R31+UR4+0x7b80], R10 ;  /* 0x007b800a1f007988 */ /* 0x000fe80008000004 */
[----:B------:R-:W-:Y:S04]  /*4ef30*/  STS.U8 [R31+UR4+0x7ba0], R11 ;  /* 0x007ba00b1f007988 */ /* 0x000fe80008000004 */
[----:B------:R-:W-:Y:S04]  /*4ef40*/  STS.U8 [R31+UR4+0x7f60], R47 ;  /* 0x007f602f1f007988 */ /* 0x000fe80008000004 */
[----:B---3--:R-:W-:Y:S04]  /*4ef50*/  STS.U8 [R31+UR4+0x7f40], R49 ;  /* 0x007f40311f007988 */ /* 0x008fe80008000004 */
[----:B------:R-:W-:Y:S04]  /*4ef60*/  STS.U8 [R31+UR4+0x7f20], R51 ;  /* 0x007f20331f007988 */ /* 0x000fe80008000004 */
[----:B------:R-:W-:Y:S04]  /*4ef70*/  STS.U8 [R31+UR4+0x7f00], R53 ;  /* 0x007f00351f007988 */ /* 0x000fe80008000004 */
[----:B------:R-:W-:Y:S04]  /*4ef80*/  STS.U8 [R31+UR4+0x7fe0], R55 ;  /* 0x007fe0371f007988 */ /* 0x000fe80008000004 */
[----:B------:R-:W-:Y:S04]  /*4ef90*/  STS.U8 [R31+UR4+0x7fc0], R57 ;  /* 0x007fc0391f007988 */ /* 0x000fe80008000004 */
[----:B----4-:R-:W-:Y:S04]  /*4efa0*/  STS.U8 [R31+UR4+0x7fa0], R59 ;  /* 0x007fa03b1f007988 */ /* 0x010fe80008000004 */
[----:B------:R0:W-:Y:S01]  /*4efb0*/  STS.U8 [R31+UR4+0x7f80], R61 ;  /* 0x007f803d1f007988 */ /* 0x0001e20008000004 */
[----:B------:R-:W-:-:S03]  /*4efc0*/  LOP3.LUT R0, R0, 0x40, RZ, 0xfc, !PT ;  /* 0x0000004000007812 */ /* 0x000fc600078efcff */
[----:B0-----:R-:W3:Y:S01]  /*4efd0*/  LDL.LU R31, [R1+0x4460] ;  /* 0x00446000011f7983 */ /* 0x001ee20000300800 */
[----:B------:R-:W-:Y:S01]  /*4efe0*/  BAR.SYNC.DEFER_BLOCKING 0x0 ;  /* 0x0000000000007b1d */ /* 0x000fe20000010000 */
[----:B---3--:R-:W-:-:S05]  /*4eff0*/  PRMT R31, RZ, 0x7610, R31 ;  /* 0x00007610ff1f7816 */ /* 0x008fca000000001f */
[----:B------:R0:W-:Y:S04]  /*4f000*/  STL.S16 [R1+0x3a4], R31 ;  /* 0x0003a41f01007387 */ /* 0x0001e80000100600 */
[----:B0-----:R-:W3:Y:S01]  /*4f010*/  LDL.LU R31, [R1+0x445c] ;  /* 0x00445c00011f7983 */ /* 0x001ee20000300800 */
[CC--:B------:R-:W-:Y:S02]  /*4f020*/  ISETP.GE.AND P2, PT, R0.reuse, R2.reuse, PT ;  /* 0x000000020000720c */ /* 0x0c0fe40003f46270 */
[----:B------:R-:W-:Y:S02]  /*4f030*/  ISETP.GE.AND P3, PT, R0, R2, PT ;  /* 0x000000020000720c */ /* 0x000fe40003f66270 */
[----:B---3--:R-:W-:-:S05]  /*4f040*/  PRMT R31, RZ, 0x7610, R31 ;  /* 0x00007610ff1f7816 */ /* 0x008fca000000001f */
[----:B------:R0:W-:Y:S04]  /*4f050*/  STL.S16 [R1+0x3a8], R31 ;  /* 0x0003a81f01007387 */ /* 0x0001e80000100600 */
[----:B0-----:R-:W3:Y:S04]  /*4f060*/  LDL.LU R31, [R1+0x4458] ;  /* 0x00445800011f7983 */ /* 0x001ee80000300800 */
[----:B------:R-:W4:Y:S04]  /*4f070*/  LDL.LU R0, [R1+0x4454] ;  /* 0x0044540001007983 */ /* 0x000f280000300800 */
[----:B------:R0:W-:Y:S04]  /*4f080*/  STL [R1+0x58f0], R2 ;  /* 0x0058f00201007387 */ /* 0x0001e80000100800 */
[----:B0-----:R-:W2:Y:S04]  /*4f090*/  LDL R2, [R1+0x3a4] ;  /* 0x0003a40001027983 */ /* 0x001ea80000100800 */
        /* <DEDUP_REMOVED lines=58> */
[----:B0-----:R-:W4:Y:S04]  /*4f440*/  LDL R59, [R1+0x3a8] ;  /* 0x0003a800013b7983 */ /* 0x001f280000100800 */
        /* <DEDUP_REMOVED lines=23> */
[----:B--2---:R-:W2:Y:S04]  /*4f5c0*/  @!P4 LDG.E.U8 R2, desc[UR32][R4.64] ;  /* 0x000000200402c981 */ /* 0x004ea8000c1e1100 */
        /* <DEDUP_REMOVED lines=46> */
[----:B---3--:R-:W-:Y:S04]  /*4f8b0*/  STL [R1+0x56f0], R31 ;  /* 0x0056f01f01007387 */ /* 0x008fe80000100800 */
        /* <DEDUP_REMOVED lines=42> */
[----:B----4-:R-:W-:Y:S04]  /*4fb60*/  STL [R1+0x5644], R0 ;  /* 0x0056440001007387 */ /* 0x010fe80000100800 */
[----:B--2---:R0:W-:Y:S04]  /*4fb70*/  @!P4 STL [R1+0x3a4], R2 ;  /* 0x0003a4020100c387 */ /* 0x0041e80000100800 */
[----:B0-----:R-:W2:Y:S04]  /*4fb80*/  LDL.LU R2, [R1+0x58f0] ;  /* 0x0058f00001027983 */ /* 0x001ea80000300800 */
[----:B------:R-:W3:Y:S04]  /*4fb90*/  LDL R4, [R1+0x3c50] ;  /* 0x003c500001047983 */ /* 0x000ee80000100800 */
[----:B------:R-:W3:Y:S02]  /*4fba0*/  LDL R5, [R1+0x3c6c] ;  /* 0x003c6c0001057983 */ /* 0x000ee40000100800 */
[----:B---3--:R-:W-:-:S04]  /*4fbb0*/  @!P1 LOP3.LUT R5, R5, R4, RZ, 0x3c, !PT ;  /* 0x0000000405059212 */ /* 0x008fc800078e3cff */
[----:B------:R-:W-:-:S04]  /*4fbc0*/  @!P1 LOP3.LUT R4, R5, R4, RZ, 0x3c, !PT ;  /* 0x0000000405049212 */ /* 0x000fc800078e3cff */
[----:B------:R-:W-:-:S05]  /*4fbd0*/  @!P1 LOP3.LUT R5, R5, R4, RZ, 0x3c, !PT ;  /* 0x0000000405059212 */ /* 0x000fca00078e3cff */
[----:B------:R-:W3:Y:S04]  /*4fbe0*/  @!P1 LDG.E.U8 R59, desc[UR32][R4.64] ;  /* 0x00000020043b9981 */ /* 0x000ee8000c1e1100 */
[----:B---3--:R0:W-:Y:S04]  /*4fbf0*/  @!P1 STL [R1+0x3a8], R59 ;  /* 0x0003a83b01009387 */ /* 0x0081e80000100800 */
[----:B0-----:R-:W3:Y:S04]  /*4fc00*/  LDL.LU R59, [R1+0x58ec] ;  /* 0x0058ec00013b7983 */ /* 0x001ee80000300800 */
[----:B------:R-:W4:Y:S04]  /*4fc10*/  LDL R4, [R1+0x4410] ;  /* 0x0044100001047983 */ /* 0x000f280000100800 */
[----:B------:R-:W4:Y:S01]  /*4fc20*/  LDL R5, [R1+0x443c] ;  /* 0x00443c0001057983 */ /* 0x000f220000100800 */
[----:B------:R-:W-:-:S02]  /*4fc30*/  PRMT R61, RZ, 0x7610, R61 ;  /* 0x00007610ff3d7816 */ /* 0x000fc4000000003d */
[----:B----4-:R-:W-:-:S04]  /*4fc40*/  @!P2 LOP3.LUT R5, R5, R4, RZ, 0x3c, !PT ;  /* 0x000000040505a212 */ /* 0x010fc800078e3cff */
[----:B------:R-:W-:-:S04]  /*4fc50*/  @!P2 LOP3.LUT R4, R5, R4, RZ, 0x3c, !PT ;  /* 0x000000040504a212 */ /* 0x000fc800078e3cff */
[----:B------:R-:W-:-:S05]  /*4fc60*/  @!P2 LOP3.LUT R5, R5, R4, RZ, 0x3c, !PT ;  /* 0x000000040505a212 */ /* 0x000fca00078e3cff */
[----:B------:R-:W4:Y:S04]  /*4fc70*/  @!P2 LDG.E.U8 R61, desc[UR32][R4.64] ;  /* 0x00000020043da981 */ /* 0x000f28000c1e1100 */
[----:B----4-:R0:W-:Y:S04]  /*4fc80*/  STL [R1+0x160], R61 ;  /* 0x0001603d01007387 */ /* 0x0101e80000100800 */
[----:B0-----:R-:W4:Y:S04]  /*4fc90*/  LDL.LU R61, [R1+0x58e8] ;  /* 0x0058e800013d7983 */ /* 0x001f280000300800 */
[----:B------:R-:W2:Y:S04]  /*4fca0*/  LDL R4, [R1+0x43f0] ;  /* 0x0043f00001047983 */ /* 0x000ea80000100800 */
[----:B------:R-:W2:Y:S01]  /*4fcb0*/  LDL R5, [R1+0x4430] ;  /* 0x0044300001057983 */ /* 0x000ea20000100800 */
[----:B---3--:R-:W-:-:S02]  /*4fcc0*/  PRMT R59, RZ, 0x7610, R59 ;  /* 0x00007610ff3b7816 */ /* 0x008fc4000000003b */
[----:B--2---:R-:W-:-:S04]  /*4fcd0*/  @!P3 LOP3.LUT R5, R5, R4, RZ, 0x3c, !PT ;  /* 0x000000040505b212 */ /* 0x004fc800078e3cff */
[----:B------:R-:W-:-:S04]  /*4fce0*/  @!P3 LOP3.LUT R4, R5, R4, RZ, 0x3c, !PT ;  /* 0x000000040504b212 */ /* 0x000fc800078e3cff */
[----:B------:R-:W-:-:S05]  /*4fcf0*/  @!P3 LOP3.LUT R5, R5, R4, RZ, 0x3c, !PT ;  /* 0x000000040505b212 */ /* 0x000fca00078e3cff */
[----:B------:R-:W2:Y:S01]  /*4fd00*/  @!P3 LDG.E.U8 R59, desc[UR32][R4.64] ;  /* 0x00000020043bb981 */ /* 0x000ea2000c1e1100 */
[----:B------:R-:W0:Y:S03]  /*4fd10*/  S2R R10, SR_TID.X ;  /* 0x00000000000a7919 */ /* 0x000e260000002100 */
[----:B--2---:R1:W-:Y:S04]  /*4fd20*/  STL [R1+0x16c], R59 ;  /* 0x00016c3b01007387 */ /* 0x0043e80000100800 */
[----:B-1----:R-:W2:Y:S04]  /*4fd30*/  LDL.LU R59, [R1+0x58e4] ;  /* 0x0058e400013b7983 */ /* 0x002ea80000300800 */
[----:B------:R-:W3:Y:S04]  /*4fd40*/  LDL R4, [R1+0x43d0] ;  /* 0x0043d00001047983 */ /* 0x000ee80000100800 */
[----:B------:R-:W3:Y:S01]  /*4fd50*/  LDL R5, [R1+0x4420] ;  /* 0x0044200001057983 */ /* 0x000ee20000100800 */
[----:B0-----:R-:W-:-:S04]  /*4fd60*/  LOP3.LUT R10, R10, 0x1f, RZ, 0xc0, !PT ;  /* 0x0000001f0a0a7812 */ /* 0x001fc800078ec0ff */
[----:B------:R-:W-:-:S04]  /*4fd70*/  LOP3.LUT R10, R10, 0x40, RZ, 0xfc, !PT ;  /* 0x000000400a0a7812 */ /* 0x000fc800078efcff */
[----:B------:R-:W-:Y:S02]  /*4fd80*/  ISETP.GE.AND P4, PT, R10, R2, PT ;  /* 0x000000020a00720c */ /* 0x000fe40003f86270 */
[----:B----4-:R-:W-:-:S11]  /*4fd90*/  PRMT R61, RZ, 0x7610, R61 ;  /* 0x00007610ff3d7816 */ /* 0x010fd6000000003d */
[----:B---3--:R-:W-:-:S04]  /*4fda0*/  @!P4 LOP3.LUT R5, R5, R4, RZ, 0x3c, !PT ;  /* 0x000000040505c212 */ /* 0x008fc800078e3cff */
[----:B------:R-:W-:-:S04]  /*4fdb0*/  @!P4 LOP3.LUT R4, R5, R4, RZ, 0x3c, !PT ;  /* 0x000000040504c212 */ /* 0x000fc800078e3cff */
[----:B------:R-:W-:-:S05]  /*4fdc0*/  @!P4 LOP3.LUT R5, R5, R4, RZ, 0x3c, !PT ;  /* 0x000000040505c212 */ /* 0x000fca00078e3cff */
[----:B------:R-:W3:Y:S01]  /*4fdd0*/  @!P4 LDG.E.U8 R61, desc[UR32][R4.64] ;  /* 0x00000020043dc981 */ /* 0x000ee2000c1e1100 */
[----:B------:R-:W-:-:S03]  /*4fde0*/  ISETP.GE.AND P1, PT, R10, R2, PT ;  /* 0x000000020a00720c */ /* 0x000fc60003f26270 */
[----:B---3--:R0:W-:Y:S04]  /*4fdf0*/  STL [R1+0x174], R61 ;  /* 0x0001743d01007387 */ /* 0x0081e80000100800 */
[----:B0-----:R-:W3:Y:S04]  /*4fe00*/  LDL.LU R61, [R1+0x58e0] ;  /* 0x0058e000013d7983 */ /* 0x001ee80000300800 */
[----:B------:R-:W4:Y:S04]  /*4fe10*/  LDL R4, [R1+0x43b0] ;  /* 0x0043b00001047983 */ /* 0x000f280000100800 */
[----:B------:R-:W4:Y:S01]  /*4fe20*/  LDL R5, [R1+0x4400] ;  /* 0x0044000001057983 */ /* 0x000f220000100800 */
[----:B--2---:R-:W-:-:S02]  /*4fe30*/  PRMT R59, RZ, 0x7610, R59 ;  /* 0x00007610ff3b7816 */ /* 0x004fc4000000003b */
[----:B----4-:R-:W-:-:S04]  /*4fe40*/  @!P1 LOP3.LUT R5, R5, R4, RZ, 0x3c, !PT ;  /* 0x0000000405059212 */ /* 0x010fc800078e3cff */
[----:B------:R-:W-:-:S04]  /*4fe50*/  @!P1 LOP3.LUT R4, R5, R4, RZ, 0x3c, !PT ;  /* 0x0000000405049212 */ /* 0x000fc800078e3cff */
[----:B------:R-:W-:-:S05]  /*4fe60*/  @!P1 LOP3.LUT R5, R5, R4, RZ, 0x3c, !PT ;  /* 0x0000000405059212 */ /* 0x000fca00078e3cff */
[----:B------:R-:W2:Y:S01]  /*4fe70*/  @!P1 LDG.E.U8 R59, desc[UR32][R4.64] ;  /* 0x00000020043b9981 */ /* 0x000ea2000c1e1100 */
[----:B------:R-:W-:-:S03]  /*4fe80*/  ISETP.GE.AND P2, PT, R10, R2, PT ;  /* 0x000000020a00720c */ /* 0x000fc60003f46270 */
[----:B--2---:R0:W-:Y:S04]  /*4fe90*/  STL [R1+0x17c], R59 ;  /* 0x00017c3b01007387 */ /* 0x0041e80000100800 */
[----:B0-----:R-:W2:Y:S04]  /*4fea0*/  LDL.LU R59, [R1+0x58dc] ;  /* 0x0058dc00013b7983 */ /* 0x001ea80000300800 */
[----:B------:R-:W4:Y:S04]  /*4feb0*/  LDL R4, [R1+0x4390] ;  /* 0x0043900001047983 */ /* 0x000f280000100800 */
[----:B------:R-:W4:Y:S01]  /*4fec0*/  LDL R5, [R1+0x43e0] ;  /* 0x0043e00001057983 */ /* 0x000f220000100800 */
[----:B---3--:R-:W-:-:S02]  /*4fed0*/  PRMT R61, RZ, 0x7610, R61 ;  /* 0x00007610ff3d7816 */ /* 0x008fc4000000003d */
[----:B----4-:R-:W-:-:S04]  /*4fee0*/  @!P2 LOP3.LUT R5, R5, R4, RZ, 0x3c, !PT ;  /* 0x000000040505a212 */ /* 0x010fc800078e3cff */
        /* <DEDUP_REMOVED lines=538> */
[----:B------:R-:W-:-:S02]  /*52090*/  PRMT R15, RZ, 0x7610, R15 ;  /* 0x00007610ff0f7816 */ /* 0x000fc4000000000f */
[----:B----4-:R-:W-:-:S04]  /*520a0*/  @!P4 LOP3.LUT R5, R5, R4, RZ, 0x3c, !PT ;  /* 0x000000040505c212 */ /* 0x010fc800078e3cff */
[----:B------:R-:W-:-:S04]  /*520b0*/  @!P4 LOP3.LUT R4, R5, R4, RZ, 0x3c, !PT ;  /* 0x000000040504c212 */ /* 0x000fc800078e3cff */
[----:B------:R-:W-:-:S05]  /*520c0*/  @!P4 LOP3.LUT R5, R5, R4, RZ, 0x3c, !PT ;  /* 0x000000040505c212 */ /* 0x000fca00078e3cff */
[----:B------:R0:W4:Y:S04]  /*520d0*/  @!P4 LDG.E.U8 R15, desc[UR32][R4.64] ;  /* 0x00000020040fc981 */ /* 0x000128000c1e1100 */
[----:B------:R-:W0:Y:S04]  /*520e0*/  LDL R4, [R1+0x3cb0] ;  /* 0x003cb00001047983 */ /* 0x000e280000100800 */
[----:B------:R-:W0:Y:S01]  /*520f0*/  LDL R5, [R1+0x3d00] ;  /* 0x003d000001057983 */ /* 0x000e220000100800 */
[----:B------:R-:W-:Y:S02]  /*52100*/  ISETP.GE.AND P1, PT, R10, R2, PT ;  /* 0x000000020a00720c */ /* 0x000fe40003f26270 */
[----:B--2---:R-:W-:-:S11]  /*52110*/  PRMT R59, RZ, 0x7610, R59 ;  /* 0x00007610ff3b7816 */ /* 0x004fd6000000003b */
[----:B0-----:R-:W-:-:S04]  /*52120*/  @!P1 LOP3.LUT R5, R5, R4, RZ, 0x3c, !PT ;  /* 0x0000000405059212 */ /* 0x001fc800078e3cff */
[----:B------:R-:W-:-:S04]  /*52130*/  @!P1 LOP3.LUT R4, R5, R4, RZ, 0x3c, !PT ;  /* 0x0000000405049212 */ /* 0x000fc800078e3cff */
[----:B------:R-:W-:-:S05]  /*52140*/  @!P1 LOP3.LUT R5, R5, R4, RZ, 0x3c, !PT ;  /* 0x0000000405059212 */ /* 0x000fca00078e3cff */
[----:B------:R-:W2:Y:S04]  /*52150*/  @!P1 LDG.E.U8 R59, desc[UR32][R4.64] ;  /* 0x00000020043b9981 */ /* 0x000ea8000c1e1100 */
[----:B----4-:R-:W-:Y:S01]  /*52160*/  STL [R1+0x2cc], R15 ;  /* 0x0002cc0f01007387 */ /* 0x010fe20000100800 */
        /* <DEDUP_REMOVED lines=40> */
[----:B------:R-:W0:Y:S03]  /*523f0*/  S2R R15, SR_TID.X ;  /* 0x00000000000f7919 */ /* 0x000e260000002100 */
[----:B--2---:R1:W-:Y:S04]  /*52400*/  STL [R1+0x2d0], R59 ;  /* 0x0002d03b01007387 */ /* 0x0043e80000100800 */
[----:B-1----:R-:W2:Y:S04]  /*52410*/  LDL.LU R59, [R1+0x57f0] ;  /* 0x0057f000013b7983 */ /* 0x002ea80000300800 */
[----:B------:R-:W4:Y:S04]  /*52420*/  LDL R4, [R1+0x4424] ;  /* 0x0044240001047983 */ /* 0x000f280000100800 */
[----:B------:R-:W4:Y:S01]  /*52430*/  LDL R5, [R1+0x4438] ;  /* 0x0044380001057983 */ /* 0x000f220000100800 */
[----:B0-----:R-:W-:-:S04]  /*52440*/  LOP3.LUT R15, R15, 0x1f, RZ, 0xc0, !PT ;  /* 0x0000001f0f0f7812 */ /* 0x001fc800078ec0ff */
[----:B------:R-:W-:-:S04]  /*52450*/  LOP3.LUT R10, R15, 0x60, RZ, 0xfc, !PT ;  /* 0x000000600f0a7812 */ /* 0x000fc800078efcff */
[----:B------:R-:W-:Y:S02]  /*52460*/  ISETP.GE.AND P2, PT, R10, R2, PT ;  /* 0x000000020a00720c */ /* 0x000fe40003f46270 */
[----:B---3--:R-:W-:-:S11]  /*52470*/  PRMT R61, RZ, 0x7610, R61 ;  /* 0x00007610ff3d7816 */ /* 0x008fd6000000003d */
        /* <DEDUP_REMOVED lines=509> */
[----:B------:R-:W-:-:S02]  /*54450*/  PRMT R60, RZ, 0x7610, R60 ;  /* 0x00007610ff3c7816 */ /* 0x000fc4000000003c */
[----:B----4-:R-:W-:-:S04]  /*54460*/  @!P1 LOP3.LUT R5, R5, R4, RZ, 0x3c, !PT ;  /* 0x0000000405059212 */ /* 0x010fc800078e3cff */
[----:B------:R-:W-:-:S04]  /*54470*/  @!P1 LOP3.LUT R4, R5, R4, RZ, 0x3c, !PT ;  /* 0x0000000405049212 */ /* 0x000fc800078e3cff */
[----:B------:R-:W-:-:S05]  /*54480*/  @!P1 LOP3.LUT R5, R5, R4, RZ, 0x3c, !PT ;  /* 0x0000000405059212 */ /* 0x000fca00078e3cff */
[----:B------:R-:W4:Y:S01]  /*54490*/  @!P1 LDG.E.U8 R60, desc[UR32][R4.64] ;  /* 0x00000020043c9981 */ /* 0x000f22000c1e1100 */
[----:B------:R-:W-:-:S03]  /*544a0*/  ISETP.GE.AND P2, PT, R10, R2, PT ;  /* 0x000000020a00720c */ /* 0x000fc60003f46270 */
[----:B----4-:R0:W-:Y:S04]  /*544b0*/  STL [R1+0x1ec], R60 ;  /* 0x0001ec3c01007387 */ /* 0x0101e80000100800 */
[----:B0-----:R-:W4:Y:S04]  /*544c0*/  LDL.LU R60, [R1+0x5720] ;  /* 0x00572000013c7983 */ /* 0x001f280000300800 */
[----:B------:R-:W2:Y:S04]  /*544d0*/  LDL R4, [R1+0x3da8] ;  /* 0x003da80001047983 */ /* 0x000ea80000100800 */
[----:B------:R-:W2:Y:S01]  /*544e0*/  LDL R5, [R1+0x3ddc] ;  /* 0x003ddc0001057983 */ /* 0x000ea20000100800 */
[----:B------:R-:W-:-:S02]  /*544f0*/  PRMT R58, RZ, 0x7610, R58 ;  /* 0x00007610ff3a7816 */ /* 0x000fc4000000003a */
[----:B--2---:R-:W-:-:S04]  /*54500*/  @!P2 LOP3.LUT R5, R5, R4, RZ, 0x3c, !PT ;  /* 0x000000040505a212 */ /* 0x004fc800078e3cff */
[----:B------:R-:W-:-:S04]  /*54510*/  @!P2 LOP3.LUT R4, R5, R4, RZ, 0x3c, !PT ;  /* 0x000000040504a212 */ /* 0x000fc800078e3cff */
[----:B------:R-:W-:-:S05]  /*54520*/  @!P2 LOP3.LUT R5, R5, R4, RZ, 0x3c, !PT ;  /* 0x000000040505a212 */ /* 0x000fca00078e3cff */
[----:B------:R-:W2:Y:S01]  /*54530*/  @!P2 LDG.E.U8 R58, desc[UR32][R4.64] ;  /* 0x00000020043aa981 */ /* 0x000ea2000c1e1100 */
[----:B------:R-:W-:-:S03]  /*54540*/  ISETP.GE.AND P3, PT, R10, R2, PT ;  /* 0x000000020a00720c */ /* 0x000fc60003f66270 */
[----:B--2---:R0:W-:Y:S04]  /*54550*/  STL [R1+0x1d8], R58 ;  /* 0x0001d83a01007387 */ /* 0x0041e80000100800 */
[----:B0-----:R-:W2:Y:S04]  /*54560*/  LDL.LU R58, [R1+0x571c] ;  /* 0x00571c00013a7983 */ /* 0x001ea80000300800 */
[----:B------:R-:W3:Y:S04]  /*54570*/  LDL R4, [R1+0x3d88] ;  /* 0x003d880001047983 */ /* 0x000ee80000100800 */
[----:B------:R-:W3:Y:S01]  /*54580*/  LDL R5, [R1+0x3dbc] ;  /* 0x003dbc0001057983 */ /* 0x000ee20000100800 */
[----:B------:R-:W-:-:S02]  /*54590*/  PRMT R57, RZ, 0x7610, R57 ;  /* 0x00007610ff397816 */ /* 0x000fc40000000039 */
        /* <DEDUP_REMOVED lines=44> */
[----:B------:R-:W-:-:S04]  /*54860*/  LOP3.LUT R15, R15, 0x20, RZ, 0xfc, !PT ;  /* 0x000000200f0f7812 */ /* 0x000fc800078efcff */
[----:B------:R-:W-:Y:S02]  /*54870*/  ISETP.GE.AND P1, PT, R15, R2, PT ;  /* 0x000000020f00720c */ /* 0x000fe40003f26270 */
[----:B------:R-:W3:Y:S04]  /*54880*/  LDL.LU R15, [R1+0x5708] ;  /* 0x00570800010f7983 */ /* 0x000ee80000300800 */
        /* <DEDUP_REMOVED lines=9> */
[CC--:B------:R-:W-:Y:S02]  /*54920*/  ISETP.GE.AND P2, PT, R10.reuse, R2.reuse, PT ;  /* 0x000000020a00720c */ /* 0x0c0fe40003f46270 */
[CC--:B------:R-:W-:Y:S02]  /*54930*/  ISETP.GE.AND P3, PT, R10.reuse, R2.reuse, PT ;  /* 0x000000020a00720c */ /* 0x0c0fe40003f66270 */
[CC--:B------:R-:W-:Y:S02]  /*54940*/  ISETP.GE.AND P4, PT, R10.reuse, R2.reuse, PT ;  /* 0x000000020a00720c */ /* 0x0c0fe40003f86270 */
[CC--:B------:R-:W-:Y:S02]  /*54950*/  ISETP.GE.AND P5, PT, R10.reuse, R2.reuse, PT ;  /* 0x000000020a00720c */ /* 0x0c0fe40003fa6270 */
[----:B------:R-:W-:Y:S02]  /*54960*/  ISETP.GE.AND P6, PT, R10, R2, PT ;  /* 0x000000020a00720c */ /* 0x000fe40003fc6270 */
[----:B------:R-:W4:Y:S04]  /*54970*/  LDL.LU R10, [R1+0x5700] ;  /* 0x00570000010a7983 */ /* 0x000f280000300800 */
        /* <DEDUP_REMOVED lines=8> */
[----:B------:R0:W3:Y:S04]  /*54a00*/  @!P1 LDG.E.U8 R2, desc[UR32][R4.64] ;  /* 0x0000002004029981 */ /* 0x0000e8000c1e1100 */
[----:B------:R-:W0:Y:S04]  /*54a10*/  LDL R4, [R1+0x3ce8] ;  /* 0x003ce80001047983 */ /* 0x000e280000100800 */
[----:B------:R-:W0:Y:S01]  /*54a20*/  LDL R5, [R1+0x3d1c] ;  /* 0x003d1c0001057983 */ /* 0x000e220000100800 */
[----:B------:R-:W-:Y:S02]  /*54a30*/  PRMT R14, RZ, 0x7610, R14 ;  /* 0x00007610ff0e7816 */ /* 0x000fe4000000000e */
[----:B0-----:R-:W-:-:S04]  /*54a40*/  @!P2 LOP3.LUT R5, R5, R4, RZ, 0x3c, !PT ;  /* 0x000000040505a212 */ /* 0x001fc800078e3cff */
[----:B------:R-:W-:-:S04]  /*54a50*/  @!P2 LOP3.LUT R4, R5, R4, RZ, 0x3c, !PT ;  /* 0x000000040504a212 */ /* 0x000fc800078e3cff */
[----:B------:R-:W-:-:S05]  /*54a60*/  @!P2 LOP3.LUT R5, R5, R4, RZ, 0x3c, !PT ;  /* 0x000000040505a212 */ /* 0x000fca00078e3cff */
[----:B------:R-:W4:Y:S04]  /*54a70*/  @!P2 LDG.E.U8 R14, desc[UR32][R4.64] ;  /* 0x00000020040ea981 */ /* 0x000f28000c1e1100 */
[----:B---3--:R-:W-:Y:S04]  /*54a80*/  STL [R1+0x55d8], R2 ;  /* 0x0055d80201007387 */ /* 0x008fe80000100800 */
[----:B----4-:R0:W-:Y:S04]  /*54a90*/  STL [R1+0xfc], R14 ;  /* 0x0000fc0e01007387 */ /* 0x0101e80000100800 */
        /* <DEDUP_REMOVED lines=16> */
[----:B------:R-:W2:Y:S04]  /*54ba0*/  @!P4 LDG.E.U8 R31, desc[UR32][R4.64] ;  /* 0x00000020041fc981 */ /* 0x000ea8000c1e1100 */
        /* <DEDUP_REMOVED lines=8> */
[----:B------:R-:W3:Y:S04]  /*54c30*/  @!P5 LDG.E.U8 R30, desc[UR32][R4.64] ;  /* 0x00000020041ed981 */ /* 0x000ee8000c1e1100 */
        /* <DEDUP_REMOVED lines=308> */
[----:B------:R-:W-:Y:S02]  /*55f80*/  PRMT R45, RZ, 0x7610, R45 ;  /* 0x00007610ff2d7816 */ /* 0x000fe4000000002d */
[----:B0-----:R-:W-:-:S04]  /*55f90*/  @!P0 LOP3.LUT R5, R5, R4, RZ, 0x3c, !PT ;  /* 0x0000000405058212 */ /* 0x001fc800078e3cff */
[----:B------:R-:W-:-:S04]  /*55fa0*/  @!P0 LOP3.LUT R4, R5, R4, RZ, 0x3c, !PT ;  /* 0x0000000405048212 */ /* 0x000fc800078e3cff */
[----:B------:R-:W-:-:S05]  /*55fb0*/  @!P0 LOP3.LUT R5, R5, R4, RZ, 0x3c, !PT ;  /* 0x0000000405058212 */ /* 0x000fca00078e3cff */
[----:B------:R-:W2:Y:S04]  /*55fc0*/  @!P0 LDG.E.U8 R45, desc[UR32][R4.64] ;  /* 0x00000020042d8981 */ /* 0x000ea8000c1e1100 */
[----:B----4-:R0:W-:Y:S04]  /*55fd0*/  STL [R1+0xa4], R59 ;  /* 0x0000a43b01007387 */ /* 0x0101e80000100800 */
[----:B0-----:R-:W4:Y:S04]  /*55fe0*/  LDL R59, [R1+0x3ecc] ;  /* 0x003ecc00013b7983 */ /* 0x001f280000100800 */
        /* <DEDUP_REMOVED lines=36> */
[----:B------:R-:W-:-:S03]  /*56230*/  PRMT R53, RZ, 0x7610, R53 ;  /* 0x00007610ff357816 */ /* 0x000fc60000000035 */
[----:B---3--:R0:W-:Y:S04]  /*56240*/  STL [R1+0x90], R52 ;  /* 0x0000903401007387 */ /* 0x0081e80000100800 */
[----:B0-----:R-:W3:Y:S04]  /*56250*/  LDL.LU R52, [R1+0x5654] ;  /* 0x0056540001347983 */ /* 0x001ee80000300800 */
[----:B------:R-:W4:Y:S01]  /*56260*/  LDL R5, [R1+0x3e94] ;  /* 0x003e940001057983 */ /* 0x000f220000100800 */
[----:B------:R-:W-:-:S03]  /*56270*/  @!P1 IMAD.MOV.U32 R4, RZ, RZ, R59 ;  /* 0x000000ffff049224 */ /* 0x000fc600078e003b */
[----:B------:R-:W2:Y:S04]  /*56280*/  LDL R59, [R1+0x3f18] ;  /* 0x003f1800013b7983 */ /* 0x000ea80000100800 */
[----:B----4-:R-:W4:Y:S04]  /*56290*/  @!P1 LDG.E.U8 R53, desc[UR32][R4.64] ;  /* 0x0000002004359981 */ /* 0x010f28000c1e1100 */
[----:B----4-:R0:W-:Y:S04]  /*562a0*/  STL [R1+0x8c], R53 ;  /* 0x00008c3501007387 */ /* 0x0101e80000100800 */
[----:B0-----:R-:W4:Y:S04]  /*562b0*/  LDL.LU R53, [R1+0x5650] ;  /* 0x0056500001357983 */ /* 0x001f280000300800 */
        /* <DEDUP_REMOVED lines=9> */
[----:B------:R-:W2:Y:S04]  /*56350*/  LDL R4, [R1+0x3eb4] ;  /* 0x003eb40001047983 */ /* 0x000ea80000100800 */
[----:B------:R-:W2:Y:S01]  /*56360*/  LDL R5, [R1+0x3eec] ;  /* 0x003eec0001057983 */ /* 0x000ea20000100800 */
[----:B------:R-:W-:-:S02]  /*56370*/  PRMT R61, RZ, 0x7610, R61 ;  /* 0x00007610ff3d7816 */ /* 0x000fc4000000003d */
[----:B--2---:R-:W-:-:S04]  /*56380*/  @!P1 LOP3.LUT R5, R5, R4, RZ, 0x3c, !PT ;  /* 0x0000000405059212 */ /* 0x004fc800078e3cff */
[----:B------:R-:W-:-:S04]  /*56390*/  @!P1 LOP3.LUT R4, R5, R4, RZ, 0x3c, !PT ;  /* 0x0000000405049212 */ /* 0x000fc800078e3cff */
[----:B------:R-:W-:-:S05]  /*563a0*/  @!P1 LOP3.LUT R5, R5, R4, RZ, 0x3c, !PT ;  /* 0x0000000405059212 */ /* 0x000fca00078e3cff */
[----:B------:R0:W2:Y:S04]  /*563b0*/  @!P1 LDG.E.U8 R61, desc[UR32][R4.64] ;  /* 0x00000020043d9981 */ /* 0x0000a8000c1e1100 */
[----:B------:R-:W0:Y:S04]  /*563c0*/  LDL R4, [R1+0x3ec4] ;  /* 0x003ec40001047983 */ /* 0x000e280000100800 */
[----:B------:R-:W0:Y:S01]  /*563d0*/  LDL R5, [R1+0x3ef8] ;  /* 0x003ef80001057983 */ /* 0x000e220000100800 */
[----:B------:R-:W-:Y:S02]  /*563e0*/  PRMT R60, RZ, 0x7610, R60 ;  /* 0x00007610ff3c7816 */ /* 0x000fe4000000003c */
[----:B0-----:R-:W-:-:S04]  /*563f0*/  @!P0 LOP3.LUT R5, R5, R4, RZ, 0x3c, !PT ;  /* 0x0000000405058212 */ /* 0x001fc800078e3cff */
[----:B------:R-:W-:-:S04]  /*56400*/  @!P0 LOP3.LUT R4, R5, R4, RZ, 0x3c, !PT ;  /* 0x0000000405048212 */ /* 0x000fc800078e3cff */
[----:B------:R-:W-:Y:S01]  /*56410*/  @!P0 LOP3.LUT R5, R5, R4, RZ, 0x3c, !PT ;  /* 0x0000000405058212 */ /* 0x000fe200078e3cff */
[----:B--2---:R0:W-:Y:S04]  /*56420*/  STL [R1+0x84], R61 ;  /* 0x0000843d01007387 */ /* 0x0041e80000100800 */
[----:B------:R1:W2:Y:S01]  /*56430*/  @!P0 LDG.E.U8 R60, desc[UR32][R4.64] ;  /* 0x00000020043c8981 */ /* 0x0002a2000c1e1100 */
[----:B------:R-:W-:-:S03]  /*56440*/  PRMT R54, RZ, 0x7610, R54 ;  /* 0x00007610ff367816 */ /* 0x000fc60000000036 */
[----:B0-----:R-:W4:Y:S04]  /*56450*/  LDL R61, [R1+0x3f38] ;  /* 0x003f3800013d7983 */ /* 0x001f280000100800 */
[----:B------:R-:W1:Y:S04]  /*56460*/  LDL R4, [R1+0x3ed4] ;  /* 0x003ed40001047983 */ /* 0x000e680000100800 */
[----:B------:R-:W1:Y:S02]  /*56470*/  LDL R5, [R1+0x3f0c] ;  /* 0x003f0c0001057983 */ /* 0x000e640000100800 */
[----:B-1----:R-:W-:-:S04]  /*56480*/  @!P1 LOP3.LUT R5, R5, R4, RZ, 0x3c, !PT ;  /* 0x0000000405059212 */ /* 0x002fc800078e3cff */
[----:B------:R-:W-:-:S04]  /*56490*/  @!P1 LOP3.LUT R4, R5, R4, RZ, 0x3c, !PT ;  /* 0x0000000405049212 */ /* 0x000fc800078e3cff */
[----:B------:R-:W-:-:S05]  /*564a0*/  @!P1 LOP3.LUT R5, R5, R4, RZ, 0x3c, !PT ;  /* 0x0000000405059212 */ /* 0x000fca00078e3cff */
[----:B------:R-:W3:Y:S04]  /*564b0*/  @!P1 LDG.E.U8 R54, desc[UR32][R4.64] ;  /* 0x0000002004369981 */ /* 0x000ee8000c1e1100 */
[----:B--2---:R0:W-:Y:S04]  /*564c0*/  STL [R1+0x80], R60 ;  /* 0x0000803c01007387 */ /* 0x0041e80000100800 */
[----:B0-----:R-:W2:Y:S04]  /*564d0*/  LDL R60, [R1+0x3f4c] ;  /* 0x003f4c00013c7983 */ /* 0x001ea80000100800 */
[----:B---3--:R0:W-:Y:S04]  /*564e0*/  STL [R1+0x7c], R54 ;  /* 0x00007c3601007387 */ /* 0x0081e80000100800 */
[----:B0-----:R-:W3:Y:S04]  /*564f0*/  LDL.LU R54, [R1+0x5648] ;  /* 0x0056480001367983 */ /* 0x001ee80000300800 */
[----:B------:R-:W4:Y:S01]  /*56500*/  LDL R5, [R1+0x3ee4] ;  /* 0x003ee40001057983 */ /* 0x000f220000100800 */
[----:B------:R-:W-:Y:S01]  /*56510*/  PRMT R0, RZ, 0x7610, R0 ;  /* 0x00007610ff007816 */ /* 0x000fe20000000000 */
[----:B------:R-:W-:-:S02]  /*56520*/  @!P0 IMAD.MOV.U32 R4, RZ, RZ, R59 ;  /* 0x000000ffff048224 */ /* 0x000fc400078e003b */
[----:B------:R-:W3:Y:S04]  /*56530*/  LDL R59, [R1+0x3f58] ;  /* 0x003f5800013b7983 */ /* 0x000ee80000100800 */
[----:B----4-:R-:W4:Y:S04]  /*56540*/  @!P0 LDG.E.U8 R0, desc[UR32][R4.64] ;  /* 0x0000002004008981 */ /* 0x010f28000c1e1100 */
        /* <DEDUP_REMOVED lines=8> */
[----:B------:R0:W2:Y:S04]  /*565d0*/  @!P1 LDG.E.U8 R58, desc[UR32][R4.64] ;  /* 0x00000020043a9981 */ /* 0x0000a8000c1e1100 */
[----:B------:R-:W3:Y:S01]  /*565e0*/  LDL R5, [R1+0x3f04] ;  /* 0x003f040001057983 */ /* 0x000ee20000100800 */
[----:B------:R-:W-:Y:S01]  /*565f0*/  PRMT R57, RZ, 0x7610, R57 ;  /* 0x00007610ff397816 */ /* 0x000fe20000000039 */
[----:B0-----:R-:W-:Y:S02]  /*56600*/  @!P0 IMAD.MOV.U32 R4, RZ, RZ, R61 ;  /* 0x000000ffff048224 */ /* 0x001fe400078e003d */
[----:B--2---:R0:W-:Y:S01]  /*56610*/  STL [R1+0x74], R58 ;  /* 0x0000743a01007387 */ /* 0x0041e20000100800 */
[----:B------:R-:W-:-:S03]  /*56620*/  PRMT R56, RZ, 0x7610, R56 ;  /* 0x00007610ff387816 */ /* 0x000fc60000000038 */
[----:B------:R-:W2:Y:S04]  /*56630*/  LDL R61, [R1+0x3f44] ;  /* 0x003f4400013d7983 */ /* 0x000ea80000100800 */
[----:B---3--:R1:W3:Y:S04]  /*56640*/  @!P0 LDG.E.U8 R57, desc[UR32][R4.64] ;  /* 0x0000002004398981 */ /* 0x0082e8000c1e1100 */
[----:B0-----:R-:W4:Y:S04]  /*56650*/  LDL R58, [R1+0x3f6c] ;  /* 0x003f6c00013a7983 */ /* 0x001f280000100800 */
[----:B------:R-:W2:Y:S01]  /*56660*/  LDL R5, [R1+0x3f14] ;  /* 0x003f140001057983 */ /* 0x000ea20000100800 */
[----:B-1----:R-:W-:-:S03]  /*56670*/  @!P1 IMAD.MOV.U32 R4, RZ, RZ, R60 ;  /* 0x000000ffff049224 */ /* 0x002fc600078e003c */
[----:B---3--:R0:W-:Y:S01]  /*56680*/  STL [R1+0x70], R57 ;  /* 0x0000703901007387 */ /* 0x0081e20000100800 */
[----:B------:R-:W-:-:S03]  /*56690*/  PRMT R11, RZ, 0x7610, R11 ;  /* 0x00007610ff0b7816 */ /* 0x000fc6000000000b */
[----:B------:R-:W3:Y:S04]  /*566a0*/  LDL R60, [R1+0x3f54] ;  /* 0x003f5400013c7983 */ /* 0x000ee80000100800 */
[----:B--2---:R1:W2:Y:S04]  /*566b0*/  @!P1 LDG.E.U8 R56, desc[UR32][R4.64] ;  /* 0x0000002004389981 */ /* 0x0042a8000c1e1100 */
[----:B0-----:R-:W3:Y:S04]  /*566c0*/  LDL R57, [R1+0x3f78] ;  /* 0x003f780001397983 */ /* 0x001ee80000100800 */
[----:B------:R-:W4:Y:S01]  /*566d0*/  LDL R5, [R1+0x3f24] ;  /* 0x003f240001057983 */ /* 0x000f220000100800 */
[----:B-1----:R-:W-:-:S03]  /*566e0*/  @!P0 IMAD.MOV.U32 R4, RZ, RZ, R59 ;  /* 0x000000ffff048224 */ /* 0x002fc600078e003b */
[----:B--2---:R0:W-:Y:S01]  /*566f0*/  STL [R1+0x6c], R56 ;  /* 0x00006c3801007387 */ /* 0x0041e20000100800 */
[----:B------:R-:W-:Y:S02]  /*56700*/  PRMT R13, RZ, 0x7610, R13 ;  /* 0x00007610ff0d7816 */ /* 0x000fe4000000000d */
[----:B------:R-:W-:Y:S02]  /*56710*/  PRMT R15, RZ, 0x7610, R15 ;  /* 0x00007610ff0f7816 */ /* 0x000fe4000000000f */
[----:B------:R-:W-:Y:S01]  /*56720*/  PRMT R8, RZ, 0x7610, R8 ;  /* 0x00007610ff087816 */ /* 0x000fe20000000008 */
[----:B------:R-:W2:Y:S04]  /*56730*/  LDL R59, [R1+0x3f64] ;  /* 0x003f6400013b7983 */ /* 0x000ea80000100800 */
[----:B----4-:R1:W4:Y:S04]  /*56740*/  @!P0 LDG.E.U8 R11, desc[UR32][R4.64] ;  /* 0x00000020040b8981 */ /* 0x010328000c1e1100 */
[----:B0-----:R-:W2:Y:S04]  /*56750*/  LDL R56, [R1+0x3f8c] ;  /* 0x003f8c0001387983 */ /* 0x001ea80000100800 */
[----:B------:R-:W3:Y:S01]  /*56760*/  LDL R5, [R1+0x3f34] ;  /* 0x003f340001057983 */ /* 0x000ee20000100800 */
[----:B-1----:R-:W-:-:S05]  /*56770*/  @!P1 IMAD.MOV.U32 R4, RZ, RZ, R58 ;  /* 0x000000ffff049224 */ /* 0x002fca00078e003a */
[----:B---3--:R0:W3:Y:S02]  /*56780*/  @!P1 LDG.E.U8 R13, desc[UR32][R4.64] ;  /* 0x00000020040d9981 */ /* 0x0080e4000c1e1100 */
[----:B0-----:R-:W-:Y:S02]  /*56790*/  @!P0 IMAD.MOV.U32 R4, RZ, RZ, R57 ;  /* 0x000000ffff048224 */ /* 0x001fe400078e0039 */
[----:B------:R-:W-:Y:S01]  /*567a0*/  @!P0 IMAD.MOV.U32 R5, RZ, RZ, R61 ;  /* 0x000000ffff058224 */ /* 0x000fe200078e003d */
[----:B----4-:R0:W-:Y:S04]  /*567b0*/  STL [R1+0x68], R11 ;  /* 0x0000680b01007387 */ /* 0x0101e80000100800 */
[----:B------:R-:W4:Y:S01]  /*567c0*/  LDL R58, [R1+0x3f74] ;  /* 0x003f7400013a7983 */ /* 0x000f220000100800 */
[----:B------:R-:W-:-:S02]  /*567d0*/  PRMT R10, RZ, 0x7610, R10 ;  /* 0x00007610ff0a7816 */ /* 0x000fc4000000000a */
[----:B------:R-:W-:Y:S01]  /*567e0*/  PRMT R7, RZ, 0x7610, R7 ;  /* 0x00007610ff077816 */ /* 0x000fe20000000007 */
[----:B------:R2:W4:Y:S01]  /*567f0*/  @!P0 LDG.E.U8 R15, desc[UR32][R4.64] ;  /* 0x00000020040f8981 */ /* 0x000522000c1e1100 */
[----:B------:R-:W-:Y:S02]  /*56800*/  PRMT R14, RZ, 0x7610, R14 ;  /* 0x00007610ff0e7816 */ /* 0x000fe4000000000e */
[----:B------:R-:W-:Y:S02]  /*56810*/  PRMT R9, RZ, 0x7610, R9 ;  /* 0x00007610ff097816 */ /* 0x000fe40000000009 */
[----:B------:R-:W-:Y:S02]  /*56820*/  PRMT R31, RZ, 0x7610, R31 ;  /* 0x00007610ff1f7816 */ /* 0x000fe4000000001f */
[----:B------:R-:W-:Y:S02]  /*56830*/  PRMT R30, RZ, 0x7610, R30 ;  /* 0x00007610ff1e7816 */ /* 0x000fe4000000001e */
[----:B------:R-:W-:Y:S01]  /*56840*/  PRMT R29, RZ, 0x7610, R29 ;  /* 0x00007610ff1d7816 */ /* 0x000fe2000000001d */
[----:B0-----:R-:W4:Y:S01]  /*56850*/  LDL R11, [R1+0x3f98] ;  /* 0x003f9800010b7983 */ /* 0x001f220000100800 */
[----:B------:R-:W-:-:S02]  /*56860*/  PRMT R28, RZ, 0x7610, R28 ;  /* 0x00007610ff1c7816 */ /* 0x000fc4000000001c */
[----:B------:R-:W-:Y:S02]  /*56870*/  PRMT R27, RZ, 0x7610, R27 ;  /* 0x00007610ff1b7816 */ /* 0x000fe4000000001b */
[----:B------:R-:W-:Y:S01]  /*56880*/  PRMT R26, RZ, 0x7610, R26 ;  /* 0x00007610ff1a7816 */ /* 0x000fe2000000001a */
[----:B--2---:R-:W-:Y:S02]  /*56890*/  @!P1 IMAD.MOV.U32 R4, RZ, RZ, R56 ;  /* 0x000000ffff049224 */ /* 0x004fe400078e0038 */
[----:B------:R-:W-:Y:S01]  /*568a0*/  @!P1 IMAD.MOV.U32 R5, RZ, RZ, R60 ;  /* 0x000000ffff059224 */ /* 0x000fe200078e003c */
[----:B------:R-:W-:Y:S02]  /*568b0*/  PRMT R25, RZ, 0x7610, R25 ;  /* 0x00007610ff197816 */ /* 0x000fe40000000019 */
[----:B------:R-:W-:Y:S02]  /*568c0*/  PRMT R24, RZ, 0x7610, R24 ;  /* 0x00007610ff187816 */ /* 0x000fe40000000018 */
[----:B------:R-:W-:-:S02]  /*568d0*/  PRMT R23, RZ, 0x7610, R23 ;  /* 0x00007610ff177816 */ /* 0x000fc40000000017 */
[----:B------:R-:W-:Y:S01]  /*568e0*/  PRMT R22, RZ, 0x7610, R22 ;  /* 0x00007610ff167816 */ /* 0x000fe20000000016 */
[----:B------:R0:W2:Y:S01]  /*568f0*/  @!P1 LDG.E.U8 R8, desc[UR32][R4.64] ;  /* 0x0000002004089981 */ /* 0x0000a2000c1e1100 */
[----:B------:R-:W-:Y:S02]  /*56900*/  PRMT R21, RZ, 0x7610, R21 ;  /* 0x00007610ff157816 */ /* 0x000fe40000000015 */
[----:B------:R-:W-:Y:S02]  /*56910*/  PRMT R20, RZ, 0x7610, R20 ;  /* 0x00007610ff147816 */ /* 0x000fe40000000014 */
[----:B------:R-:W-:Y:S02]  /*56920*/  PRMT R19, RZ, 0x7610, R19 ;  /* 0x00007610ff137816 */ /* 0x000fe40000000013 */
[----:B------:R-:W-:Y:S02]  /*56930*/  PRMT R17, RZ, 0x7610, R17 ;  /* 0x00007610ff117816 */ /* 0x000fe40000000011 */
[----:B------:R-:W-:-:S02]  /*56940*/  PRMT R16, RZ, 0x7610, R16 ;  /* 0x00007610ff107816 */ /* 0x000fc40000000010 */
[----:B------:R-:W-:Y:S02]  /*56950*/  PRMT R18, RZ, 0x7610, R18 ;  /* 0x00007610ff127816 */ /* 0x000fe40000000012 */
[----:B------:R-:W-:Y:S02]  /*56960*/  PRMT R12, RZ, 0x7610, R12 ;  /* 0x00007610ff0c7816 */ /* 0x000fe4000000000c */
[----:B------:R-:W-:Y:S02]  /*56970*/  PRMT R6, RZ, 0x7610, R6 ;  /* 0x00007610ff067816 */ /* 0x000fe40000000006 */
[----:B------:R-:W-:Y:S01]  /*56980*/  PRMT R2, RZ, 0x7610, R2 ;  /* 0x00007610ff027816 */ /* 0x000fe20000000002 */
[----:B0-----:R-:W-:Y:S01]  /*56990*/  @!P0 IMAD.MOV.U32 R5, RZ, RZ, R59 ;  /* 0x000000ffff058224 */ /* 0x001fe200078e003b */
[----:B------:R-:W-:Y:S02]  /*569a0*/  PRMT R50, RZ, 0x7610, R50 ;  /* 0x00007610ff327816 */ /* 0x000fe40000000032 */
[----:B------:R-:W-:-:S02]  /*569b0*/  PRMT R48, RZ, 0x7610, R48 ;  /* 0x00007610ff307816 */ /* 0x000fc40000000030 */
[----:B------:R-:W-:Y:S02]  /*569c0*/  PRMT R46, RZ, 0x7610, R46 ;  /* 0x00007610ff2e7816 */ /* 0x000fe4000000002e */
        /* <DEDUP_REMOVED lines=21> */
[----:B------:R-:W-:Y:S01]  /*56b20*/  PRMT R54, RZ, 0x7610, R54 ;  /* 0x00007610ff367816 */ /* 0x000fe20000000036 */
[----:B------:R-:W-:Y:S04]  /*56b30*/  LDS.U8 R59, [R0+UR4+0x1108] ;  /* 0x00110804003b7984 */ /* 0x000fe80008000000 */
[----:B------:R-:W-:Y:S04]  /*56b40*/  LDS.U8 R60, [R0+UR4+0x1008] ;  /* 0x00100804003c7984 */ /* 0x000fe80008000000 */
[----:B------:R-:W-:Y:S04]  /*56b50*/  LDS.U8 R61, [R0+UR4+0x1100] ;  /* 0x00110004003d7984 */ /* 0x000fe80008000000 */
[----:B---3--:R0:W-:Y:S04]  /*56b60*/  STL [R1+0x64], R13 ;  /* 0x0000640d01007387 */ /* 0x0081e80000100800 */
[----:B------:R-:W3:Y:S04]  /*56b70*/  LDL R57, [R1+0x3f84] ;  /* 0x003f840001397983 */ /* 0x000ee80000100800 */
[----:B0-----:R-:W3:Y:S04]  /*56b80*/  LDL R13, [R1+0x3fac] ;  /* 0x003fac00010d7983 */ /* 0x001ee80000100800 */
[----:B----4-:R0:W-:Y:S04]  /*56b90*/  STL [R1+0x60], R15 ;  /* 0x0000600f01007387 */ /* 0x0101e80000100800 */
[----:B------:R-:W4:Y:S04]  /*56ba0*/  LDL R56, [R1+0x3f94] ;  /* 0x003f940001387983 */ /* 0x000f280000100800 */
[----:B0-----:R-:W4:Y:S04]  /*56bb0*/  LDL R15, [R1+0x3fb8] ;  /* 0x003fb800010f7983 */ /* 0x001f280000100800 */
[----:B--2---:R0:W-:Y:S01]  /*56bc0*/  STL [R1+0x5c], R8 ;  /* 0x00005c0801007387 */ /* 0x0041e20000100800 */
[----:B------:R-:W-:-:S03]  /*56bd0*/  @!P0 IMAD.MOV.U32 R4, RZ, RZ, R11 ;  /* 0x000000ffff048224 */ /* 0x000fc600078e000b */
[----:B------:R-:W2:Y:S04]  /*56be0*/  LDL R11, [R1+0x3fa4] ;  /* 0x003fa400010b7983 */ /* 0x000ea80000100800 */
[----:B------:R1:W2:Y:S04]  /*56bf0*/  @!P0 LDG.E.U8 R10, desc[UR32][R4.64] ;  /* 0x00000020040a8981 */ /* 0x0002a8000c1e1100 */
[----:B0-----:R-:W2:Y:S01]  /*56c00*/  LDL R8, [R1+0x3fcc] ;  /* 0x003fcc0001087983 */ /* 0x001ea20000100800 */
[----:B-1----:R-:W-:-:S03]  /*56c10*/  @!P1 IMAD.MOV.U32 R5, RZ, RZ, R58 ;  /* 0x000000ffff059224 */ /* 0x002fc600078e003a */
[----:B------:R-:W-:Y:S01]  /*56c20*/  LDS.U8 R58, [R0+UR4+0x1000] ;  /* 0x00100004003a7984 */ /* 0x000fe20008000000 */
[----:B---3--:R-:W-:-:S05]  /*56c30*/  @!P1 IMAD.MOV.U32 R4, RZ, RZ, R13 ;  /* 0x000000ffff049224 */ /* 0x008fca00078e000d */
[----:B------:R0:W3:Y:S02]  /*56c40*/  @!P1 LDG.E.U8 R7, desc[UR32][R4.64] ;  /* 0x0000002004079981 */ /* 0x0000e4000c1e1100 */
[----:B0-----:R-:W-:Y:S02]  /*56c50*/  @!P0 IMAD.MOV.U32 R5, RZ, RZ, R57 ;  /* 0x000000ffff058224 */ /* 0x001fe400078e0039 */
[----:B----4-:R-:W-:Y:S01]  /*56c60*/  @!P0 IMAD.MOV.U32 R4, RZ, RZ, R15 ;  /* 0x000000ffff048224 */ /* 0x010fe200078e000f */
[----:B------:R-:W-:Y:S04]  /*56c70*/  LDS.U8 R57, [R0+UR4+0x100] ;  /* 0x0001000400397984 */ /* 0x000fe80008000000 */
[----:B------:R0:W4:Y:S02]  /*56c80*/  @!P0 LDG.E.U8 R14, desc[UR32][R4.64] ;  /* 0x00000020040e8981 */ /* 0x000124000c1e1100 */
[----:B0-----:R-:W-:-:S02]  /*56c90*/  @!P1 IMAD.MOV.U32 R5, RZ, RZ, R56 ;  /* 0x000000ffff059224 */ /* 0x001fc400078e0038 */
[----:B--2---:R-:W-:Y:S01]  /*56ca0*/  @!P1 IMAD.MOV.U32 R4, RZ, RZ, R8 ;  /* 0x000000ffff049224 */ /* 0x004fe200078e0008 */
[----:B------:R0:W-:Y:S04]  /*56cb0*/  STL [R1+0x58], R10 ;  /* 0x0000580a01007387 */ /* 0x0001e80000100800 */
[----:B------:R-:W2:Y:S04]  /*56cc0*/  LDL R13, [R1+0x3fb4] ;  /* 0x003fb400010d7983 */ /* 0x000ea80000100800 */
[----:B------:R-:W-:Y:S04]  /*56cd0*/  LDS.U8 R56, [R0+UR4+0x8] ;  /* 0x0000080400387984 */ /* 0x000fe80008000000 */
[----:B------:R1:W2:Y:S04]  /*56ce0*/  @!P1 LDG.E.U8 R9, desc[UR32][R4.64] ;  /* 0x0000002004099981 */ /* 0x0002a8000c1e1100 */
[----:B0-----:R-:W2:Y:S01]  /*56cf0*/  LDL R10, [R1+0x3fd8] ;  /* 0x003fd800010a7983 */ /* 0x001ea20000100800 */
[----:B-1----:R-:W-:-:S03]  /*56d00*/  @!P0 IMAD.MOV.U32 R5, RZ, RZ, R11 ;  /* 0x000000ffff058224 */ /* 0x002fc600078e000b */
[----:B---3--:R0:W-:Y:S04]  /*56d10*/  STL [R1+0x54], R7 ;  /* 0x0000540701007387 */ /* 0x0081e80000100800 */
[----:B------:R-:W3:Y:S04]  /*56d20*/  LDL R15, [R1+0x3fc4] ;  /* 0x003fc400010f7983 */ /* 0x000ee80000100800 */
[----:B0-----:R-:W3:Y:S04]  /*56d30*/  LDL R7, [R1+0x3fec] ;  /* 0x003fec0001077983 */ /* 0x001ee80000100800 */
[----:B----4-:R0:W-:Y:S04]  /*56d40*/  STL [R1+0x50], R14 ;  /* 0x0000500e01007387 */ /* 0x0101e80000100800 */
[----:B------:R-:W4:Y:S04]  /*56d50*/  LDL R8, [R1+0x400c] ;  /* 0x00400c0001087983 */ /* 0x000f280000100800 */
[----:B0-----:R-:W4:Y:S04]  /*56d60*/  LDL R14, [R1+0x3ff8] ;  /* 0x003ff800010e7983 */ /* 0x001f280000100800 */
[----:B--2---:R0:W-:Y:S04]  /*56d70*/  STL [R1+0x4c], R9 ;  /* 0x00004c0901007387 */ /* 0x0041e80000100800 */
[----:B------:R-:W2:Y:S04]  /*56d80*/  LDL R11, [R1+0x3fe4] ;  /* 0x003fe400010b7983 */ /* 0x000ea80000100800 */
[----:B0-----:R-:W2:Y:S01]  /*56d90*/  LDL R9, [R1+0x3fd4] ;  /* 0x003fd40001097983 */ /* 0x001ea20000100800 */
[----:B------:R-:W-:-:S03]  /*56da0*/  @!P0 IMAD.MOV.U32 R4, RZ, RZ, R10 ;  /* 0x000000ffff048224 */ /* 0x000fc600078e000a */
[----:B------:R-:W2:Y:S04]  /*56db0*/  LDL R10, [R1+0x4018] ;  /* 0x00401800010a7983 */ /* 0x000ea80000100800 */
[----:B------:R0:W2:Y:S02]  /*56dc0*/  @!P0 LDG.E.U8 R31, desc[UR32][R4.64] ;  /* 0x00000020041f8981 */ /* 0x0000a4000c1e1100 */
[----:B0-----:R-:W-:Y:S02]  /*56dd0*/  @!P1 IMAD.MOV.U32 R5, RZ, RZ, R13 ;  /* 0x000000ffff059224 */ /* 0x001fe400078e000d */
[----:B------:R-:W2:Y:S01]  /*56de0*/  LDL R13, [R1+0x3ff4] ;  /* 0x003ff400010d7983 */ /* 0x000ea20000100800 */
[----:B---3--:R-:W-:-:S03]  /*56df0*/  @!P1 IMAD.MOV.U32 R4, RZ, RZ, R7 ;  /* 0x000000ffff049224 */ /* 0x008fc600078e0007 */
[----:B------:R-:W3:Y:S04]  /*56e00*/  LDL R7, [R1+0x402c] ;  /* 0x00402c0001077983 */ /* 0x000ee80000100800 */
[----:B------:R0:W3:Y:S02]  /*56e10*/  @!P1 LDG.E.U8 R30, desc[UR32][R4.64] ;  /* 0x00000020041e9981 */ /* 0x0000e4000c1e1100 */
[----:B0-----:R-:W-:Y:S02]  /*56e20*/  @!P0 IMAD.MOV.U32 R5, RZ, RZ, R15 ;  /* 0x000000ffff058224 */ /* 0x001fe400078e000f */
[----:B------:R-:W3:Y:S01]  /*56e30*/  LDL R15, [R1+0x4004] ;  /* 0x00400400010f7983 */ /* 0x000ee20000100800 */
[----:B----4-:R-:W-:-:S03]  /*56e40*/  @!P0 IMAD.MOV.U32 R4, RZ, RZ, R14 ;  /* 0x000000ffff048224 */ /* 0x010fc600078e000e */
[----:B------:R-:W4:Y:S04]  /*56e50*/  LDL R14, [R1+0x4038] ;  /* 0x00403800010e7983 */ /* 0x000f280000100800 */
[----:B------:R0:W4:Y:S02]  /*56e60*/  @!P0 LDG.E.U8 R29, desc[UR32][R4.64] ;  /* 0x00000020041d8981 */ /* 0x000124000c1e1100 */
[----:B0-----:R-:W-:Y:S02]  /*56e70*/  @!P1 IMAD.MOV.U32 R4, RZ, RZ, R8 ;  /* 0x000000ffff049224 */ /* 0x001fe400078e0008 */
[----:B--2---:R-:W-:Y:S01]  /*56e80*/  @!P1 IMAD.MOV.U32 R5, RZ, RZ, R9 ;  /* 0x000000ffff059224 */ /* 0x004fe200078e0009 */
[----:B------:R-:W2:Y:S04]  /*56e90*/  LDL R8, [R1+0x404c] ;  /* 0x00404c0001087983 */ /* 0x000ea80000100800 */
[----:B------:R-:W2:Y:S04]  /*56ea0*/  LDL R9, [R1+0x4014] ;  /* 0x0040140001097983 */ /* 0x000ea80000100800 */
[----:B------:R0:W2:Y:S02]  /*56eb0*/  @!P1 LDG.E.U8 R28, desc[UR32][R4.64] ;  /* 0x00000020041c9981 */ /* 0x0000a4000c1e1100 */
[----:B0-----:R-:W-:-:S02]  /*56ec0*/  @!P0 IMAD.MOV.U32 R4, RZ, RZ, R10 ;  /* 0x000000ffff048224 */ /* 0x001fc400078e000a */
[----:B------:R-:W-:Y:S01]  /*56ed0*/  @!P0 IMAD.MOV.U32 R5, RZ, RZ, R11 ;  /* 0x000000ffff058224 */ /* 0x000fe200078e000b */
[----:B------:R-:W2:Y:S04]  /*56ee0*/  LDL R10, [R1+0x4058] ;  /* 0x00405800010a7983 */ /* 0x000ea80000100800 */
[----:B------:R-:W2:Y:S04]  /*56ef0*/  LDL R11, [R1+0x4024] ;  /* 0x00402400010b7983 */ /* 0x000ea80000100800 */
[----:B------:R0:W2:Y:S02]  /*56f00*/  @!P0 LDG.E.U8 R27, desc[UR32][R4.64] ;  /* 0x00000020041b8981 */ /* 0x0000a4000c1e1100 */
[----:B0-----:R-:W-:-:S02]  /*56f10*/  @!P1 IMAD.MOV.U32 R5, RZ, RZ, R13 ;  /* 0x000000ffff059224 */ /* 0x001fc400078e000d */
[----:B------:R-:W2:Y:S01]  /*56f20*/  LDL R13, [R1+0x4034] ;  /* 0x00403400010d7983 */ /* 0x000ea20000100800 */
[----:B---3--:R-:W-:-:S03]  /*56f30*/  @!P1 IMAD.MOV.U32 R4, RZ, RZ, R7 ;  /* 0x000000ffff049224 */ /* 0x008fc600078e0007 */
[----:B------:R-:W3:Y:S04]  /*56f40*/  LDL R7, [R1+0x406c] ;  /* 0x00406c0001077983 */ /* 0x000ee80000100800 */
[----:B------:R0:W3:Y:S02]  /*56f50*/  @!P1 LDG.E.U8 R26, desc[UR32][R4.64] ;  /* 0x00000020041a9981 */ /* 0x0000e4000c1e1100 */
[----:B0-----:R-:W-:Y:S02]  /*56f60*/  @!P0 IMAD.MOV.U32 R5, RZ, RZ, R15 ;  /* 0x000000ffff058224 */ /* 0x001fe400078e000f */
[----:B----4-:R-:W-:Y:S01]  /*56f70*/  @!P0 IMAD.MOV.U32 R4, RZ, RZ, R14 ;  /* 0x000000ffff048224 */ /* 0x010fe200078e000e */
[----:B------:R-:W4:Y:S04]  /*56f80*/  LDL R15, [R1+0x4044] ;  /* 0x00404400010f7983 */ /* 0x000f280000100800 */
[----:B------:R-:W4:Y:S04]  /*56f90*/  LDL R14, [R1+0x4078] ;  /* 0x00407800010e7983 */ /* 0x000f280000100800 */
[----:B------:R2:W4:Y:S04]  /*56fa0*/  @!P0 LDG.E.U8 R25, desc[UR32][R4.64] ;  /* 0x0000002004198981 */ /* 0x000528000c1e1100 */
[----:B------:R-:W-:Y:S01]  /*56fb0*/  STL [R1+0x48], R31 ;  /* 0x0000481f01007387 */ /* 0x000fe20000100800 */
[----:B--2---:R-:W-:-:S02]  /*56fc0*/  @!P1 IMAD.MOV.U32 R4, RZ, RZ, R8 ;  /* 0x000000ffff049224 */ /* 0x004fc400078e0008 */
[----:B------:R-:W-:Y:S01]  /*56fd0*/  @!P1 IMAD.MOV.U32 R5, RZ, RZ, R9 ;  /* 0x000000ffff059224 */ /* 0x000fe200078e0009 */
[----:B------:R-:W2:Y:S04]  /*56fe0*/  LDL R8, [R1+0x408c] ;  /* 0x00408c0001087983 */ /* 0x000ea80000100800 */
[----:B------:R-:W2:Y:S04]  /*56ff0*/  LDL R9, [R1+0x4054] ;  /* 0x0040540001097983 */ /* 0x000ea80000100800 */
[----:B------:R0:W2:Y:S04]  /*57000*/  @!P1 LDG.E.U8 R24, desc[UR32][R4.64] ;  /* 0x0000002004189981 */ /* 0x0000a8000c1e1100 */
[----:B------:R-:W-:Y:S01]  /*57010*/  STL [R1+0x44], R30 ;  /* 0x0000441e01007387 */ /* 0x000fe20000100800 */
[----:B0-----:R-:W-:-:S02]  /*57020*/  @!P0 IMAD.MOV.U32 R4, RZ, RZ, R10 ;  /* 0x000000ffff048224 */ /* 0x001fc400078e000a */
[----:B------:R-:W-:Y:S01]  /*57030*/  @!P0 IMAD.MOV.U32 R5, RZ, RZ, R11 ;  /* 0x000000ffff058224 */ /* 0x000fe200078e000b */
[----:B------:R-:W2:Y:S04]  /*57040*/  LDL R10, [R1+0x4098] ;  /* 0x00409800010a7983 */ /* 0x000ea80000100800 */
[----:B------:R-:W2:Y:S04]  /*57050*/  LDL R11, [R1+0x4064] ;  /* 0x00406400010b7983 */ /* 0x000ea80000100800 */
[----:B------:R0:W2:Y:S04]  /*57060*/  @!P0 LDG.E.U8 R23, desc[UR32][R4.64] ;  /* 0x0000002004178981 */ /* 0x0000a8000c1e1100 */
[----:B------:R-:W-:Y:S01]  /*57070*/  STL [R1+0x40], R29 ;  /* 0x0000401d01007387 */ /* 0x000fe20000100800 */
[----:B0-----:R-:W-:-:S03]  /*57080*/  @!P1 IMAD.MOV.U32 R5, RZ, RZ, R13 ;  /* 0x000000ffff059224 */ /* 0x001fc600078e000d */
[----:B------:R-:W2:Y:S01]  /*57090*/  LDL R13, [R1+0x4074] ;  /* 0x00407400010d7983 */ /* 0x000ea20000100800 */
[----:B---3--:R-:W-:-:S03]  /*570a0*/  @!P1 IMAD.MOV.U32 R4, RZ, RZ, R7 ;  /* 0x000000ffff049224 */ /* 0x008fc600078e0007 */
[----:B------:R-:W3:Y:S04]  /*570b0*/  LDL R7, [R1+0x40ac] ;  /* 0x0040ac0001077983 */ /* 0x000ee80000100800 */
[----:B------:R4:W3:Y:S04]  /*570c0*/  @!P1 LDG.E.U8 R22, desc[UR32][R4.64] ;  /* 0x0000002004169981 */ /* 0x0008e8000c1e1100 */
[----:B------:R-:W-:Y:S01]  /*570d0*/  STL [R1+0x3c], R28 ;  /* 0x00003c1c01007387 */ /* 0x000fe20000100800 */
[----:B----4-:R-:W-:Y:S02]  /*570e0*/  @!P0 IMAD.MOV.U32 R5, RZ, RZ, R15 ;  /* 0x000000ffff058224 */ /* 0x010fe400078e000f */
[----:B------:R-:W-:Y:S01]  /*570f0*/  @!P0 IMAD.MOV.U32 R4, RZ, RZ, R14 ;  /* 0x000000ffff048224 */ /* 0x000fe200078e000e */
        /* <DEDUP_REMOVED lines=20> */
[----:B------:R4:W3:Y:S02]  /*57240*/  @!P1 LDG.E.U8 R17, desc[UR32][R4.64] ;  /* 0x0000002004119981 */ /* 0x0008e4000c1e1100 */
[----:B----4-:R-:W-:Y:S02]  /*57250*/  @!P0 IMAD.MOV.U32 R5, RZ, RZ, R15 ;  /* 0x000000ffff058224 */ /* 0x010fe400078e000f */
[----:B------:R-:W-:-:S05]  /*57260*/  @!P0 IMAD.MOV.U32 R4, RZ, RZ, R14 ;  /* 0x000000ffff048224 */ /* 0x000fca00078e000e */
[----:B------:R2:W4:Y:S02]  /*57270*/  @!P0 LDG.E.U8 R16, desc[UR32][R4.64] ;  /* 0x0000002004108981 */ /* 0x000524000c1e1100 */
[----:B--2---:R-:W-:Y:S02]  /*57280*/  @!P1 IMAD.MOV.U32 R4, RZ, RZ, R8 ;  /* 0x000000ffff049224 */ /* 0x004fe400078e0008 */
[----:B------:R-:W-:-:S05]  /*57290*/  @!P1 IMAD.MOV.U32 R5, RZ, RZ, R9 ;  /* 0x000000ffff059224 */ /* 0x000fca00078e0009 */
[----:B------:R0:W2:Y:S02]  /*572a0*/  @!P1 LDG.E.U8 R18, desc[UR32][R4.64] ;  /* 0x0000002004129981 */ /* 0x0000a4000c1e1100 */
[----:B0-----:R-:W-:Y:S02]  /*572b0*/  @!P0 IMAD.MOV.U32 R4, RZ, RZ, R10 ;  /* 0x000000ffff048224 */ /* 0x001fe400078e000a */
[----:B------:R-:W-:-:S05]  /*572c0*/  @!P0 IMAD.MOV.U32 R5, RZ, RZ, R11 ;  /* 0x000000ffff058224 */ /* 0x000fca00078e000b */
[----:B------:R0:W2:Y:S02]  /*572d0*/  @!P0 LDG.E.U8 R12, desc[UR32][R4.64] ;  /* 0x00000020040c8981 */ /* 0x0000a4000c1e1100 */
[----:B0-----:R-:W-:Y:S02]  /*572e0*/  @!P1 IMAD.MOV.U32 R5, RZ, RZ, R13 ;  /* 0x000000ffff059224 */ /* 0x001fe400078e000d */
[----:B------:R-:W-:Y:S04]  /*572f0*/  STL [R1+0x2c], R24 ;  /* 0x00002c1801007387 */ /* 0x000fe80000100800 */
[----:B------:R-:W2:Y:S04]  /*57300*/  LDL R15, [R1+0x40c4] ;  /* 0x0040c400010f7983 */ /* 0x000ea80000100800 */
[----:B------:R-:W2:Y:S04]  /*57310*/  LDL R14, [R1+0x40f8] ;  /* 0x0040f800010e7983 */ /* 0x000ea80000100800 */
[----:B------:R-:W-:Y:S04]  /*57320*/  STL [R1+0x28], R23 ;  /* 0x0000281701007387 */ /* 0x000fe80000100800 */
[----:B------:R-:W2:Y:S04]  /*57330*/  LDL R9, [R1+0x40d4] ;  /* 0x0040d40001097983 */ /* 0x000ea80000100800 */
[----:B------:R-:W2:Y:S01]  /*57340*/  LDL R8, [R1+0x410c] ;  /* 0x00410c0001087983 */ /* 0x000ea20000100800 */
[----:B---3--:R-:W-:-:S05]  /*57350*/  @!P1 IMAD.MOV.U32 R4, RZ, RZ, R7 ;  /* 0x000000ffff049224 */ /* 0x008fca00078e0007 */
[----:B------:R0:W3:Y:S04]  /*57360*/  @!P1 LDG.E.U8 R6, desc[UR32][R4.64] ;  /* 0x0000002004069981 */ /* 0x0000e8000c1e1100 */
[----:B------:R1:W-:Y:S04]  /*57370*/  STL [R1+0x14], R17 ;  /* 0x0000141101007387 */ /* 0x0003e80000100800 */
[----:B-1----:R-:W3:Y:S04]  /*57380*/  LDL R17, [R1+0x40e4] ;  /* 0x0040e40001117983 */ /* 0x002ee80000100800 */
[----:B------:R-:W-:Y:S04]  /*57390*/  STL [R1+0x24], R22 ;  /* 0x0000241601007387 */ /* 0x000fe80000100800 */
[----:B----4-:R1:W-:Y:S04]  /*573a0*/  STL [R1+0x10], R16 ;  /* 0x0000101001007387 */ /* 0x0103e80000100800 */
[----:B-1----:R-:W4:Y:S04]  /*573b0*/  LDL R16, [R1+0x4118] ;  /* 0x0041180001107983 */ /* 0x002f280000100800 */
[----:B------:R-:W-:Y:S04]  /*573c0*/  STL [R1+0x20], R21 ;  /* 0x0000201501007387 */ /* 0x000fe80000100800 */
[----:B------:R-:W4:Y:S04]  /*573d0*/  LDL R11, [R1+0x40f4] ;  /* 0x0040f400010b7983 */ /* 0x000f280000100800 */
[----:B------:R-:W4:Y:S04]  /*573e0*/  LDL R10, [R1+0x412c] ;  /* 0x00412c00010a7983 */ /* 0x000f280000100800 */
[----:B--2---:R1:W-:Y:S04]  /*573f0*/  STL [R1+0x8], R12 ;  /* 0x0000080c01007387 */ /* 0x0043e80000100800 */
[----:B-1----:R-:W2:Y:S04]  /*57400*/  LDL R12, [R1+0x4138] ;  /* 0x00413800010c7983 */ /* 0x002ea80000100800 */
[----:B------:R-:W-:Y:S04]  /*57410*/  STL [R1+0x1c], R20 ;  /* 0x00001c1401007387 */ /* 0x000fe80000100800 */
[----:B------:R-:W2:Y:S04]  /*57420*/  LDL R13, [R1+0x4104] ;  /* 0x00410400010d7983 */ /* 0x000ea80000100800 */
[----:B------:R-:W2:Y:S04]  /*57430*/  LDL R7, [R1+0x4114] ;  /* 0x0041140001077983 */ /* 0x000ea80000100800 */
[----:B------:R-:W-:Y:S01]  /*57440*/  STL [R1+0x18], R19 ;  /* 0x0000181301007387 */ /* 0x000fe20000100800 */
[----:B0-----:R-:W-:-:S02]  /*57450*/  @!P0 IMAD.MOV.U32 R4, RZ, RZ, R14 ;  /* 0x000000ffff048224 */ /* 0x001fc400078e000e */
[----:B------:R-:W-:-:S05]  /*57460*/  @!P0 IMAD.MOV.U32 R5, RZ, RZ, R15 ;  /* 0x000000ffff058224 */ /* 0x000fca00078e000f */
[----:B------:R0:W2:Y:S02]  /*57470*/  @!P0 LDG.E.U8 R2, desc[UR32][R4.64] ;  /* 0x0000002004028981 */ /* 0x0000a4000c1e1100 */
[----:B0-----:R-:W-:Y:S02]  /*57480*/  @!P1 IMAD.MOV.U32 R4, RZ, RZ, R8 ;  /* 0x000000ffff049224 */ /* 0x001fe400078e0008 */
[----:B------:R-:W-:-:S05]  /*57490*/  @!P1 IMAD.MOV.U32 R5, RZ, RZ, R9 ;  /* 0x000000ffff059224 */ /* 0x000fca00078e0009 */
[----:B------:R0:W2:Y:S04]  /*574a0*/  @!P1 LDG.E.U8 R50, desc[UR32][R4.64] ;  /* 0x0000002004329981 */ /* 0x0000a8000c1e1100 */
[----:B---3--:R1:W-:Y:S04]  /*574b0*/  STL [R1+0x4], R6 ;  /* 0x0000040601007387 */ /* 0x0083e80000100800 */
[----:B------:R-:W3:Y:S04]  /*574c0*/  LDL R15, [R1+0x4124] ;  /* 0x00412400010f7983 */ /* 0x000ee80000100800 */
[----:B------:R-:W3:Y:S04]  /*574d0*/  LDL R14, [R1+0x4158] ;  /* 0x00415800010e7983 */ /* 0x000ee80000100800 */
[----:B-1----:R-:W3:Y:S01]  /*574e0*/  LDL R6, [R1+0x414c] ;  /* 0x00414c0001067983 */ /* 0x002ee20000100800 */
[----:B0-----:R-:W-:-:S02]  /*574f0*/  @!P0 IMAD.MOV.U32 R5, RZ, RZ, R17 ;  /* 0x000000ffff058224 */ /* 0x001fc400078e0011 */
[----:B----4-:R-:W-:-:S05]  /*57500*/  @!P0 IMAD.MOV.U32 R4, RZ, RZ, R16 ;  /* 0x000000ffff048224 */ /* 0x010fca00078e0010 */
[----:B------:R0:W4:Y:S02]  /*57510*/  @!P0 LDG.E.U8 R48, desc[UR32][R4.64] ;  /* 0x0000002004308981 */ /* 0x000124000c1e1100 */
[----:B0-----:R-:W-:Y:S02]  /*57520*/  @!P1 IMAD.MOV.U32 R4, RZ, RZ, R10 ;  /* 0x000000ffff049224 */ /* 0x001fe400078e000a */
[----:B------:R-:W-:-:S05]  /*57530*/  @!P1 IMAD.MOV.U32 R5, RZ, RZ, R11 ;  /* 0x000000ffff059224 */ /* 0x000fca00078e000b */
[----:B------:R2:W4:Y:S02]  /*57540*/  @!P1 LDG.E.U8 R46, desc[UR32][R4.64] ;  /* 0x00000020042e9981 */ /* 0x000524000c1e1100 */
[----:B--2---:R-:W-:Y:S02]  /*57550*/  @!P0 IMAD.MOV.U32 R4, RZ, RZ, R12 ;  /* 0x000000ffff048224 */ /* 0x004fe400078e000c */
[----:B------:R-:W-:-:S05]  /*57560*/  @!P0 IMAD.MOV.U32 R5, RZ, RZ, R13 ;  /* 0x000000ffff058224 */ /* 0x000fca00078e000d */
[----:B------:R0:W2:Y:S02]  /*57570*/  @!P0 LDG.E.U8 R44, desc[UR32][R4.64] ;  /* 0x00000020042c8981 */ /* 0x0000a4000c1e1100 */
[----:B0-----:R-:W-:Y:S02]  /*57580*/  @!P1 IMAD.MOV.U32 R5, RZ, RZ, R7 ;  /* 0x000000ffff059224 */ /* 0x001fe400078e0007 */
[----:B------:R0:W-:Y:S04]  /*57590*/  STL [R1+0x55dc], R2 ;  /* 0x0055dc0201007387 */ /* 0x0001e80000100800 */
[----:B------:R-:W2:Y:S04]  /*575a0*/  LDL R9, [R1+0x4134] ;  /* 0x0041340001097983 */ /* 0x000ea80000100800 */
[----:B------:R-:W2:Y:S04]  /*575b0*/  LDL R8, [R1+0x416c] ;  /* 0x00416c0001087983 */ /* 0x000ea80000100800 */
[----:B------:R-:W-:Y:S04]  /*575c0*/  STL [R1+0x55e0], R50 ;  /* 0x0055e03201007387 */ /* 0x000fe80000100800 */
[----:B------:R-:W2:Y:S04]  /*575d0*/  LDL R16, [R1+0x4144] ;  /* 0x0041440001107983 */ /* 0x000ea80000100800 */
[----:B0-----:R-:W2:Y:S04]  /*575e0*/  LDL R2, [R1+0x4178] ;  /* 0x0041780001027983 */ /* 0x001ea80000100800 */
[----:B------:R0:W-:Y:S01]  /*575f0*/  STL [R1+0xc], R18 ;  /* 0x00000c1201007387 */ /* 0x0001e20000100800 */
[----:B---3--:R-:W-:-:S05]  /*57600*/  @!P1 IMAD.MOV.U32 R4, RZ, RZ, R6 ;  /* 0x000000ffff049224 */ /* 0x008fca00078e0006 */
[----:B------:R1:W3:Y:S04]  /*57610*/  @!P1 LDG.E.U8 R42, desc[UR32][R4.64] ;  /* 0x00000020042a9981 */ /* 0x0002e8000c1e1100 */
[----:B----4-:R-:W-:Y:S04]  /*57620*/  STL [R1+0x55f4], R48 ;  /* 0x0055f43001007387 */ /* 0x010fe80000100800 */
[----:B------:R-:W4:Y:S04]  /*57630*/  LDL R11, [R1+0x4154] ;  /* 0x00415400010b7983 */ /* 0x000f280000100800 */
[----:B------:R-:W4:Y:S04]  /*57640*/  LDL R10, [R1+0x418c] ;  /* 0x00418c00010a7983 */ /* 0x000f280000100800 */
[----:B------:R-:W-:Y:S04]  /*57650*/  STL [R1+0x55f8], R46 ;  /* 0x0055f82e01007387 */ /* 0x000fe80000100800 */
[----:B------:R-:W4:Y:S04]  /*57660*/  LDL R13, [R1+0x4164] ;  /* 0x00416400010d7983 */ /* 0x000f280000100800 */
[----:B------:R-:W4:Y:S04]  /*57670*/  LDL R12, [R1+0x4198] ;  /* 0x00419800010c7983 */ /* 0x000f280000100800 */
[----:B--2---:R-:W-:Y:S04]  /*57680*/  STL [R1+0x55e4], R44 ;  /* 0x0055e42c01007387 */ /* 0x004fe80000100800 */
[----:B------:R-:W2:Y:S04]  /*57690*/  LDL R7, [R1+0x4174] ;  /* 0x0041740001077983 */ /* 0x000ea80000100800 */
[----:B------:R-:W2:Y:S01]  /*576a0*/  LDL R6, [R1+0x41ac] ;  /* 0x0041ac0001067983 */ /* 0x000ea20000100800 */
[----:B-1----:R-:W-:-:S02]  /*576b0*/  @!P0 IMAD.MOV.U32 R4, RZ, RZ, R14 ;  /* 0x000000ffff048224 */ /* 0x002fc400078e000e */
[----:B------:R-:W-:-:S05]  /*576c0*/  @!P0 IMAD.MOV.U32 R5, RZ, RZ, R15 ;  /* 0x000000ffff058224 */ /* 0x000fca00078e000f */
[----:B------:R1:W2:Y:S02]  /*576d0*/  @!P0 LDG.E.U8 R40, desc[UR32][R4.64] ;  /* 0x0000002004288981 */ /* 0x0002a4000c1e1100 */
[----:B-1----:R-:W-:Y:S02]  /*576e0*/  @!P1 IMAD.MOV.U32 R4, RZ, RZ, R8 ;  /* 0x000000ffff049224 */ /* 0x002fe400078e0008 */
[----:B------:R-:W-:-:S05]  /*576f0*/  @!P1 IMAD.MOV.U32 R5, RZ, RZ, R9 ;  /* 0x000000ffff059224 */ /* 0x000fca00078e0009 */
[----:B------:R1:W2:Y:S02]  /*57700*/  @!P1 LDG.E.U8 R38, desc[UR32][R4.64] ;  /* 0x0000002004269981 */ /* 0x0002a4000c1e1100 */
[----:B-1----:R-:W-:Y:S02]  /*57710*/  @!P0 IMAD.MOV.U32 R4, RZ, RZ, R2 ;  /* 0x000000ffff048224 */ /* 0x002fe400078e0002 */
[----:B------:R-:W-:-:S05]  /*57720*/  @!P0 IMAD.MOV.U32 R5, RZ, RZ, R16 ;  /* 0x000000ffff058224 */ /* 0x000fca00078e0010 */
[----:B------:R4:W2:Y:S04]  /*57730*/  @!P0 LDG.E.U8 R36, desc[UR32][R4.64] ;  /* 0x0000002004248981 */ /* 0x0008a8000c1e1100 */
[----:B---3--:R-:W-:Y:S04]  /*57740*/  STL [R1+0x55e8], R42 ;  /* 0x0055e82a01007387 */ /* 0x008fe80000100800 */
[----:B------:R-:W3:Y:S04]  /*57750*/  LDL R15, [R1+0x4184] ;  /* 0x00418400010f7983 */ /* 0x000ee80000100800 */
[----:B------:R-:W3:Y:S01]  /*57760*/  LDL R14, [R1+0x41b8] ;  /* 0x0041b800010e7983 */ /* 0x000ee20000100800 */
[----:B----4-:R-:W-:-:S02]  /*57770*/  @!P1 IMAD.MOV.U32 R5, RZ, RZ, R11 ;  /* 0x000000ffff059224 */ /* 0x010fc400078e000b */
[----:B------:R-:W-:-:S05]  /*57780*/  @!P1 IMAD.MOV.U32 R4, RZ, RZ, R10 ;  /* 0x000000ffff049224 */ /* 0x000fca00078e000a */
[----:B------:R1:W4:Y:S02]  /*57790*/  @!P1 LDG.E.U8 R34, desc[UR32][R4.64] ;  /* 0x0000002004229981 */ /* 0x000324000c1e1100 */
[----:B-1----:R-:W-:Y:S02]  /*577a0*/  @!P0 IMAD.MOV.U32 R5, RZ, RZ, R13 ;  /* 0x000000ffff058224 */ /* 0x002fe400078e000d */
[----:B------:R-:W-:-:S05]  /*577b0*/  @!P0 IMAD.MOV.U32 R4, RZ, RZ, R12 ;  /* 0x000000ffff048224 */ /* 0x000fca00078e000c */
[----:B------:R1:W4:Y:S04]  /*577c0*/  @!P0 LDG.E.U8 R32, desc[UR32][R4.64] ;  /* 0x0000002004208981 */ /* 0x000328000c1e1100 */
[----:B--2---:R3:W2:Y:S01]  /*577d0*/  @!P1 LDG.E.U8 R3, desc[UR32][R6.64] ;  /* 0x0000002006039981 */ /* 0x0046a2000c1e1100 */
[----:B-1----:R-:W-:-:S03]  /*577e0*/  PRMT R4, RZ, 0x7610, R4 ;  /* 0x00007610ff047816 */ /* 0x002fc60000000004 */
        /* <DEDUP_REMOVED lines=8> */
[----:B------:R-:W2:Y:S01]  /*57870*/  LDL R10, [R1+0x41ec] ;  /* 0x0041ec00010a7983 */ /* 0x000ea20000100800 */
[----:B---3--:R-:W-:-:S02]  /*57880*/  @!P0 IMAD.MOV.U32 R7, RZ, RZ, R15 ;  /* 0x000000ffff078224 */ /* 0x008fc400078e000f */
[----:B------:R-:W-:-:S05]  /*57890*/  @!P0 IMAD.MOV.U32 R6, RZ, RZ, R14 ;  /* 0x000000ffff068224 */ /* 0x000fca00078e000e */
[----:B------:R1:W3:Y:S04]  /*578a0*/  @!P0 LDG.E.U8 R4, desc[UR32][R6.64] ;  /* 0x0000002006048981 */ /* 0x0002e8000c1e1100 */
[----:B----4-:R-:W-:Y:S04]  /*578b0*/  STL [R1+0x5600], R34 ;  /* 0x0056002201007387 */ /* 0x010fe80000100800 */
[----:B------:R-:W4:Y:S04]  /*578c0*/  LDL R19, [R1+0x41c4] ;  /* 0x0041c40001137983 */ /* 0x000f280000100800 */
[----:B0-----:R-:W4:Y:S04]  /*578d0*/  LDL R18, [R1+0x41f8] ;  /* 0x0041f80001127983 */ /* 0x001f280000100800 */
[----:B------:R-:W-:Y:S04]  /*578e0*/  STL [R1+0x5604], R32 ;  /* 0x0056042001007387 */ /* 0x000fe80000100800 */
[----:B------:R-:W4:Y:S04]  /*578f0*/  LDL R13, [R1+0x41d4] ;  /* 0x0041d400010d7983 */ /* 0x000f280000100800 */
[----:B------:R-:W4:Y:S04]  /*57900*/  LDL R12, [R1+0x420c] ;  /* 0x00420c00010c7983 */ /* 0x000f280000100800 */
[----:B--2---:R-:W-:Y:S04]  /*57910*/  STL [R1+0x5608], R3 ;  /* 0x0056080301007387 */ /* 0x004fe80000100800 */
[----:B------:R-:W2:Y:S04]  /*57920*/  LDL R20, [R1+0x41e4] ;  /* 0x0041e40001147983 */ /* 0x000ea80000100800 */
[----:B------:R-:W2:Y:S01]  /*57930*/  LDL R15, [R1+0x4218] ;  /* 0x00421800010f7983 */ /* 0x000ea20000100800 */
[----:B------:R-:W-:-:S02]  /*57940*/  PRMT R5, RZ, 0x7610, R5 ;  /* 0x00007610ff057816 */ /* 0x000fc40000000005 */
[----:B-1----:R-:W-:Y:S02]  /*57950*/  PRMT R6, RZ, 0x7610, R6 ;  /* 0x00007610ff067816 */ /* 0x002fe40000000006 */
[----:B------:R-:W-:Y:S02]  /*57960*/  PRMT R7, RZ, 0x7610, R7 ;  /* 0x00007610ff077816 */ /* 0x000fe40000000007 */
[----:B------:R0:W2:Y:S02]  /*57970*/  @!P1 LDG.E.U8 R5, desc[UR32][R8.64] ;  /* 0x0000002008059981 */ /* 0x0000a4000c1e1100 */
[----:B0-----:R-:W-:Y:S02]  /*57980*/  @!P0 IMAD.MOV.U32 R9, RZ, RZ, R16 ;  /* 0x000000ffff098224 */ /* 0x001fe400078e0010 */
[----:B------:R-:W-:-:S05]  /*57990*/  @!P0 IMAD.MOV.U32 R8, RZ, RZ, R2 ;  /* 0x000000ffff088224 */ /* 0x000fca00078e0002 */
[----:B------:R0:W2:Y:S04]  /*579a0*/  @!P0 LDG.E.U8 R6, desc[UR32][R8.64] ;  /* 0x0000002008068981 */ /* 0x0000a8000c1e1100 */
[----:B------:R4:W2:Y:S01]  /*579b0*/  @!P1 LDG.E.U8 R7, desc[UR32][R10.64] ;  /* 0x000000200a079981 */ /* 0x0008a2000c1e1100 */
[----:B0-----:R-:W-:Y:S02]  /*579c0*/  PRMT R8, RZ, 0x7610, R8 ;  /* 0x00007610ff087816 */ /* 0x001fe40000000008 */
[----:B------:R-:W-:Y:S01]  /*579d0*/  PRMT R9, RZ, 0x7610, R9 ;  /* 0x00007610ff097816 */ /* 0x000fe20000000009 */
[----:B---3--:R0:W-:Y:S04]  /*579e0*/  STL [R1+0x560c], R4 ;  /* 0x00560c0401007387 */ /* 0x0081e80000100800 */
[----:B------:R-:W3:Y:S04]  /*579f0*/  LDL R14, [R1+0x41f4] ;  /* 0x0041f400010e7983 */ /* 0x000ee80000100800 */
[----:B0-----:R-:W3:Y:S01]  /*57a00*/  LDL R4, [R1+0x422c] ;  /* 0x00422c0001047983 */ /* 0x001ee20000100800 */
[----:B----4-:R-:W-:-:S02]  /*57a10*/  @!P0 IMAD.MOV.U32 R11, RZ, RZ, R19 ;  /* 0x000000ffff0b8224 */ /* 0x010fc400078e0013 */
[----:B------:R-:W-:-:S05]  /*57a20*/  @!P0 IMAD.MOV.U32 R10, RZ, RZ, R18 ;  /* 0x000000ffff0a8224 */ /* 0x000fca00078e0012 */
[----:B------:R0:W4:Y:S02]  /*57a30*/  @!P0 LDG.E.U8 R8, desc[UR32][R10.64] ;  /* 0x000000200a088981 */ /* 0x000124000c1e1100 */
[----:B0-----:R-:W-:Y:S02]  /*57a40*/  PRMT R10, RZ, 0x7610, R10 ;  /* 0x00007610ff0a7816 */ /* 0x001fe4000000000a */
[----:B------:R2:W4:Y:S02]  /*57a50*/  @!P1 LDG.E.U8 R9, desc[UR32][R12.64] ;  /* 0x000000200c099981 */ /* 0x000524000c1e1100 */
[----:B--2---:R-:W-:Y:S02]  /*57a60*/  @!P0 IMAD.MOV.U32 R13, RZ, RZ, R20 ;  /* 0x000000ffff0d8224 */ /* 0x004fe400078e0014 */
[----:B------:R-:W-:-:S05]  /*57a70*/  @!P0 IMAD.MOV.U32 R12, RZ, RZ, R15 ;  /* 0x000000ffff0c8224 */ /* 0x000fca00078e000f */
[----:B------:R-:W2:Y:S01]  /*57a80*/  @!P0 LDG.E.U8 R10, desc[UR32][R12.64] ;  /* 0x000000200c0a8981 */ /* 0x000ea2000c1e1100 */
[----:B------:R-:W-:-:S03]  /*57a90*/  PRMT R11, RZ, 0x7610, R11 ;  /* 0x00007610ff0b7816 */ /* 0x000fc6000000000b */
[----:B------:R-:W-:Y:S04]  /*57aa0*/  STL [R1+0x5610], R5 ;  /* 0x0056100501007387 */ /* 0x000fe80000100800 */
[----:B------:R-:W2:Y:S04]  /*57ab0*/  LDL R3, [R1+0x4204] ;  /* 0x0042040001037983 */ /* 0x000ea80000100800 */
[----:B------:R-:W2:Y:S04]  /*57ac0*/  LDL R2, [R1+0x4238] ;  /* 0x0042380001027983 */ /* 0x000ea80000100800 */
[----:B------:R-:W-:Y:S04]  /*57ad0*/  STL [R1+0x5614], R6 ;  /* 0x0056140601007387 */ /* 0x000fe80000100800 */
[----:B------:R-:W2:Y:S04]  /*57ae0*/  LDL R17, [R1+0x4214] ;  /* 0x0042140001117983 */ /* 0x000ea80000100800 */
[----:B------:R-:W2:Y:S04]  /*57af0*/  LDL R16, [R1+0x424c] ;  /* 0x00424c0001107983 */ /* 0x000ea80000100800 */
[----:B------:R0:W-:Y:S04]  /*57b00*/  STL [R1+0x5618], R7 ;  /* 0x0056180701007387 */ /* 0x0001e80000100800 */
[----:B------:R-:W2:Y:S04]  /*57b10*/  LDL R19, [R1+0x4224] ;  /* 0x0042240001137983 */ /* 0x000ea80000100800 */
[----:B------:R-:W2:Y:S01]  /*57b20*/  LDL R18, [R1+0x4258] ;  /* 0x0042580001127983 */ /* 0x000ea20000100800 */
[----:B---3--:R-:W-:-:S02]  /*57b30*/  @!P1 IMAD.MOV.U32 R15, RZ, RZ, R14 ;  /* 0x000000ffff0f9224 */ /* 0x008fc400078e000e */
[----:B------:R-:W-:-:S05]  /*57b40*/  @!P1 IMAD.MOV.U32 R14, RZ, RZ, R4 ;  /* 0x000000ffff0e9224 */ /* 0x000fca00078e0004 */
[----:B------:R1:W3:Y:S04]  /*57b50*/  @!P1 LDG.E.U8 R11, desc[UR32][R14.64] ;  /* 0x000000200e0b9981 */ /* 0x0002e8000c1e1100 */
[----:B----4-:R-:W-:Y:S04]  /*57b60*/  STL [R1+0x561c], R8 ;  /* 0x00561c0801007387 */ /* 0x010fe80000100800 */
[----:B0-----:R-:W4:Y:S04]  /*57b70*/  LDL R7, [R1+0x4234] ;  /* 0x0042340001077983 */ /* 0x001f280000100800 */
[----:B------:R-:W4:Y:S04]  /*57b80*/  LDL R6, [R1+0x426c] ;  /* 0x00426c0001067983 */ /* 0x000f280000100800 */
[----:B------:R-:W-:Y:S04]  /*57b90*/  STL [R1+0x5620], R9 ;  /* 0x0056200901007387 */ /* 0x000fe80000100800 */
[----:B--2---:R-:W-:Y:S04]  /*57ba0*/  STL [R1+0x5624], R10 ;  /* 0x0056240a01007387 */ /* 0x004fe80000100800 */
[----:B------:R-:W2:Y:S04]  /*57bb0*/  LDL R5, [R1+0x4244] ;  /* 0x0042440001057983 */ /* 0x000ea80000100800 */
[----:B------:R-:W2:Y:S01]  /*57bc0*/  LDL R4, [R1+0x4278] ;  /* 0x0042780001047983 */ /* 0x000ea20000100800 */
[----:B------:R-:W-:-:S02]  /*57bd0*/  PRMT R12, RZ, 0x7610, R12 ;  /* 0x00007610ff0c7816 */ /* 0x000fc4000000000c */
[----:B------:R-:W-:Y:S01]  /*57be0*/  PRMT R13, RZ, 0x7610, R13 ;  /* 0x00007610ff0d7816 */ /* 0x000fe2000000000d */
[----:B-1----:R-:W-:Y:S02]  /*57bf0*/  @!P0 IMAD.MOV.U32 R14, RZ, RZ, R2 ;  /* 0x000000ffff0e8224 */ /* 0x002fe400078e0002 */
[----:B------:R-:W-:-:S05]  /*57c00*/  @!P0 IMAD.MOV.U32 R15, RZ, RZ, R3 ;  /* 0x000000ffff0f8224 */ /* 0x000fca00078e0003 */
[----:B------:R0:W2:Y:S02]  /*57c10*/  @!P0 LDG.E.U8 R12, desc[UR32][R14.64] ;  /* 0x000000200e0c8981 */ /* 0x0000a4000c1e1100 */
[----:B0-----:R-:W-:Y:S02]  /*57c20*/  PRMT R14, RZ, 0x7610, R14 ;  /* 0x00007610ff0e7816 */ /* 0x001fe4000000000e */
[----:B------:R0:W2:Y:S02]  /*57c30*/  @!P1 LDG.E.U8 R13, desc[UR32][R16.64] ;  /* 0x00000020100d9981 */ /* 0x0000a4000c1e1100 */
[----:B0-----:R-:W-:Y:S02]  /*57c40*/  @!P0 IMAD.MOV.U32 R17, RZ, RZ, R19 ;  /* 0x000000ffff118224 */ /* 0x001fe400078e0013 */
[----:B------:R-:W-:-:S05]  /*57c50*/  @!P0 IMAD.MOV.U32 R16, RZ, RZ, R18 ;  /* 0x000000ffff108224 */ /* 0x000fca00078e0012 */
[----:B------:R0:W2:Y:S01]  /*57c60*/  @!P0 LDG.E.U8 R14, desc[UR32][R16.64] ;  /* 0x00000020100e8981 */ /* 0x0000a2000c1e1100 */
[----:B------:R-:W-:Y:S02]  /*57c70*/  PRMT R15, RZ, 0x7610, R15 ;  /* 0x00007610ff0f7816 */ /* 0x000fe4000000000f */
[----:B0-----:R-:W-:Y:S01]  /*57c80*/  PRMT R16, RZ, 0x7610, R16 ;  /* 0x00007610ff107816 */ /* 0x001fe20000000010 */
[----:B---3--:R0:W-:Y:S04]  /*57c90*/  STL [R1+0x5628], R11 ;  /* 0x0056280b01007387 */ /* 0x0081e80000100800 */
[----:B------:R-:W3:Y:S04]  /*57ca0*/  LDL R3, [R1+0x4254] ;  /* 0x0042540001037983 */ /* 0x000ee80000100800 */
[----:B------:R-:W3:Y:S01]  /*57cb0*/  LDL R2, [R1+0x428c] ;  /* 0x00428c0001027983 */ /* 0x000ee20000100800 */
[----:B----4-:R-:W-:-:S02]  /*57cc0*/  @!P1 IMAD.MOV.U32 R19, RZ, RZ, R7 ;  /* 0x000000ffff139224 */ /* 0x010fc400078e0007 */
[----:B------:R-:W-:-:S05]  /*57cd0*/  @!P1 IMAD.MOV.U32 R18, RZ, RZ, R6 ;  /* 0x000000ffff129224 */ /* 0x000fca00078e0006 */
[----:B------:R2:W4:Y:S02]  /*57ce0*/  @!P1 LDG.E.U8 R15, desc[UR32][R18.64] ;  /* 0x00000020120f9981 */ /* 0x000524000c1e1100 */
[----:B--2---:R-:W-:Y:S02]  /*57cf0*/  @!P0 IMAD.MOV.U32 R19, RZ, RZ, R5 ;  /* 0x000000ffff138224 */ /* 0x004fe400078e0005 */
[----:B------:R-:W-:-:S05]  /*57d00*/  @!P0 IMAD.MOV.U32 R18, RZ, RZ, R4 ;  /* 0x000000ffff128224 */ /* 0x000fca00078e0004 */
[----:B------:R-:W2:Y:S01]  /*57d10*/  @!P0 LDG.E.U8 R16, desc[UR32][R18.64] ;  /* 0x0000002012108981 */ /* 0x000ea2000c1e1100 */
[----:B------:R-:W-:-:S03]  /*57d20*/  PRMT R17, RZ, 0x7610, R17 ;  /* 0x00007610ff117816 */ /* 0x000fc60000000011 */
[----:B------:R-:W-:Y:S04]  /*57d30*/  STL [R1+0x562c], R12 ;  /* 0x00562c0c01007387 */ /* 0x000fe80000100800 */
[----:B0-----:R-:W2:Y:S04]  /*57d40*/  LDL R11, [R1+0x4264] ;  /* 0x00426400010b7983 */ /* 0x001ea80000100800 */
[----:B------:R-:W2:Y:S04]  /*57d50*/  LDL R10, [R1+0x4298] ;  /* 0x00429800010a7983 */ /* 0x000ea80000100800 */
[----:B------:R0:W-:Y:S04]  /*57d60*/  STL [R1+0x5630], R13 ;  /* 0x0056300d01007387 */ /* 0x0001e80000100800 */
[----:B------:R-:W2:Y:S04]  /*57d70*/  LDL R23, [R1+0x4274] ;  /* 0x0042740001177983 */ /* 0x000ea80000100800 */
[----:B------:R-:W2:Y:S04]  /*57d80*/  LDL R22, [R1+0x42ac] ;  /* 0x0042ac0001167983 */ /* 0x000ea80000100800 */
[----:B------:R-:W2:Y:S04]  /*57d90*/  LDL R9, [R1+0x4284] ;  /* 0x0042840001097983 */ /* 0x000ea80000100800 */
[----:B------:R-:W2:Y:S04]  /*57da0*/  LDL R8, [R1+0x42b8] ;  /* 0x0042b80001087983 */ /* 0x000ea80000100800 */
[----:B------:R-:W-:Y:S04]  /*57db0*/  STL [R1+0x5634], R14 ;  /* 0x0056340e01007387 */ /* 0x000fe80000100800 */
[----:B------:R-:W2:Y:S04]  /*57dc0*/  LDL R7, [R1+0x4294] ;  /* 0x0042940001077983 */ /* 0x000ea80000100800 */
[----:B------:R-:W2:Y:S04]  /*57dd0*/  LDL R6, [R1+0x42cc] ;  /* 0x0042cc0001067983 */ /* 0x000ea80000100800 */
[----:B0-----:R-:W2:Y:S04]  /*57de0*/  LDL R13, [R1+0x42a4] ;  /* 0x0042a400010d7983 */ /* 0x001ea80000100800 */
[----:B------:R-:W2:Y:S01]  /*57df0*/  LDL R12, [R1+0x42d8] ;  /* 0x0042d800010c7983 */ /* 0x000ea20000100800 */
[----:B---3--:R-:W-:-:S02]  /*57e00*/  @!P1 IMAD.MOV.U32 R21, RZ, RZ, R3 ;  /* 0x000000ffff159224 */ /* 0x008fc400078e0003 */
[----:B------:R-:W-:-:S05]  /*57e10*/  @!P1 IMAD.MOV.U32 R20, RZ, RZ, R2 ;  /* 0x000000ffff149224 */ /* 0x000fca00078e0002 */
[----:B------:R0:W3:Y:S04]  /*57e20*/  @!P1 LDG.E.U8 R17, desc[UR32][R20.64] ;  /* 0x0000002014119981 */ /* 0x0000e8000c1e1100 */
[----:B----4-:R-:W-:Y:S04]  /*57e30*/  STL [R1+0x5638], R15 ;  /* 0x0056380f01007387 */ /* 0x010fe80000100800 */
[----:B------:R-:W4:Y:S04]  /*57e40*/  LDL R5, [R1+0x42b4] ;  /* 0x0042b40001057983 */ /* 0x000f280000100800 */
[----:B------:R-:W4:Y:S04]  /*57e50*/  LDL R4, [R1+0x42ec] ;  /* 0x0042ec0001047983 */ /* 0x000f280000100800 */
[----:B--2---:R-:W-:Y:S04]  /*57e60*/  STL [R1+0x563c], R16 ;  /* 0x00563c1001007387 */ /* 0x004fe80000100800 */
[----:B------:R-:W2:Y:S04]  /*57e70*/  LDL R3, [R1+0x42c4] ;  /* 0x0042c40001037983 */ /* 0x000ea80000100800 */
[----:B------:R-:W2:Y:S01]  /*57e80*/  LDL R2, [R1+0x42f8] ;  /* 0x0042f80001027983 */ /* 0x000ea20000100800 */
[----:B------:R-:W-:-:S02]  /*57e90*/  PRMT R18, RZ, 0x7610, R18 ;  /* 0x00007610ff127816 */ /* 0x000fc40000000012 */
[----:B------:R-:W-:Y:S01]  /*57ea0*/  PRMT R19, RZ, 0x7610, R19 ;  /* 0x00007610ff137816 */ /* 0x000fe20000000013 */
[----:B0-----:R-:W-:Y:S02]  /*57eb0*/  @!P0 IMAD.MOV.U32 R21, RZ, RZ, R11 ;  /* 0x000000ffff158224 */ /* 0x001fe400078e000b */
[----:B------:R-:W-:-:S05]  /*57ec0*/  @!P0 IMAD.MOV.U32 R20, RZ, RZ, R10 ;  /* 0x000000ffff148224 */ /* 0x000fca00078e000a */
[----:B------:R0:W2:Y:S04]  /*57ed0*/  @!P0 LDG.E.U8 R18, desc[UR32][R20.64] ;  /* 0x0000002014128981 */ /* 0x0000a8000c1e1100 */
[----:B------:R1:W2:Y:S01]  /*57ee0*/  @!P1 LDG.E.U8 R19, desc[UR32][R22.64] ;  /* 0x0000002016139981 */ /* 0x0002a2000c1e1100 */
[----:B0-----:R-:W-:Y:S02]  /*57ef0*/  PRMT R21, RZ, 0x7610, R21 ;  /* 0x00007610ff157816 */ /* 0x001fe40000000015 */
[----:B------:R-:W-:Y:S01]  /*57f00*/  PRMT R20, RZ, 0x7610, R20 ;  /* 0x00007610ff147816 */ /* 0x000fe20000000014 */
[----:B-1----:R-:W-:Y:S02]  /*57f10*/  @!P0 IMAD.MOV.U32 R22, RZ, RZ, R8 ;  /* 0x000000ffff168224 */ /* 0x002fe400078e0008 */
[----:B------:R-:W-:-:S02]  /*57f20*/  @!P0 IMAD.MOV.U32 R23, RZ, RZ, R9 ;  /* 0x000000ffff178224 */ /* 0x000fc400078e0009 */
[----:B------:R-:W-:Y:S02]  /*57f30*/  @!P1 IMAD.MOV.U32 R25, RZ, RZ, R7 ;  /* 0x000000ffff199224 */ /* 0x000fe400078e0007 */
[----:B------:R-:W-:Y:S01]  /*57f40*/  @!P1 IMAD.MOV.U32 R24, RZ, RZ, R6 ;  /* 0x000000ffff189224 */ /* 0x000fe200078e0006 */
[----:B------:R-:W2:Y:S04]  /*57f50*/  @!P0 LDG.E.U8 R20, desc[UR32][R22.64] ;  /* 0x0000002016148981 */ /* 0x000ea8000c1e1100 */
[----:B------:R0:W2:Y:S02]  /*57f60*/  @!P1 LDG.E.U8 R21, desc[UR32][R24.64] ;  /* 0x0000002018159981 */ /* 0x0000a4000c1e1100 */
[----:B0-----:R-:W-:Y:S02]  /*57f70*/  @!P0 IMAD.MOV.U32 R24, RZ, RZ, R12 ;  /* 0x000000ffff188224 */ /* 0x001fe400078e000c */
[----:B------:R-:W-:Y:S01]  /*57f80*/  @!P0 IMAD.MOV.U32 R25, RZ, RZ, R13 ;  /* 0x000000ffff198224 */ /* 0x000fe200078e000d */
[----:B------:R-:W-:Y:S01]  /*57f90*/  PRMT R23, RZ, 0x7610, R23 ;  /* 0x00007610ff177816 */ /* 0x000fe20000000017 */
[----:B---3--:R0:W-:Y:S04]  /*57fa0*/  STL [R1+0x5640], R17 ;  /* 0x0056401101007387 */ /* 0x0081e80000100800 */
[----:B------:R-:W3:Y:S04]  /*57fb0*/  LDL R11, [R1+0x42d4] ;  /* 0x0042d400010b7983 */ /* 0x000ee80000100800 */
[----:B------:R-:W3:Y:S04]  /*57fc0*/  LDL R10, [R1+0x430c] ;  /* 0x00430c00010a7983 */ /* 0x000ee80000100800 */
[----:B------:R-:W3:Y:S04]  /*57fd0*/  LDL R9, [R1+0x42e4] ;  /* 0x0042e40001097983 */ /* 0x000ee80000100800 */
[----:B------:R-:W3:Y:S04]  /*57fe0*/  LDL R8, [R1+0x4318] ;  /* 0x0043180001087983 */ /* 0x000ee80000100800 */
[----:B------:R-:W3:Y:S04]  /*57ff0*/  LDL R7, [R1+0x42f4] ;  /* 0x0042f40001077983 */ /* 0x000ee80000100800 */
[----:B------:R-:W3:Y:S04]  /*58000*/  LDL R6, [R1+0x432c] ;  /* 0x00432c0001067983 */ /* 0x000ee80000100800 */
[----:B------:R-:W3:Y:S04]  /*58010*/  LDL R13, [R1+0x4304] ;  /* 0x00430400010d7983 */ /* 0x000ee80000100800 */
[----:B------:R-:W3:Y:S01]  /*58020*/  LDL R12, [R1+0x4338] ;  /* 0x00433800010c7983 */ /* 0x000ee20000100800 */
[----:B----4-:R-:W-:-:S02]  /*58030*/  @!P1 IMAD.MOV.U32 R26, RZ, RZ, R4 ;  /* 0x000000ffff1a9224 */ /* 0x010fc400078e0004 */
[----:B------:R-:W-:Y:S01]  /*58040*/  @!P1 IMAD.MOV.U32 R27, RZ, RZ, R5 ;  /* 0x000000ffff1b9224 */ /* 0x000fe200078e0005 */
[----:B------:R-:W4:Y:S04]  /*58050*/  LDL R4, [R1+0x434c] ;  /* 0x00434c0001047983 */ /* 0x000f280000100800 */
[----:B------:R-:W4:Y:S04]  /*58060*/  LDL R5, [R1+0x4314] ;  /* 0x0043140001057983 */ /* 0x000f280000100800 */
[----:B------:R2:W4:Y:S01]  /*58070*/  @!P1 LDG.E.U8 R23, desc[UR32][R26.64] ;  /* 0x000000201a179981 */ /* 0x000522000c1e1100 */
[----:B------:R-:W-:-:S03]  /*58080*/  PRMT R22, RZ, 0x7610, R22 ;  /* 0x00007610ff167816 */ /* 0x000fc60000000016 */
[----:B0-----:R-:W4:Y:S04]  /*58090*/  LDL R17, [R1+0x4384] ;  /* 0x0043840001117983 */ /* 0x001f280000100800 */
[----:B------:R-:W4:Y:S04]  /*580a0*/  LDL R16, [R1+0x43b8] ;  /* 0x0043b80001107983 */ /* 0x000f280000100800 */
[----:B------:R-:W4:Y:S04]  /*580b0*/  LDL R15, [R1+0x4394] ;  /* 0x00439400010f7983 */ /* 0x000f280000100800 */
[----:B------:R0:W4:Y:S04]  /*580c0*/  @!P0 LDG.E.U8 R22, desc[UR32][R24.64] ;  /* 0x0000002018168981 */ /* 0x000128000c1e1100 */
[----:B------:R-:W4:Y:S01]  /*580d0*/  LDL R14, [R1+0x43cc] ;  /* 0x0043cc00010e7983 */ /* 0x000f220000100800 */
[----:B--2---:R-:W-:-:S02]  /*580e0*/  @!P0 IMAD.MOV.U32 R27, RZ, RZ, R3 ;  /* 0x000000ffff1b8224 */ /* 0x004fc400078e0003 */
[----:B------:R-:W-:Y:S01]  /*580f0*/  @!P0 IMAD.MOV.U32 R26, RZ, RZ, R2 ;  /* 0x000000ffff1a8224 */ /* 0x000fe200078e0002 */
[----:B------:R-:W2:Y:S04]  /*58100*/  LDL R3, [R1+0x4324] ;  /* 0x0043240001037983 */ /* 0x000ea80000100800 */
[----:B------:R-:W2:Y:S01]  /*58110*/  LDL R2, [R1+0x4358] ;  /* 0x0043580001027983 */ /* 0x000ea20000100800 */
[----:B0-----:R-:W-:Y:S02]  /*58120*/  PRMT R24, RZ, 0x7610, R24 ;  /* 0x00007610ff187816 */ /* 0x001fe40000000018 */
[----:B------:R-:W-:-:S04]  /*58130*/  PRMT R25, RZ, 0x7610, R25 ;  /* 0x00007610ff197816 */ /* 0x000fc80000000019 */
[----:B------:R0:W2:Y:S02]  /*58140*/  @!P0 LDG.E.U8 R24, desc[UR32][R26.64] ;  /* 0x000000201a188981 */ /* 0x0000a4000c1e1100 */
[----:B0-----:R-:W-:Y:S02]  /*58150*/  PRMT R26, RZ, 0x7610, R26 ;  /* 0x00007610ff1a7816 */ /* 0x001fe4000000001a */
[----:B------:R-:W-:Y:S01]  /*58160*/  PRMT R27, RZ, 0x7610, R27 ;  /* 0x00007610ff1b7816 */ /* 0x000fe2000000001b */
[----:B---3--:R-:W-:Y:S02]  /*58170*/  @!P1 IMAD.MOV.U32 R29, RZ, RZ, R11 ;  /* 0x000000ffff1d9224 */ /* 0x008fe400078e000b */
[----:B------:R-:W-:Y:S01]  /*58180*/  @!P1 IMAD.MOV.U32 R28, RZ, RZ, R10 ;  /* 0x000000ffff1c9224 */ /* 0x000fe200078e000a */
[----:B------:R-:W3:Y:S04]  /*58190*/  LDL R11, [R1+0x4334] ;  /* 0x00433400010b7983 */ /* 0x000ee80000100800 */
[----:B------:R-:W3:Y:S04]  /*581a0*/  LDL R10, [R1+0x436c] ;  /* 0x00436c00010a7983 */ /* 0x000ee80000100800 */
[----:B------:R0:W3:Y:S01]  /*581b0*/  @!P1 LDG.E.U8 R25, desc[UR32][R28.64] ;  /* 0x000000201c199981 */ /* 0x0000e2000c1e1100 */
[----:B------:R-:W-:-:S02]  /*581c0*/  @!P1 IMAD.MOV.U32 R30, RZ, RZ, R6 ;  /* 0x000000ffff1e9224 */ /* 0x000fc400078e0006 */
[----:B------:R-:W-:Y:S01]  /*581d0*/  @!P1 IMAD.MOV.U32 R31, RZ, RZ, R7 ;  /* 0x000000ffff1f9224 */ /* 0x000fe200078e0007 */
[----:B------:R-:W3:Y:S04]  /*581e0*/  LDL R6, [R1+0x438c] ;  /* 0x00438c0001067983 */ /* 0x000ee80000100800 */
[----:B------:R-:W3:Y:S04]  /*581f0*/  LDL R7, [R1+0x4354] ;  /* 0x0043540001077983 */ /* 0x000ee80000100800 */
[----:B------:R1:W3:Y:S01]  /*58200*/  @!P1 LDG.E.U8 R27, desc[UR32][R30.64] ;  /* 0x000000201e1b9981 */ /* 0x0002e2000c1e1100 */
[----:B0-----:R-:W-:-:S02]  /*58210*/  @!P0 IMAD.MOV.U32 R28, RZ, RZ, R8 ;  /* 0x000000ffff1c8224 */ /* 0x001fc400078e0008 */
[----:B------:R-:W-:Y:S01]  /*58220*/  @!P0 IMAD.MOV.U32 R29, RZ, RZ, R9 ;  /* 0x000000ffff1d8224 */ /* 0x000fe200078e0009 */
[----:B------:R-:W3:Y:S04]  /*58230*/  LDL R8, [R1+0x4378] ;  /* 0x0043780001087983 */ /* 0x000ee80000100800 */
[----:B------:R-:W3:Y:S04]  /*58240*/  LDL R9, [R1+0x4344] ;  /* 0x0043440001097983 */ /* 0x000ee80000100800 */
[----:B------:R0:W3:Y:S01]  /*58250*/  @!P0 LDG.E.U8 R26, desc[UR32][R28.64] ;  /* 0x000000201c1a8981 */ /* 0x0000e2000c1e1100 */
[----:B-1----:R-:W-:-:S02]  /*58260*/  @!P0 IMAD.MOV.U32 R30, RZ, RZ, R12 ;  /* 0x000000ffff1e8224 */ /* 0x002fc400078e000c */
[----:B------:R-:W-:Y:S01]  /*58270*/  @!P0 IMAD.MOV.U32 R31, RZ, RZ, R13 ;  /* 0x000000ffff1f8224 */ /* 0x000fe200078e000d */
[----:B------:R-:W3:Y:S04]  /*58280*/  LDL R12, [R1+0x43d8] ;  /* 0x0043d800010c7983 */ /* 0x000ee80000100800 */
[----:B------:R-:W3:Y:S01]  /*58290*/  LDL R13, [R1+0x43a4] ;  /* 0x0043a400010d7983 */ /* 0x000ee20000100800 */
[----:B0-----:R-:W-:Y:S02]  /*582a0*/  PRMT R28, RZ, 0x7610, R28 ;  /* 0x00007610ff1c7816 */ /* 0x001fe4000000001c */
[----:B------:R-:W-:-:S04]  /*582b0*/  PRMT R29, RZ, 0x7610, R29 ;  /* 0x00007610ff1d7816 */ /* 0x000fc8000000001d */
[----:B------:R4:W3:Y:S02]  /*582c0*/  @!P0 LDG.E.U8 R28, desc[UR32][R30.64] ;  /* 0x000000201e1c8981 */ /* 0x0008e4000c1e1100 */
[----:B----4-:R-:W-:Y:S02]  /*582d0*/  @!P1 IMAD.MOV.U32 R30, RZ, RZ, R4 ;  /* 0x000000ffff1e9224 */ /* 0x010fe400078e0004 */
[----:B------:R-:W-:Y:S01]  /*582e0*/  @!P1 IMAD.MOV.U32 R31, RZ, RZ, R5 ;  /* 0x000000ffff1f9224 */ /* 0x000fe200078e0005 */
[----:B------:R-:W4:Y:S04]  /*582f0*/  LDL R4, [R1+0x4398] ;  /* 0x0043980001047983 */ /* 0x000f280000100800 */
[----:B------:R-:W4:Y:S04]  /*58300*/  LDL R5, [R1+0x4364] ;  /* 0x0043640001057983 */ /* 0x000f280000100800 */
[----:B------:R2:W4:Y:S02]  /*58310*/  @!P1 LDG.E.U8 R29, desc[UR32][R30.64] ;  /* 0x000000201e1d9981 */ /* 0x000524000c1e1100 */
[----:B--2---:R-:W-:-:S02]  /*58320*/  @!P0 IMAD.MOV.U32 R31, RZ, RZ, R3 ;  /* 0x000000ffff1f8224 */ /* 0x004fc400078e0003 */
[----:B------:R-:W-:Y:S01]  /*58330*/  @!P0 IMAD.MOV.U32 R30, RZ, RZ, R2 ;  /* 0x000000ffff1e8224 */ /* 0x000fe200078e0002 */
[----:B------:R-:W2:Y:S04]  /*58340*/  LDL R3, [R1+0x4374] ;  /* 0x0043740001037983 */ /* 0x000ea80000100800 */
[----:B------:R-:W2:Y:S04]  /*58350*/  LDL R2, [R1+0x43ac] ;  /* 0x0043ac0001027983 */ /* 0x000ea80000100800 */
[----:B------:R3:W2:Y:S02]  /*58360*/  @!P0 LDG.E.U8 R33, desc[UR32][R30.64] ;  /* 0x000000201e218981 */ /* 0x0006a4000c1e1100 */
[----:B---3--:R-:W-:-:S02]  /*58370*/  @!P1 IMAD.MOV.U32 R31, RZ, RZ, R11 ;  /* 0x000000ffff1f9224 */ /* 0x008fc400078e000b */
[----:B------:R-:W-:Y:S01]  /*58380*/  @!P1 IMAD.MOV.U32 R30, RZ, RZ, R10 ;  /* 0x000000ffff1e9224 */ /* 0x000fe200078e000a */
[----:B------:R-:W3:Y:S04]  /*58390*/  LDL R11, [R1+0x43b4] ;  /* 0x0043b400010b7983 */ /* 0x000ee80000100800 */
[----:B------:R-:W3:Y:S04]  /*583a0*/  LDL R10, [R1+0x43ec] ;  /* 0x0043ec00010a7983 */ /* 0x000ee80000100800 */
[----:B------:R0:W3:Y:S02]  /*583b0*/  @!P1 LDG.E.U8 R35, desc[UR32][R30.64] ;  /* 0x000000201e239981 */ /* 0x0000e4000c1e1100 */
[----:B0-----:R-:W-:-:S02]  /*583c0*/  @!P0 IMAD.MOV.U32 R30, RZ, RZ, R8 ;  /* 0x000000ffff1e8224 */ /* 0x001fc400078e0008 */
        /* <DEDUP_REMOVED lines=9> */
[----:B----4-:R-:W-:-:S02]  /*58460*/  @!P0 IMAD.MOV.U32 R30, RZ, RZ, R4 ;  /* 0x000000ffff1e8224 */ /* 0x010fc400078e0004 */
        /* <DEDUP_REMOVED lines=9> */
[----:B0-----:R-:W-:-:S02]  /*58500*/  @!P0 IMAD.MOV.U32 R30, RZ, RZ, R16 ;  /* 0x000000ffff1e8224 */ /* 0x001fc400078e0010 */
[----:B------:R-:W-:-:S05]  /*58510*/  @!P0 IMAD.MOV.U32 R31, RZ, RZ, R17 ;  /* 0x000000ffff1f8224 */ /* 0x000fca00078e0011 */
[----:B------:R0:W2:Y:S02]  /*58520*/  @!P0 LDG.E.U8 R45, desc[UR32][R30.64] ;  /* 0x000000201e2d8981 */ /* 0x0000a4000c1e1100 */
[----:B0-----:R-:W-:Y:S02]  /*58530*/  @!P1 IMAD.MOV.U32 R30, RZ, RZ, R14 ;  /* 0x000000ffff1e9224 */ /* 0x001fe400078e000e */
[----:B------:R-:W-:-:S05]  /*58540*/  @!P1 IMAD.MOV.U32 R31, RZ, RZ, R15 ;  /* 0x000000ffff1f9224 */ /* 0x000fca00078e000f */
[----:B------:R0:W2:Y:S02]  /*58550*/  @!P1 LDG.E.U8 R47, desc[UR32][R30.64] ;  /* 0x000000201e2f9981 */ /* 0x0000a4000c1e1100 */
[----:B0-----:R-:W-:Y:S02]  /*58560*/  @!P0 IMAD.MOV.U32 R30, RZ, RZ, R12 ;  /* 0x000000ffff1e8224 */ /* 0x001fe400078e000c */
[----:B------:R-:W-:-:S05]  /*58570*/  @!P0 IMAD.MOV.U32 R31, RZ, RZ, R13 ;  /* 0x000000ffff1f8224 */ /* 0x000fca00078e000d */
[----:B------:R3:W2:Y:S02]  /*58580*/  @!P0 LDG.E.U8 R49, desc[UR32][R30.64] ;  /* 0x000000201e318981 */ /* 0x0006a4000c1e1100 */
[----:B---3--:R-:W-:Y:S02]  /*58590*/  @!P1 IMAD.MOV.U32 R31, RZ, RZ, R11 ;  /* 0x000000ffff1f9224 */ /* 0x008fe400078e000b */
[----:B------:R-:W-:-:S05]  /*585a0*/  @!P1 IMAD.MOV.U32 R30, RZ, RZ, R10 ;  /* 0x000000ffff1e9224 */ /* 0x000fca00078e000a */
[----:B------:R0:W3:Y:S02]  /*585b0*/  @!P1 LDG.E.U8 R51, desc[UR32][R30.64] ;  /* 0x000000201e339981 */ /* 0x0000e4000c1e1100 */
[----:B0-----:R-:W-:Y:S02]  /*585c0*/  @!P0 IMAD.MOV.U32 R30, RZ, RZ, R8 ;  /* 0x000000ffff1e8224 */ /* 0x001fe400078e0008 */
[----:B------:R-:W-:-:S05]  /*585d0*/  @!P0 IMAD.MOV.U32 R31, RZ, RZ, R9 ;  /* 0x000000ffff1f8224 */ /* 0x000fca00078e0009 */
[----:B------:R0:W3:Y:S02]  /*585e0*/  @!P0 LDG.E.U8 R52, desc[UR32][R30.64] ;  /* 0x000000201e348981 */ /* 0x0000e4000c1e1100 */
[----:B0-----:R-:W-:Y:S02]  /*585f0*/  @!P1 IMAD.MOV.U32 R30, RZ, RZ, R6 ;  /* 0x000000ffff1e9224 */ /* 0x001fe400078e0006 */
[----:B------:R-:W-:-:S05]  /*58600*/  @!P1 IMAD.MOV.U32 R31, RZ, RZ, R7 ;  /* 0x000000ffff1f9224 */ /* 0x000fca00078e0007 */
[----:B------:R4:W3:Y:S02]  /*58610*/  @!P1 LDG.E.U8 R53, desc[UR32][R30.64] ;  /* 0x000000201e359981 */ /* 0x0008e4000c1e1100 */
[----:B----4-:R-:W-:Y:S02]  /*58620*/  @!P0 IMAD.MOV.U32 R30, RZ, RZ, R4 ;  /* 0x000000ffff1e8224 */ /* 0x010fe400078e0004 */
[----:B------:R-:W-:Y:S01]  /*58630*/  @!P0 IMAD.MOV.U32 R31, RZ, RZ, R5 ;  /* 0x000000ffff1f8224 */ /* 0x000fe200078e0005 */
[----:B------:R-:W-:Y:S04]  /*58640*/  LDS.U8 R4, [R0+UR4+0x1310] ;  /* 0x0013100400047984 */ /* 0x000fe80008000000 */
[----:B------:R2:W4:Y:S02]  /*58650*/  @!P0 LDG.E.U8 R55, desc[UR32][R30.64] ;  /* 0x000000201e378981 */ /* 0x000524000c1e1100 */
[----:B--2---:R-:W-:-:S02]  /*58660*/  @!P1 IMAD.MOV.U32 R31, RZ, RZ, R3 ;  /* 0x000000ffff1f9224 */ /* 0x004fc400078e0003 */
[----:B------:R-:W-:Y:S01]  /*58670*/  @!P1 IMAD.MOV.U32 R30, RZ, RZ, R2 ;  /* 0x000000ffff1e9224 */ /* 0x000fe200078e0002 */
[----:B------:R-:W0:Y:S04]  /*58680*/  LDS.U8 R3, [R0+UR4+0x210] ;  /* 0x0002100400037984 */ /* 0x000e280008000000 */
[----:B------:R-:W1:Y:S04]  /*58690*/  LDS.U8 R2, [R0+UR4+0x318] ;  /* 0x0003180400027984 */ /* 0x000e680008000000 */
[----:B------:R2:W4:Y:S04]  /*586a0*/  @!P1 LDG.E.U8 R54, desc[UR32][R30.64] ;  /* 0x000000201e369981 */ /* 0x000528000c1e1100 */
[----:B--2---:R-:W-:Y:S04]  /*586b0*/  LDS.U8 R30, [R0+UR4] ;  /* 0x00000004001e7984 */ /* 0x004fe80008000000 */
[----:B------:R-:W-:Y:S04]  /*586c0*/  LDS.U8 R31, [R0+UR4+0x108] ;  /* 0x00010804001f7984 */ /* 0x000fe80008000000 */
[----:B0-----:R-:W-:Y:S04]  /*586d0*/  STL [R1+0xdf8], R3 ;  /* 0x000df80301007387 */ /* 0x001fe80000100800 */
[----:B-1----:R-:W-:Y:S04]  /*586e0*/  STL [R1+0xdf4], R2 ;  /* 0x000df40201007387 */ /* 0x002fe80000100800 */
[----:B------:R-:W0:Y:S04]  /*586f0*/  LDS.U8 R3, [R0+UR4+0x218] ;  /* 0x0002180400037984 */ /* 0x000e280008000000 */
[----:B------:R-:W1:Y:S04]  /*58700*/  LDS.U8 R2, [R0+UR4+0x310] ;  /* 0x0003100400027984 */ /* 0x000e680008000000 */
        /* <DEDUP_REMOVED lines=9> */
[----:B------:R-:W0:Y:S04]  /*587a0*/  LDS.U8 R2, [R0+UR4+0x2108] ;  /* 0x0021080400027984 */ /* 0x000e280008000000 */
[----:B------:R-:W-:Y:S04]  /*587b0*/  STL [R1+0xe0c], R4 ;  /* 0x000e0c0401007387 */ /* 0x000fe80000100800 */
[----:B------:R-:W2:Y:S04]  /*587c0*/  LDS.U8 R4, [R0+UR4+0x2210] ;  /* 0x0022100400047984 */ /* 0x000ea80008000000 */
[----:B-1----:R-:W-:Y:S04]  /*587d0*/  STL [R1+0x1010], R3 ;  /* 0x0010100301007387 */ /* 0x002fe80000100800 */
[----:B------:R-:W1:Y:S04]  /*587e0*/  LDS.U8 R3, [R0+UR4+0x2318] ;  /* 0x0023180400037984 */ /* 0x000e680008000000 */
[----:B0-----:R-:W-:Y:S04]  /*587f0*/  STL [R1+0x100c], R2 ;  /* 0x00100c0201007387 */ /* 0x001fe80000100800 */
[----:B------:R-:W0:Y:S04]  /*58800*/  LDS.U8 R2, [R0+UR4+0x2008] ;  /* 0x0020080400027984 */ /* 0x000e280008000000 */
[----:B--2---:R-:W-:Y:S04]  /*58810*/  STL [R1+0x1250], R4 ;  /* 0x0012500401007387 */ /* 0x004fe80000100800 */
        /* <DEDUP_REMOVED lines=465> */
[----:B0-----:R0:W-:Y:S04]  /*5a530*/  STL [R1+0x1708], R2 ;  /* 0x0017080201007387 */ /* 0x0011e80000100800 */
[----:B--2---:R-:W-:Y:S04]  /*5a540*/  STL [R1+0x1714], R4 ;  /* 0x0017140401007387 */ /* 0x004fe80000100800 */
[----:B------:R-:W2:Y:S04]  /*5a550*/  LDS.U8 R4, [R0+UR4+0x7288] ;  /* 0x0072880400047984 */ /* 0x000ea80008000000 */
[----:B-1----:R-:W-:Y:S04]  /*5a560*/  STL [R1+0x1710], R3 ;  /* 0x0017100301007387 */ /* 0x002fe80000100800 */
[----:B------:R-:W1:Y:S04]  /*5a570*/  LDS.U8 R3, [R0+UR4+0x7380] ;  /* 0x0073800400037984 */ /* 0x000e680008000000 */
[----:B------:R-:W-:Y:S01]  /*5a580*/  STL [R1+0x4454], R0 ;  /* 0x0044540001007387 */ /* 0x000fe20000100800 */
[----:B0-----:R-:W-:-:S05]  /*5a590*/  LOP3.LUT R2, R0, 0x20, RZ, 0x3c, !PT ;  /* 0x0000002000027812 */ /* 0x001fca00078e3cff */
[----:B------:R-:W0:Y:S04]  /*5a5a0*/  LDS.U8 R0, [R2+UR4] ;  /* 0x0000000402007984 */ /* 0x000e280008000000 */
[----:B--2---:R-:W-:Y:S04]  /*5a5b0*/  STL [R1+0x171c], R4 ;  /* 0x00171c0401007387 */ /* 0x004fe80000100800 */
[----:B-1----:R-:W-:Y:S04]  /*5a5c0*/  STL [R1+0x1718], R3 ;  /* 0x0017180301007387 */ /* 0x002fe80000100800 */
[----:B------:R-:W1:Y:S04]  /*5a5d0*/  LDS.U8 R4, [R2+UR4+0x108] ;  /* 0x0001080402047984 */ /* 0x000e680008000000 */
[----:B------:R-:W2:Y:S04]  /*5a5e0*/  LDS.U8 R3, [R2+UR4+0x210] ;  /* 0x0002100402037984 */ /* 0x000ea80008000000 */
[----:B0-----:R-:W-:Y:S04]  /*5a5f0*/  STL [R1+0x1e4], R0 ;  /* 0x0001e40001007387 */ /* 0x001fe80000100800 */
[----:B------:R-:W0:Y:S04]  /*5a600*/  LDS.U8 R0, [R2+UR4+0x318] ;  /* 0x0003180402007984 */ /* 0x000e280008000000 */
[----:B-1----:R-:W-:Y:S04]  /*5a610*/  STL [R1+0x1e0], R4 ;  /* 0x0001e00401007387 */ /* 0x002fe80000100800 */
[----:B------:R-:W1:Y:S04]  /*5a620*/  LDS.U8 R4, [R2+UR4+0x8] ;  /* 0x0000080402047984 */ /* 0x000e680008000000 */
[----:B--2---:R-:W-:Y:S04]  /*5a630*/  STL [R1+0xe38], R3 ;  /* 0x000e380301007387 */ /* 0x004fe80000100800 */
        /* <DEDUP_REMOVED lines=490> */
[----:B--2---:R-:W-:Y:S04]  /*5c4e0*/  STL [R1+0x18cc], R3 ;  /* 0x0018cc0301007387 */ /* 0x004fe80000100800 */
[----:B------:R-:W1:Y:S04]  /*5c4f0*/  LDS.U8 R4, [R2+UR4+0x7280] ;  /* 0x0072800402047984 */ /* 0x000e680008000000 */
[----:B------:R-:W2:Y:S04]  /*5c500*/  LDS.U8 R3, [R2+UR4+0x7388] ;  /* 0x0073880402037984 */ /* 0x000ea80008000000 */
[----:B0-----:R-:W-:Y:S04]  /*5c510*/  STL [R1+0x18c8], R0 ;  /* 0x0018c80001007387 */ /* 0x001fe80000100800 */
[----:B------:R-:W0:Y:S01]  /*5c520*/  LDS.U8 R0, [R2+UR4+0x7098] ;  /* 0x0070980402007984 */ /* 0x000e220008000000 */
[----:B------:R-:W3:Y:S03]  /*5c530*/  S2R R50, SR_TID.X ;  /* 0x0000000000327919 */ /* 0x000ee60000002100 */
[----:B-1----:R-:W-:Y:S04]  /*5c540*/  STL [R1+0x18d4], R4 ;  /* 0x0018d40401007387 */ /* 0x002fe80000100800 */
[----:B--2---:R3:W-:Y:S04]  /*5c550*/  STL [R1+0x18d0], R3 ;  /* 0x0018d00301007387 */ /* 0x0047e80000100800 */
[----:B0-----:R-:W-:Y:S04]  /*5c560*/  STL [R1+0x18dc], R0 ;  /* 0x0018dc0001007387 */ /* 0x001fe80000100800 */
[----:B------:R-:W0:Y:S01]  /*5c570*/  LDS.U8 R0, [R2+UR4+0x7190] ;  /* 0x0071900402007984 */ /* 0x000e220008000000 */
[----:B---3--:R-:W-:-:S02]  /*5c580*/  LOP3.LUT R3, R50, 0x3, RZ, 0xc0, !PT ;  /* 0x0000000332037812 */ /* 0x008fc400078ec0ff */
[----:B------:R-:W-:-:S03]  /*5c590*/  SHF.R.U32.HI R4, RZ, 0x2, R50 ;  /* 0x00000002ff047819 */ /* 0x000fc60000011632 */
[----:B------:R-:W-:Y:S01]  /*5c5a0*/  IMAD R3, R3, 0x420, RZ ;  /* 0x0000042003037824 */ /* 0x000fe200078e02ff */
[----:B------:R-:W-:-:S04]  /*5c5b0*/  SGXT.U32 R4, R4, 0x3 ;  /* 0x000000030404781a */ /* 0x000fc80000000000 */
[----:B------:R-:W-:Y:S02]  /*5c5c0*/  LOP3.LUT R3, R3, R4, RZ, 0xfc, !PT ;  /* 0x0000000403037212 */ /* 0x000fe400078efcff */
[----:B------:R-:W1:Y:S04]  /*5c5d0*/  LDS.U8 R4, [R2+UR4+0x7288] ;  /* 0x0072880402047984 */ /* 0x000e680008000000 */
[----:B------:R-:W2:Y:S01]  /*5c5e0*/  LDS.U8 R2, [R2+UR4+0x7380] ;  /* 0x0073800402027984 */ /* 0x000ea20008000000 */
[----:B------:R-:W-:-:S05]  /*5c5f0*/  LOP3.LUT R3, R3, 0x40, RZ, 0x3c, !PT ;  /* 0x0000004003037812 */ /* 0x000fca00078e3cff */
[----:B------:R-:W-:Y:S04]  /*5c600*/  LDS.U8 R5, [R3+UR4+0x7190] ;  /* 0x0071900403057984 */ /* 0x000fe80008000000 */
[----:B0-----:R-:W-:Y:S04]  /*5c610*/  STL [R1+0x18d8], R0 ;  /* 0x0018d80001007387 */ /* 0x001fe80000100800 */
[----:B------:R-:W0:Y:S04]  /*5c620*/  LDS.U8 R0, [R3+UR4] ;  /* 0x0000000403007984 */ /* 0x000e280008000000 */
        /* <DEDUP_REMOVED lines=503> */
[----:B------:R-:W0:Y:S04]  /*5e5a0*/  LDS.U8 R0, [R3+UR4+0x7098] ;  /* 0x0070980403007984 */ /* 0x000e280008000000 */
[----:B-1----:R1:W-:Y:S04]  /*5e5b0*/  STL [R1+0x1a98], R2 ;  /* 0x001a980201007387 */ /* 0x0023e80000100800 */
[----:B--2---:R-:W-:Y:S04]  /*5e5c0*/  STL [R1+0x1a94], R4 ;  /* 0x001a940401007387 */ /* 0x004fe80000100800 */
[----:B------:R-:W-:Y:S01]  /*5e5d0*/  LDS.U8 R4, [R3+UR4+0x7380] ;  /* 0x0073800403047984 */ /* 0x000fe20008000000 */
[----:B-1----:R-:W-:-:S04]  /*5e5e0*/  SHF.R.U32.HI R2, RZ, 0x2, R50 ;  /* 0x00000002ff027819 */ /* 0x002fc80000011632 */
[----:B------:R-:W-:Y:S01]  /*5e5f0*/  SGXT.U32 R2, R2, 0x3 ;  /* 0x000000030202781a */ /* 0x000fe20000000000 */
[----:B0-----:R0:W-:Y:S02]  /*5e600*/  STL [R1+0x1aa0], R0 ;  /* 0x001aa00001007387 */ /* 0x0011e40000100800 */
[----:B0-----:R-:W-:-:S05]  /*5e610*/  LOP3.LUT R0, R50, 0x3, RZ, 0xc0, !PT ;  /* 0x0000000332007812 */ /* 0x001fca00078ec0ff */
[----:B------:R-:W-:-:S05]  /*5e620*/  IMAD R0, R0, 0x420, RZ ;  /* 0x0000042000007824 */ /* 0x000fca00078e02ff */
[----:B------:R-:W-:Y:S02]  /*5e630*/  LOP3.LUT R0, R0, R2, RZ, 0xfc, !PT ;  /* 0x0000000200007212 */ /* 0x000fe400078efcff */
[----:B------:R-:W0:Y:S02]  /*5e640*/  LDS.U8 R2, [R3+UR4+0x7288] ;  /* 0x0072880403027984 */ /* 0x000e240008000000 */
[----:B------:R-:W-:Y:S02]  /*5e650*/  LOP3.LUT R0, R0, 0x60, RZ, 0x3c, !PT ;  /* 0x0000006000007812 */ /* 0x000fe400078e3cff */
[----:B------:R-:W-:Y:S04]  /*5e660*/  STL [R1+0x1a9c], R5 ;  /* 0x001a9c0501007387 */ /* 0x000fe80000100800 */
[----:B------:R-:W1:Y:S04]  /*5e670*/  LDS.U8 R3, [R0+UR4] ;  /* 0x0000000400037984 */ /* 0x000e680008000000 */
[----:B------:R-:W-:Y:S04]  /*5e680*/  LDS.U8 R10, [R0+UR4+0x6190] ;  /* 0x00619004000a7984 */ /* 0x000fe80008000000 */
[----:B------:R-:W-:Y:S04]  /*5e690*/  LDS.U8 R11, [R0+UR4+0x7198] ;  /* 0x00719804000b7984 */ /* 0x000fe80008000000 */
        /* <DEDUP_REMOVED lines=488> */
[----:B--2---:R2:W-:Y:S04]  /*60520*/  STL [R1+0x1c38], R4 ;  /* 0x001c380401007387 */ /* 0x0045e80000100800 */
[----:B------:R-:W3:Y:S04]  /*60530*/  LDL.LU R9, [R1+0x158] ;  /* 0x0001580001097983 */ /* 0x000ee80000300800 */
[----:B-1----:R1:W-:Y:S04]  /*60540*/  STL [R1+0x1c34], R3 ;  /* 0x001c340301007387 */ /* 0x0023e80000100800 */
[----:B------:R-:W4:Y:S04]  /*60550*/  LDL.LU R8, [R1+0x3a8] ;  /* 0x0003a80001087983 */ /* 0x000f280000300800 */
[----:B0-----:R-:W-:Y:S04]  /*60560*/  STL [R1+0x1c40], R2 ;  /* 0x001c400201007387 */ /* 0x001fe80000100800 */
[----:B------:R-:W0:Y:S04]  /*60570*/  LDS.U8 R2, [R0+UR4+0x6288] ;  /* 0x0062880400027984 */ /* 0x000e280008000000 */
[----:B------:R-:W4:Y:S04]  /*60580*/  LDL.LU R7, [R1+0x2d0] ;  /* 0x0002d00001077983 */ /* 0x000f280000300800 */
[----:B------:R-:W4:Y:S04]  /*60590*/  LDL.LU R6, [R1+0x3a4] ;  /* 0x0003a40001067983 */ /* 0x000f280000300800 */
[----:B------:R-:W4:Y:S04]  /*605a0*/  LDL.LU R5, [R1+0x13c] ;  /* 0x00013c0001057983 */ /* 0x000f280000300800 */
[----:B--2---:R-:W2:Y:S04]  /*605b0*/  LDL.LU R4, [R1+0x134] ;  /* 0x0001340001047983 */ /* 0x004ea80000300800 */
[----:B-1----:R-:W2:Y:S04]  /*605c0*/  LDL.LU R3, [R1+0x2d8] ;  /* 0x0002d80001037983 */ /* 0x002ea80000300800 */
[----:B------:R-:W2:Y:S04]  /*605d0*/  LDL.LU R38, [R1+0x128] ;  /* 0x0001280001267983 */ /* 0x000ea80000300800 */
[----:B------:R-:W2:Y:S04]  /*605e0*/  LDL.LU R40, [R1+0x110] ;  /* 0x0001100001287983 */ /* 0x000ea80000300800 */
[----:B------:R-:W2:Y:S04]  /*605f0*/  LDL.LU R32, [R1+0x10c] ;  /* 0x00010c0001207983 */ /* 0x000ea80000300800 */
[----:B------:R-:W-:Y:S04]  /*60600*/  STL [R1+0x1c3c], R10 ;  /* 0x001c3c0a01007387 */ /* 0x000fe80000100800 */
[----:B------:R-:W1:Y:S04]  /*60610*/  LDS.U8 R10, [R0+UR4+0x6380] ;  /* 0x00638004000a7984 */ /* 0x000e680008000000 */
[----:B------:R-:W2:Y:S04]  /*60620*/  LDL.LU R34, [R1+0x2e0] ;  /* 0x0002e00001227983 */ /* 0x000ea80000300800 */
[----:B0-----:R-:W-:Y:S04]  /*60630*/  STL [R1+0x1c48], R2 ;  /* 0x001c480201007387 */ /* 0x001fe80000100800 */
[----:B------:R-:W0:Y:S04]  /*60640*/  LDS.U8 R2, [R0+UR4+0x7090] ;  /* 0x0070900400027984 */ /* 0x000e280008000000 */
[----:B------:R-:W2:Y:S04]  /*60650*/  LDL.LU R36, [R1+0x108] ;  /* 0x0001080001247983 */ /* 0x000ea80000300800 */
[----:B------:R-:W2:Y:S04]  /*60660*/  LDL.LU R42, [R1+0xf8] ;  /* 0x0000f800012a7983 */ /* 0x000ea80000300800 */
[----:B------:R-:W2:Y:S04]  /*60670*/  LDL.LU R44, [R1+0xf4] ;  /* 0x0000f400012c7983 */ /* 0x000ea80000300800 */
[----:B-1----:R-:W-:Y:S04]  /*60680*/  STL [R1+0x1c44], R10 ;  /* 0x001c440a01007387 */ /* 0x002fe80000100800 */
[----:B------:R-:W1:Y:S04]  /*60690*/  LDS.U8 R10, [R0+UR4+0x7280] ;  /* 0x00728004000a7984 */ /* 0x000e680008000000 */
[----:B0-----:R-:W-:Y:S04]  /*606a0*/  STL [R1+0x1c50], R2 ;  /* 0x001c500201007387 */ /* 0x001fe80000100800 */
[----:B------:R-:W-:Y:S04]  /*606b0*/  STL [R1+0x1c4c], R11 ;  /* 0x001c4c0b01007387 */ /* 0x000fe80000100800 */
[----:B------:R-:W2:Y:S04]  /*606c0*/  LDL.LU R46, [R1+0x2c8] ;  /* 0x0002c800012e7983 */ /* 0x000ea80000300800 */
[----:B------:R-:W0:Y:S04]  /*606d0*/  LDS.U8 R2, [R0+UR4+0x7388] ;  /* 0x0073880400027984 */ /* 0x000e280008000000 */
[----:B------:R-:W0:Y:S04]  /*606e0*/  LDS.U8 R11, [R0+UR4+0x7098] ;  /* 0x00709804000b7984 */ /* 0x000e280008000000 */
[----:B-1----:R-:W-:Y:S04]  /*606f0*/  STL [R1+0x1c58], R10 ;  /* 0x001c580a01007387 */ /* 0x002fe80000100800 */
[----:B------:R-:W2:Y:S04]  /*60700*/  LDL.LU R48, [R1+0x1c8] ;  /* 0x0001c80001307983 */ /* 0x000ea80000300800 */
[----:B------:R-:W1:Y:S04]  /*60710*/  LDS.U8 R10, [R0+UR4+0x7190] ;  /* 0x00719004000a7984 */ /* 0x000e680008000000 */
[----:B0-----:R-:W-:Y:S04]  /*60720*/  STL [R1+0x1c54], R2 ;  /* 0x001c540201007387 */ /* 0x001fe80000100800 */
[----:B------:R-:W0:Y:S04]  /*60730*/  LDS.U8 R2, [R0+UR4+0x7288] ;  /* 0x0072880400027984 */ /* 0x000e280008000000 */
[----:B------:R-:W0:Y:S01]  /*60740*/  LDS.U8 R0, [R0+UR4+0x7380] ;  /* 0x0073800400007984 */ /* 0x000e220008000000 */
[----:B------:R-:W-:Y:S01]  /*60750*/  BAR.SYNC.DEFER_BLOCKING 0x0 ;  /* 0x0000000000007b1d */ /* 0x000fe20000010000 */
[----:B------:R-:W-:-:S05]  /*60760*/  LOP3.LUT R50, R50, 0x1f, RZ, 0xc0, !PT ;  /* 0x0000001f32327812 */ /* 0x000fca00078ec0ff */
[----:B------:R-:W-:Y:S04]  /*60770*/  STL [R1+0x1c60], R11 ;  /* 0x001c600b01007387 */ /* 0x000fe80000100800 */
[----:B-1----:R-:W-:Y:S04]  /*60780*/  STL [R1+0x1c5c], R10 ;  /* 0x001c5c0a01007387 */ /* 0x002fe80000100800 */
[----:B0-----:R0:W-:Y:S04]  /*60790*/  STL [R1+0x1c68], R2 ;  /* 0x001c680201007387 */ /* 0x0011e80000100800 */
[----:B0-----:R-:W2:Y:S04]  /*607a0*/  LDL.LU R2, [R1+0xe8] ;  /* 0x0000e80001027983 */ /* 0x001ea80000300800 */
[----:B------:R-:W-:Y:S04]  /*607b0*/  STL [R1+0x44c8], R0 ;  /* 0x0044c80001007387 */ /* 0x000fe80000100800 */
[----:B---3--:R-:W-:Y:S04]  /*607c0*/  STS.U8 [R50+UR4], R9 ;  /* 0x0000000932007988 */ /* 0x008fe80008000004 */
[----:B----4-:R-:W-:Y:S04]  /*607d0*/  STS.U8 [R50+UR4+0x20], R8 ;  /* 0x0000200832007988 */ /* 0x010fe80008000004 */
[----:B------:R-:W-:Y:S04]  /*607e0*/  STS.U8 [R50+UR4+0x40], R7 ;  /* 0x0000400732007988 */ /* 0x000fe80008000004 */
[----:B------:R-:W-:Y:S04]  /*607f0*/  STS.U8 [R50+UR4+0x60], R6 ;  /* 0x0000600632007988 */ /* 0x000fe80008000004 */
[----:B------:R-:W-:Y:S04]  /*60800*/  STS.U8 [R50+UR4+0x120], R5 ;  /* 0x0001200532007988 */ /* 0x000fe80008000004 */
[----:B--2---:R-:W-:Y:S04]  /*60810*/  STS.U8 [R50+UR4+0x100], R4 ;  /* 0x0001000432007988 */ /* 0x004fe80008000004 */
[----:B------:R-:W-:Y:S04]  /*60820*/  STS.U8 [R50+UR4+0x160], R3 ;  /* 0x0001600332007988 */ /* 0x000fe80008000004 */
[----:B------:R0:W-:Y:S04]  /*60830*/  STS.U8 [R50+UR4+0x140], R38 ;  /* 0x0001402632007988 */ /* 0x0001e80008000004 */
[----:B------:R1:W-:Y:S04]  /*60840*/  STS.U8 [R50+UR4+0x240], R40 ;  /* 0x0002402832007988 */ /* 0x0003e80008000004 */
[----:B------:R-:W-:Y:S04]  /*60850*/  STS.U8 [R50+UR4+0x260], R32 ;  /* 0x0002602032007988 */ /* 0x000fe80008000004 */
[----:B------:R-:W-:Y:S04]  /*60860*/  STS.U8 [R50+UR4+0x200], R34 ;  /* 0x0002002232007988 */ /* 0x000fe80008000004 */
[----:B0-----:R-:W2:Y:S04]  /*60870*/  LDL.LU R38, [R1+0xe4] ;  /* 0x0000e40001267983 */ /* 0x001ea80000300800 */
[----:B-1----:R-:W3:Y:S04]  /*60880*/  LDL.LU R40, [R1+0x2c0] ;  /* 0x0002c00001287983 */ /* 0x002ee80000300800 */
[----:B------:R-:W4:Y:S04]  /*60890*/  LDL.LU R0, [R1+0x1d0] ;  /* 0x0001d00001007983 */ /* 0x000f280000300800 */
[----:B------:R-:W4:Y:S04]  /*608a0*/  LDL.LU R17, [R1+0xd8] ;  /* 0x0000d80001117983 */ /* 0x000f280000300800 */
[----:B------:R-:W4:Y:S04]  /*608b0*/  LDL.LU R16, [R1+0xd4] ;  /* 0x0000d40001107983 */ /* 0x000f280000300800 */
[----:B------:R-:W-:Y:S04]  /*608c0*/  STS.U8 [R50+UR4+0x220], R36 ;  /* 0x0002202432007988 */ /* 0x000fe80008000004 */
        /* <DEDUP_REMOVED lines=18> */
[----:B------:R0:W-:Y:S04]  /*609f0*/  STS.U8 [R50+UR4+0x300], R48 ;  /* 0x0003003032007988 */ /* 0x0001e80008000004 */
[----:B------:R-:W4:Y:S04]  /*60a00*/  LDL.LU R3, [R1+0x94] ;  /* 0x0000940001037983 */ /* 0x000f280000300800 */
[----:B0-----:R-:W4:Y:S04]  /*60a10*/  LDL.LU R48, [R1+0x328] ;  /* 0x0003280001307983 */ /* 0x001f280000300800 */
[----:B------:R0:W-:Y:S04]  /*60a20*/  STS.U8 [R50+UR4+0x400], R2 ;  /* 0x0004000232007988 */ /* 0x0001e80008000004 */
[----:B0-----:R-:W4:Y:S04]  /*60a30*/  LDL.LU R2, [R1+0x218] ;  /* 0x0002180001027983 */ /* 0x001f280000300800 */
[----:B------:R-:W4:Y:S04]  /*60a40*/  LDL.LU R32, [R1+0x88] ;  /* 0x0000880001207983 */ /* 0x000f280000300800 */
[----:B------:R-:W4:Y:S04]  /*60a50*/  LDL.LU R34, [R1+0x84] ;  /* 0x0000840001227983 */ /* 0x000f280000300800 */
[----:B------:R-:W4:Y:S04]  /*60a60*/  LDL.LU R36, [R1+0x330] ;  /* 0x0003300001247983 */ /* 0x000f280000300800 */
[----:B--2---:R0:W-:Y:S04]  /*60a70*/  STS.U8 [R50+UR4+0x420], R38 ;  /* 0x0004202632007988 */ /* 0x0041e80008000004 */
[----:B---3--:R1:W-:Y:S04]  /*60a80*/  STS.U8 [R50+UR4+0x440], R40 ;  /* 0x0004402832007988 */ /* 0x0083e80008000004 */
[----:B----4-:R-:W-:Y:S04]  /*60a90*/  STS.U8 [R50+UR4+0x460], R0 ;  /* 0x0004600032007988 */ /* 0x010fe80008000004 */
[----:B------:R-:W-:Y:S04]  /*60aa0*/  STS.U8 [R50+UR4+0x520], R17 ;  /* 0x0005201132007988 */ /* 0x000fe80008000004 */
[----:B------:R-:W-:Y:S04]  /*60ab0*/  STS.U8 [R50+UR4+0x500], R16 ;  /* 0x0005001032007988 */ /* 0x000fe80008000004 */
[----:B0-----:R-:W2:Y:S04]  /*60ac0*/  LDL.LU R38, [R1+0x220] ;  /* 0x0002200001267983 */ /* 0x001ea80000300800 */
[----:B-1----:R-:W3:Y:S04]  /*60ad0*/  LDL.LU R40, [R1+0x78] ;  /* 0x0000780001287983 */ /* 0x002ee80000300800 */
[----:B------:R0:W-:Y:S04]  /*60ae0*/  STS.U8 [R50+UR4+0x560], R42 ;  /* 0x0005602a32007988 */ /* 0x0001e80008000004 */
[----:B------:R1:W-:Y:S04]  /*60af0*/  STS.U8 [R50+UR4+0x540], R44 ;  /* 0x0005402c32007988 */ /* 0x0003e80008000004 */
[----:B------:R-:W-:Y:S04]  /*60b00*/  STS.U8 [R50+UR4+0x640], R15 ;  /* 0x0006400f32007988 */ /* 0x000fe80008000004 */
[----:B------:R-:W-:Y:S04]  /*60b10*/  STS.U8 [R50+UR4+0x660], R14 ;  /* 0x0006600e32007988 */ /* 0x000fe80008000004 */
[----:B------:R-:W-:Y:S04]  /*60b20*/  STS.U8 [R50+UR4+0x600], R13 ;  /* 0x0006000d32007988 */ /* 0x000fe80008000004 */
[----:B------:R-:W-:Y:S04]  /*60b30*/  STS.U8 [R50+UR4+0x620], R12 ;  /* 0x0006200c32007988 */ /* 0x000fe80008000004 */
[----:B0-----:R-:W4:Y:S04]  /*60b40*/  LDL.LU R42, [R1+0x74] ;  /* 0x00007400012a7983 */ /* 0x001f280000300800 */
[----:B-1----:R-:W4:Y:S04]  /*60b50*/  LDL.LU R44, [R1+0x338] ;  /* 0x00033800012c7983 */ /* 0x002f280000300800 */
[----:B------:R0:W-:Y:S04]  /*60b60*/  STS.U8 [R50+UR4+0x760], R46 ;  /* 0x0007602e32007988 */ /* 0x0001e80008000004 */
        /* <DEDUP_REMOVED lines=9> */
[----:B0-----:R-:W4:Y:S04]  /*60c00*/  LDL.LU R46, [R1+0x228] ;  /* 0x00022800012e7983 */ /* 0x001f280000300800 */
[----:B------:R0:W-:Y:S04]  /*60c10*/  STS.U8 [R50+UR4+0x960], R48 ;  /* 0x0009603032007988 */ /* 0x0001e80008000004 */
[----:B0-----:R-:W4:Y:S04]  /*60c20*/  LDL.LU R48, [R1+0x68] ;  /* 0x0000680001307983 */ /* 0x001f280000300800 */
[----:B------:R0:W-:Y:S04]  /*60c30*/  STS.U8 [R50+UR4+0x940], R2 ;  /* 0x0009400232007988 */ /* 0x0001e80008000004 */
[----:B------:R-:W-:Y:S04]  /*60c40*/  STS.U8 [R50+UR4+0xa40], R32 ;  /* 0x000a402032007988 */ /* 0x000fe80008000004 */
[----:B------:R-:W-:Y:S04]  /*60c50*/  STS.U8 [R50+UR4+0xa60], R34 ;  /* 0x000a602232007988 */ /* 0x000fe80008000004 */
[----:B------:R-:W-:Y:S04]  /*60c60*/  STS.U8 [R50+UR4+0xa00], R36 ;  /* 0x000a002432007988 */ /* 0x000fe80008000004 */
[----:B0-----:R-:W4:Y:S04]  /*60c70*/  LDL.LU R2, [R1+0x64] ;  /* 0x0000640001027983 */ /* 0x001f280000300800 */
[----:B------:R-:W4:Y:S04]  /*60c80*/  LDL.LU R17, [R1+0x340] ;  /* 0x0003400001117983 */ /* 0x000f280000300800 */
[----:B------:R-:W4:Y:S04]  /*60c90*/  LDL.LU R16, [R1+0x230] ;  /* 0x0002300001107983 */ /* 0x000f280000300800 */
[----:B------:R-:W4:Y:S04]  /*60ca0*/  LDL.LU R15, [R1+0x58] ;  /* 0x00005800010f7983 */ /* 0x000f280000300800 */
[----:B------:R-:W4:Y:S04]  /*60cb0*/  LDL.LU R0, [R1+0x54] ;  /* 0x0000540001007983 */ /* 0x000f280000300800 */
[----:B--2---:R-:W-:Y:S04]  /*60cc0*/  STS.U8 [R50+UR4+0xa20], R38 ;  /* 0x000a202632007988 */ /* 0x004fe80008000004 */
[----:B---3--:R0:W-:Y:S04]  /*60cd0*/  STS.U8 [R50+UR4+0xb60], R40 ;  /* 0x000b602832007988 */ /* 0x0081e80008000004 */
[----:B0-----:R-:W2:Y:S04]  /*60ce0*/  LDL.LU R40, [R1+0x348] ;  /* 0x0003480001287983 */ /* 0x001ea80000300800 */
        /* <DEDUP_REMOVED lines=16> */
[----:B0-----:R-:W4:Y:S04]  /*60df0*/  LDL.LU R42, [R1+0x14] ;  /* 0x00001400012a7983 */ /* 0x001f280000300800 */
[----:B-1----:R-:W4:Y:S04]  /*60e00*/  LDL.LU R44, [R1+0x378] ;  /* 0x00037800012c7983 */ /* 0x002f280000300800 */
[----:B------:R-:W4:Y:S04]  /*60e10*/  LDL.LU R34, [R1+0x258] ;  /* 0x0002580001227983 */ /* 0x000f280000300800 */
[----:B------:R-:W4:Y:S04]  /*60e20*/  LDL.LU R38, [R1+0x8] ;  /* 0x0000080001267983 */ /* 0x000f280000300800 */
[----:B------:R0:W-:Y:S04]  /*60e30*/  STS.U8 [R50+UR4+0xb00], R46 ;  /* 0x000b002e32007988 */ /* 0x0001e80008000004 */
[----:B0-----:R-:W4:Y:S04]  /*60e40*/  LDL.LU R46, [R1+0x4] ;  /* 0x00000400012e7983 */ /* 0x001f280000300800 */
[----:B------:R0:W-:Y:S04]  /*60e50*/  STS.U8 [R50+UR4+0xc00], R48 ;  /* 0x000c003032007988 */ /* 0x0001e80008000004 */
[----:B0-----:R-:W4:Y:S04]  /*60e60*/  LDL.LU R48, [R1+0x388] ;  /* 0x0003880001307983 */ /* 0x001f280000300800 */
[----:B------:R0:W-:Y:S04]  /*60e70*/  STS.U8 [R50+UR4+0xc20], R2 ;  /* 0x000c200232007988 */ /* 0x0001e80008000004 */
[----:B------:R1:W-:Y:S04]  /*60e80*/  STS.U8 [R50+UR4+0xc40], R17 ;  /* 0x000c401132007988 */ /* 0x0003e80008000004 */
[----:B------:R1:W-:Y:S04]  /*60e90*/  STS.U8 [R50+UR4+0xc60], R16 ;  /* 0x000c601032007988 */ /* 0x0003e80008000004 */
[----:B------:R1:W-:Y:S04]  /*60ea0*/  STS.U8 [R50+UR4+0xd20], R15 ;  /* 0x000d200f32007988 */ /* 0x0003e80008000004 */
[----:B------:R-:W-:Y:S04]  /*60eb0*/  STS.U8 [R50+UR4+0xd00], R0 ;  /* 0x000d000032007988 */ /* 0x000fe80008000004 */
[----:B0-----:R-:W4:Y:S04]  /*60ec0*/  LDL.LU R2, [R1+0x260] ;  /* 0x0002600001027983 */ /* 0x001f280000300800 */
[----:B-1----:R-:W4:Y:S04]  /*60ed0*/  LDL.LU R17, [R1+0x5640] ;  /* 0x0056400001117983 */ /* 0x002f280000300800 */
[----:B------:R-:W4:Y:S04]  /*60ee0*/  LDL.LU R16, [R1+0x563c] ;  /* 0x00563c0001107983 */ /* 0x000f280000300800 */
[----:B------:R-:W4:Y:S04]  /*60ef0*/  LDL.LU R15, [R1+0x5638] ;  /* 0x00563800010f7983 */ /* 0x000f280000300800 */
[----:B--2---:R0:W-:Y:S04]  /*60f00*/  STS.U8 [R50+UR4+0xd60], R40 ;  /* 0x000d602832007988 */ /* 0x0041e80008000004 */
[----:B---3--:R1:W-:Y:S04]  /*60f10*/  STS.U8 [R50+UR4+0xd40], R14 ;  /* 0x000d400e32007988 */ /* 0x0083e80008000004 */
[----:B------:R2:W-:Y:S04]  /*60f20*/  STS.U8 [R50+UR4+0xe40], R13 ;  /* 0x000e400d32007988 */ /* 0x0005e80008000004 */
[----:B------:R3:W-:Y:S04]  /*60f30*/  STS.U8 [R50+UR4+0xe60], R12 ;  /* 0x000e600c32007988 */ /* 0x0007e80008000004 */
[----:B------:R3:W-:Y:S04]  /*60f40*/  STS.U8 [R50+UR4+0xe00], R11 ;  /* 0x000e000b32007988 */ /* 0x0007e80008000004 */
[----:B------:R3:W-:Y:S04]  /*60f50*/  STS.U8 [R50+UR4+0xe20], R36 ;  /* 0x000e202432007988 */ /* 0x0007e80008000004 */
[----:B0-----:R-:W4:Y:S04]  /*60f60*/  LDL.LU R40, [R1+0x394] ;  /* 0x0003940001287983 */ /* 0x001f280000300800 */
[----:B------:R-:W4:Y:S04]  /*60f70*/  LDL.LU R0, [R1+0x268] ;  /* 0x0002680001007983 */ /* 0x000f280000300800 */
[----:B-1----:R-:W4:Y:S04]  /*60f80*/  LDL.LU R14, [R1+0x5634] ;  /* 0x00563400010e7983 */ /* 0x002f280000300800 */
[----:B--2---:R-:W2:Y:S04]  /*60f90*/  LDL.LU R13, [R1+0x5630] ;  /* 0x00563000010d7983 */ /* 0x004ea80000300800 */
[----:B---3--:R-:W3:Y:S04]  /*60fa0*/  LDL.LU R12, [R1+0x562c] ;  /* 0x00562c00010c7983 */ /* 0x008ee80000300800 */
[----:B------:R-:W2:Y:S04]  /*60fb0*/  LDL.LU R11, [R1+0x5628] ;  /* 0x00562800010b7983 */ /* 0x000ea80000300800 */
[----:B------:R-:W3:Y:S04]  /*60fc0*/  LDL.LU R36, [R1+0x39c] ;  /* 0x00039c0001247983 */ /* 0x000ee80000300800 */
        /* <DEDUP_REMOVED lines=11> */
[----:B------:R-:W2:Y:S04]  /*61080*/  LDL.LU R5, [R1+0x5610] ;  /* 0x0056100001057983 */ /* 0x000ea80000300800 */
[----:B------:R0:W-:Y:S04]  /*61090*/  STS.U8 [R50+UR4+0x1040], R4 ;  /* 0x0010400432007988 */ /* 0x0001e80008000004 */
[----:B------:R1:W-:Y:S04]  /*610a0*/  STS.U8 [R50+UR4+0x1060], R3 ;  /* 0x0010600332007988 */ /* 0x0003e80008000004 */
[----:B------:R1:W-:Y:S04]  /*610b0*/  STS.U8 [R50+UR4+0x1120], R32 ;  /* 0x0011202032007988 */ /* 0x0003e80008000004 */
[----:B----4-:R4:W-:Y:S04]  /*610c0*/  STS.U8 [R50+UR4+0x1100], R42 ;  /* 0x0011002a32007988 */ /* 0x0109e80008000004 */
[----:B------:R4:W-:Y:S04]  /*610d0*/  STS.U8 [R50+UR4+0x1160], R44 ;  /* 0x0011602c32007988 */ /* 0x0009e80008000004 */
[----:B------:R4:W-:Y:S04]  /*610e0*/  STS.U8 [R50+UR4+0x1140], R34 ;  /* 0x0011402232007988 */ /* 0x0009e80008000004 */
[----:B0-----:R-:W2:Y:S04]  /*610f0*/  LDL.LU R4, [R1+0x560c] ;  /* 0x00560c0001047983 */ /* 0x001ea80000300800 */
[----:B-1----:R-:W2:Y:S04]  /*61100*/  LDL.LU R3, [R1+0x5608] ;  /* 0x0056080001037983 */ /* 0x002ea80000300800 */
[----:B------:R-:W2:Y:S04]  /*61110*/  LDL.LU R32, [R1+0x5604] ;  /* 0x0056040001207983 */ /* 0x000ea80000300800 */
[----:B----4-:R-:W4:Y:S04]  /*61120*/  LDL.LU R42, [R1+0x2b4] ;  /* 0x0002b400012a7983 */ /* 0x010f280000300800 */
[----:B------:R-:W4:Y:S04]  /*61130*/  LDL.LU R44, [R1+0x280] ;  /* 0x00028000012c7983 */ /* 0x000f280000300800 */
[----:B------:R-:W4:Y:S04]  /*61140*/  LDL.LU R34, [R1+0x5600] ;  /* 0x0056000001227983 */ /* 0x000f280000300800 */
[----:B------:R0:W-:Y:S04]  /*61150*/  STS.U8 [R50+UR4+0x1240], R38 ;  /* 0x0012402632007988 */ /* 0x0001e80008000004 */
[----:B0-----:R-:W3:Y:S04]  /*61160*/  LDL.LU R38, [R1+0x55fc] ;  /* 0x0055fc0001267983 */ /* 0x001ee80000300800 */
[----:B------:R0:W-:Y:S04]  /*61170*/  STS.U8 [R50+UR4+0x1260], R46 ;  /* 0x0012602e32007988 */ /* 0x0001e80008000004 */
[----:B0-----:R-:W2:Y:S04]  /*61180*/  LDL.LU R46, [R1+0x55f8] ;  /* 0x0055f800012e7983 */ /* 0x001ea80000300800 */
[----:B------:R0:W-:Y:S04]  /*61190*/  STS.U8 [R50+UR4+0x1200], R48 ;  /* 0x0012003032007988 */ /* 0x0001e80008000004 */
[----:B0-----:R-:W4:Y:S04]  /*611a0*/  LDL.LU R48, [R1+0x55f4] ;  /* 0x0055f40001307983 */ /* 0x001f280000300800 */
[----:B------:R0:W-:Y:S04]  /*611b0*/  STS.U8 [R50+UR4+0x1220], R2 ;  /* 0x0012200232007988 */ /* 0x0001e80008000004 */
[----:B0-----:R-:W3:Y:S04]  /*611c0*/  LDL.LU R2, [R1+0x288] ;  /* 0x0002880001027983 */ /* 0x001ee80000300800 */
[----:B----4-:R0:W-:Y:S04]  /*611d0*/  STS.U8 [R50+UR4+0x1360], R48 ;  /* 0x0013603032007988 */ /* 0x0101e80008000004 */
[----:B--2---:R1:W-:Y:S04]  /*611e0*/  STS.U8 [R50+UR4+0x1340], R46 ;  /* 0x0013402e32007988 */ /* 0x0043e80008000004 */
[----:B------:R2:W-:Y:S04]  /*611f0*/  STS.U8 [R50+UR4+0x1320], R40 ;  /* 0x0013202832007988 */ /* 0x0005e80008000004 */
[----:B0-----:R-:W4:Y:S04]  /*61200*/  LDL.LU R48, [R1+0x270] ;  /* 0x0002700001307983 */ /* 0x001f280000300800 */
[----:B-1----:R-:W4:Y:S04]  /*61210*/  LDL.LU R46, [R1+0x2ac] ;  /* 0x0002ac00012e7983 */ /* 0x002f280000300800 */
[----:B--2---:R-:W2:Y:S04]  /*61220*/  LDL.LU R40, [R1+0x55f0] ;  /* 0x0055f00001287983 */ /* 0x004ea80000300800 */
[----:B------:R0:W-:Y:S04]  /*61230*/  STS.U8 [R50+UR4+0x1300], R0 ;  /* 0x0013000032007988 */ /* 0x0001e80008000004 */
[----:B0-----:R-:W4:Y:S04]  /*61240*/  LDL.LU R0, [R1+0x298] ;  /* 0x0002980001007983 */ /* 0x001f280000300800 */
[----:B--2---:R0:W-:Y:S04]  /*61250*/  STS.U8 [R50+UR4+0x1400], R40 ;  /* 0x0014002832007988 */ /* 0x0041e80008000004 */
[----:B---3--:R1:W-:Y:S04]  /*61260*/  STS.U8 [R50+UR4+0x1420], R38 ;  /* 0x0014202632007988 */ /* 0x0083e80008000004 */
[----:B0-----:R-:W2:Y:S04]  /*61270*/  LDL.LU R40, [R1+0x278] ;  /* 0x0002780001287983 */ /* 0x001ea80000300800 */
[----:B-1----:R-:W3:Y:S04]  /*61280*/  LDL.LU R38, [R1+0x2bc] ;  /* 0x0002bc0001267983 */ /* 0x002ee80000300800 */
[----:B------:R0:W-:Y:S04]  /*61290*/  STS.U8 [R50+UR4+0x1440], R36 ;  /* 0x0014402432007988 */ /* 0x0001e80008000004 */
[----:B----4-:R1:W-:Y:S04]  /*612a0*/  STS.U8 [R50+UR4+0x1460], R48 ;  /* 0x0014603032007988 */ /* 0x0103e80008000004 */
[----:B------:R-:W-:Y:S04]  /*612b0*/  STS.U8 [R50+UR4+0x1520], R32 ;  /* 0x0015202032007988 */ /* 0x000fe80008000004 */
[----:B------:R4:W-:Y:S04]  /*612c0*/  STS.U8 [R50+UR4+0x1500], R3 ;  /* 0x0015000332007988 */ /* 0x0009e80008000004 */
[----:B0-----:R-:W2:Y:S04]  /*612d0*/  LDL.LU R36, [R1+0x55ec] ;  /* 0x0055ec0001247983 */ /* 0x001ea80000300800 */
[----:B-1----:R-:W2:Y:S04]  /*612e0*/  LDL.LU R48, [R1+0x1b8] ;  /* 0x0001b80001307983 */ /* 0x002ea80000300800 */
[----:B----4-:R-:W4:Y:S04]  /*612f0*/  LDL.LU R3, [R1+0x1bc] ;  /* 0x0001bc0001037983 */ /* 0x010f280000300800 */
[----:B------:R-:W4:Y:S04]  /*61300*/  LDL.LU R32, [R1+0x1ac] ;  /* 0x0001ac0001207983 */ /* 0x000f280000300800 */
[----:B---3--:R0:W-:Y:S04]  /*61310*/  STS.U8 [R50+UR4+0x1560], R38 ;  /* 0x0015602632007988 */ /* 0x0081e80008000004 */
[----:B--2---:R1:W-:Y:S04]  /*61320*/  STS.U8 [R50+UR4+0x1540], R40 ;  /* 0x0015402832007988 */ /* 0x0043e80008000004 */
[----:B0-----:R-:W2:Y:S01]  /*61330*/  LDL.LU R38, [R1+0x1a8] ;  /* 0x0001a80001267983 */ /* 0x001ea20000300800 */
[----:B-1----:R-:W0:Y:S03]  /*61340*/  S2R R40, SR_TID.X ;  /* 0x0000000000287919 */ /* 0x002e260000002100 */
[----:B------:R1:W-:Y:S04]  /*61350*/  STS.U8 [R50+UR4+0x1640], R6 ;  /* 0x0016400632007988 */ /* 0x0003e80008000004 */
[----:B------:R3:W-:Y:S04]  /*61360*/  STS.U8 [R50+UR4+0x1660], R7 ;  /* 0x0016600732007988 */ /* 0x0007e80008000004 */
[----:B------:R4:W-:Y:S04]  /*61370*/  STS.U8 [R50+UR4+0x1600], R42 ;  /* 0x0016002a32007988 */ /* 0x0009e80008000004 */
[----:B------:R4:W-:Y:S04]  /*61380*/  STS.U8 [R50+UR4+0x1620], R44 ;  /* 0x0016202c32007988 */ /* 0x0009e80008000004 */
[----:B------:R0:W-:Y:S04]  /*61390*/  STS.U8 [R50+UR4+0x1760], R10 ;  /* 0x0017600a32007988 */ /* 0x0001e80008000004 */
[----:B-1----:R-:W2:Y:S04]  /*613a0*/  LDL.LU R6, [R1+0x29c] ;  /* 0x00029c0001067983 */ /* 0x002ea80000300800 */
[----:B---3--:R-:W3:Y:S04]  /*613b0*/  LDL.LU R7, [R1+0x290] ;  /* 0x0002900001077983 */ /* 0x008ee80000300800 */
[----:B----4-:R-:W4:Y:S04]  /*613c0*/  LDL.LU R42, [R1+0x55e8] ;  /* 0x0055e800012a7983 */ /* 0x010f280000300800 */
[----:B------:R-:W4:Y:S04]  /*613d0*/  LDL.LU R44, [R1+0x55e4] ;  /* 0x0055e400012c7983 */ /* 0x000f280000300800 */
[----:B0-----:R-:W4:Y:S01]  /*613e0*/  LDL.LU R50, [R1+0x55e0] ;  /* 0x0055e00001327983 */ /* 0x001f220000300800 */
[----:B------:R-:W-:-:S05]  /*613f0*/  LOP3.LUT R10, R40, 0x1f, RZ, 0xc0, !PT ;  /* 0x0000001f280a7812 */ /* 0x000fca00078ec0ff */
[----:B------:R0:W-:Y:S04]  /*61400*/  STS.U8 [R10+UR4+0x1740], R11 ;  /* 0x0017400b0a007988 */ /* 0x0001e80008000004 */
[----:B0-----:R-:W2:Y:S04]  /*61410*/  LDL.LU R11, [R1+0x2a4] ;  /* 0x0002a400010b7983 */ /* 0x001ea80000300800 */
[----:B------:R-:W4:Y:S04]  /*61420*/  LDL.LU R40, [R1+0x19c] ;  /* 0x00019c0001287983 */ /* 0x000f280000300800 */
[----:B------:R0:W-:Y:S04]  /*61430*/  STS.U8 [R10+UR4+0x1720], R46 ;  /* 0x0017202e0a007988 */ /* 0x0001e80008000004 */
[----:B------:R1:W-:Y:S04]  /*61440*/  STS.U8 [R10+UR4+0x1700], R2 ;  /* 0x001700020a007988 */ /* 0x0003e80008000004 */
[----:B------:R-:W-:Y:S04]  /*61450*/  STS.U8 [R10+UR4+0x1800], R14 ;  /* 0x0018000e0a007988 */ /* 0x000fe80008000004 */
[----:B------:R-:W-:Y:S04]  /*61460*/  STS.U8 [R10+UR4+0x1820], R15 ;  /* 0x0018200f0a007988 */ /* 0x000fe80008000004 */
[----:B0-----:R-:W4:Y:S04]  /*61470*/  LDL.LU R46, [R1+0x198] ;  /* 0x00019800012e7983 */ /* 0x001f280000300800 */
[----:B-1----:R-:W4:Y:S04]  /*61480*/  LDL.LU R2, [R1+0x55dc] ;  /* 0x0055dc0001027983 */ /* 0x002f280000300800 */
[----:B--2---:R-:W-:Y:S04]  /*61490*/  STS.U8 [R10+UR4+0x1840], R11 ;  /* 0x0018400b0a007988 */ /* 0x004fe80008000004 */
[----:B---3--:R0:W-:Y:S04]  /*614a0*/  STS.U8 [R10+UR4+0x1860], R7 ;  /* 0x001860070a007988 */ /* 0x0081e80008000004 */
[----:B------:R-:W-:Y:S04]  /*614b0*/  STS.U8 [R10+UR4+0x1920], R18 ;  /* 0x001920120a007988 */ /* 0x000fe80008000004 */
[----:B------:R-:W-:Y:S04]  /*614c0*/  STS.U8 [R10+UR4+0x1900], R19 ;  /* 0x001900130a007988 */ /* 0x000fe80008000004 */
[----:B------:R-:W-:Y:S04]  /*614d0*/  STS.U8 [R10+UR4+0x1960], R6 ;  /* 0x001960060a007988 */ /* 0x000fe80008000004 */
[----:B------:R1:W-:Y:S04]  /*614e0*/  STS.U8 [R10+UR4+0x1940], R0 ;  /* 0x001940000a007988 */ /* 0x0003e80008000004 */
[----:B0-----:R-:W2:Y:S04]  /*614f0*/  LDL.LU R7, [R1+0x18c] ;  /* 0x00018c0001077983 */ /* 0x001ea80000300800 */
[----:B-1----:R-:W3:Y:S04]  /*61500*/  LDL.LU R0, [R1+0x188] ;  /* 0x0001880001007983 */ /* 0x002ee80000300800 */
[----:B------:R-:W-:Y:S04]  /*61510*/  STS.U8 [R10+UR4+0x1a40], R22 ;  /* 0x001a40160a007988 */ /* 0x000fe80008000004 */
[----:B------:R-:W-:Y:S04]  /*61520*/  STS.U8 [R10+UR4+0x1a60], R23 ;  /* 0x001a60170a007988 */ /* 0x000fe80008000004 */
[----:B------:R0:W-:Y:S04]  /*61530*/  STS.U8 [R10+UR4+0x1a00], R3 ;  /* 0x001a00030a007988 */ /* 0x0001e80008000004 */
[----:B------:R-:W3:Y:S01]  /*61540*/  LDL.LU R6, [R1+0x17c] ;  /* 0x00017c0001067983 */ /* 0x000ee20000300800 */
[----:B0-----:R-:W0:Y:S03]  /*61550*/  S2R R3, SR_TID.X ;  /* 0x0000000000037919 */ /* 0x001e260000002100 */
[----:B------:R1:W-:Y:S04]  /*61560*/  STS.U8 [R10+UR4+0x1a20], R48 ;  /* 0x001a20300a007988 */ /* 0x0003e80008000004 */
[----:B------:R-:W-:Y:S04]  /*61570*/  STS.U8 [R10+UR4+0x1b60], R26 ;  /* 0x001b601a0a007988 */ /* 0x000fe80008000004 */
[----:B------:R0:W-:Y:S04]  /*61580*/  STS.U8 [R10+UR4+0x1b40], R27 ;  /* 0x001b401b0a007988 */ /* 0x0001e80008000004 */
[----:B-1----:R-:W3:Y:S01]  /*61590*/  LDL.LU R48, [R1+0x178] ;  /* 0x0001780001307983 */ /* 0x002ee20000300800 */
[----:B0-----:R-:W-:-:S03]  /*615a0*/  LOP3.LUT R27, R3, 0x1f, RZ, 0xc0, !PT ;  /* 0x0000001f031b7812 */ /* 0x001fc600078ec0ff */
[----:B------:R-:W3:Y:S04]  /*615b0*/  LDL.LU R3, [R1+0x16c] ;  /* 0x00016c0001037983 */ /* 0x000ee80000300800 */
[----:B------:R-:W3:Y:S04]  /*615c0*/  LDL.LU R26, [R1+0x168] ;  /* 0x00016800011a7983 */ /* 0x000ee80000300800 */
[----:B------:R-:W3:Y:S04]  /*615d0*/  LDL.LU R23, [R1+0x154] ;  /* 0x0001540001177983 */ /* 0x000ee80000300800 */
[----:B------:R-:W3:Y:S04]  /*615e0*/  LDL.LU R14, [R1+0x150] ;  /* 0x00015000010e7983 */ /* 0x000ee80000300800 */
[----:B------:R0:W-:Y:S04]  /*615f0*/  STS.U8 [R27+UR4+0x1b20], R32 ;  /* 0x001b20201b007988 */ /* 0x0001e80008000004 */
[----:B0-----:R-:W3:Y:S04]  /*61600*/  LDL.LU R32, [R1+0x2d4] ;  /* 0x0002d40001207983 */ /* 0x001ee80000300800 */
[----:B------:R-:W3:Y:S04]  /*61610*/  LDL.LU R22, [R1+0x144] ;  /* 0x0001440001167983 */ /* 0x000ee80000300800 */
[----:B------:R0:W-:Y:S04]  /*61620*/  STS.U8 [R27+UR4+0x1b00], R38 ;  /* 0x001b00261b007988 */ /* 0x0001e80008000004 */
[----:B------:R-:W3:Y:S04]  /*61630*/  LDL.LU R19, [R1+0x124] ;  /* 0x0001240001137983 */ /* 0x000ee80000300800 */
[----:B------:R-:W-:Y:S04]  /*61640*/  STS.U8 [R27+UR4+0x1c00], R33 ;  /* 0x001c00211b007988 */ /* 0x000fe80008000004 */
[----:B------:R-:W3:Y:S04]  /*61650*/  LDL.LU R18, [R1+0x118] ;  /* 0x0001180001127983 */ /* 0x000ee80000300800 */
[----:B------:R-:W-:Y:S04]  /*61660*/  STS.U8 [R27+UR4+0x1c20], R35 ;  /* 0x001c20231b007988 */ /* 0x000fe80008000004 */
[----:B------:R-:W3:Y:S04]  /*61670*/  LDL.LU R15, [R1+0x2dc] ;  /* 0x0002dc00010f7983 */ /* 0x000ee80000300800 */
[----:B----4-:R1:W-:Y:S04]  /*61680*/  STS.U8 [R27+UR4+0x1c40], R40 ;  /* 0x001c40281b007988 */ /* 0x0103e80008000004 */
[----:B0-----:R-:W4:Y:S04]  /*61690*/  LDL.LU R38, [R1+0x114] ;  /* 0x0001140001267983 */ /* 0x001f280000300800 */
[----:B-1----:R-:W4:Y:S04]  /*616a0*/  LDL.LU R40, [R1+0x104] ;  /* 0x0001040001287983 */ /* 0x002f280000300800 */
[----:B------:R0:W-:Y:S04]  /*616b0*/  STS.U8 [R27+UR4+0x1c60], R46 ;  /* 0x001c602e1b007988 */ /* 0x0001e80008000004 */
[----:B------:R-:W-:Y:S04]  /*616c0*/  STS.U8 [R27+UR4+0x1d20], R41 ;  /* 0x001d20291b007988 */ /* 0x000fe80008000004 */
[----:B------:R-:W-:Y:S04]  /*616d0*/  STS.U8 [R27+UR4+0x1d00], R43 ;  /* 0x001d002b1b007988 */ /* 0x000fe80008000004 */
[----:B0-----:R-:W4:Y:S04]  /*616e0*/  LDL.LU R46, [R1+0x100] ;  /* 0x00010000012e7983 */ /* 0x001f280000300800 */
[----:B------:R-:W4:Y:S04]  /*616f0*/  LDL.LU R11, [R1+0x2cc] ;  /* 0x0002cc00010b7983 */ /* 0x000f280000300800 */
[----:B--2---:R-:W-:Y:S04]  /*61700*/  STS.U8 [R27+UR4+0x1d60], R7 ;  /* 0x001d60071b007988 */ /* 0x004fe80008000004 */
[----:B---3--:R0:W-:Y:S04]  /*61710*/  STS.U8 [R27+UR4+0x1d40], R0 ;  /* 0x001d40001b007988 */ /* 0x0081e80008000004 */
[----:B0-----:R-:W2:Y:S04]  /*61720*/  LDL.LU R0, [R1+0xfc] ;  /* 0x0000fc0001007983 */ /* 0x001ea80000300800 */
[----:B------:R-:W-:Y:S04]  /*61730*/  STS.U8 [R27+UR4+0x1e40], R49 ;  /* 0x001e40311b007988 */ /* 0x000fe80008000004 */
[----:B------:R-:W-:Y:S04]  /*61740*/  STS.U8 [R27+UR4+0x1e60], R51 ;  /* 0x001e60331b007988 */ /* 0x000fe80008000004 */
[----:B------:R0:W-:Y:S04]  /*61750*/  STS.U8 [R27+UR4+0x1e00], R6 ;  /* 0x001e00061b007988 */ /* 0x0001e80008000004 */
[----:B------:R-:W3:Y:S04]  /*61760*/  LDL.LU R10, [R1+0xf0] ;  /* 0x0000f000010a7983 */ /* 0x000ee80000300800 */
[----:B------:R-:W3:Y:S04]  /*61770*/  LDL.LU R7, [R1+0xec] ;  /* 0x0000ec0001077983 */ /* 0x000ee80000300800 */
[----:B0-----:R-:W3:Y:S04]  /*61780*/  LDL.LU R6, [R1+0x2c4] ;  /* 0x0002c40001067983 */ /* 0x001ee80000300800 */
[----:B------:R0:W-:Y:S04]  /*61790*/  STS.U8 [R27+UR4+0x1e20], R48 ;  /* 0x001e20301b007988 */ /* 0x0001e80008000004 */
[----:B------:R-:W-:Y:S04]  /*617a0*/  STS.U8 [R27+UR4+0x1f60], R55 ;  /* 0x001f60371b007988 */ /* 0x000fe80008000004 */
[----:B------:R-:W-:Y:S01]  /*617b0*/  STS.U8 [R27+UR4+0x1f40], R54 ;  /* 0x001f40361b007988 */ /* 0x000fe20008000004 */
[----:B0-----:R-:W-:-:S03]  /*617c0*/  LOP3.LUT R48, R27, 0x10, RZ, 0x3c, !PT ;  /* 0x000000101b307812 */ /* 0x001fc600078e3cff */
[----:B------:R0:W-:Y:S04]  /*617d0*/  STS.U8 [R27+UR4+0x1f20], R3 ;  /* 0x001f20031b007988 */ /* 0x0001e80008000004 */
[----:B------:R-:W-:Y:S04]  /*617e0*/  STS.U8 [R27+UR4+0x1f00], R26 ;  /* 0x001f001a1b007988 */ /* 0x000fe80008000004 */
[----:B------:R-:W-:Y:S04]  /*617f0*/  STS.U8 [R48+UR4+0x80], R23 ;  /* 0x0000801730007988 */ /* 0x000fe80008000004 */
[----:B------:R1:W-:Y:S04]  /*61800*/  STS.U8 [R48+UR4+0xa0], R14 ;  /* 0x0000a00e30007988 */ /* 0x0003e80008000004 */
[----:B0-----:R-:W3:Y:S04]  /*61810*/  LDL.LU R3, [R1+0x1cc] ;  /* 0x0001cc0001037983 */ /* 0x001ee80000300800 */
[----:B-1----:R-:W3:Y:S04]  /*61820*/  LDL.LU R14, [R1+0xe0] ;  /* 0x0000e000010e7983 */ /* 0x002ee80000300800 */
[----:B------:R0:W-:Y:S04]  /*61830*/  STS.U8 [R48+UR4+0xc0], R32 ;  /* 0x0000c02030007988 */ /* 0x0001e80008000004 */
[----:B0-----:R-:W3:Y:S04]  /*61840*/  LDL.LU R32, [R1+0xdc] ;  /* 0x0000dc0001207983 */ /* 0x001ee80000300800 */
[----:B------:R-:W-:Y:S04]  /*61850*/  STS.U8 [R48+UR4+0xe0], R22 ;  /* 0x0000e01630007988 */ /* 0x000fe80008000004 */
[----:B------:R-:W-:Y:S04]  /*61860*/  STS.U8 [R48+UR4+0x1a0], R19 ;  /* 0x0001a01330007988 */ /* 0x000fe80008000004 */
[----:B------:R-:W-:Y:S04]  /*61870*/  STS.U8 [R48+UR4+0x180], R18 ;  /* 0x0001801230007988 */ /* 0x000fe80008000004 */
[----:B------:R-:W-:Y:S04]  /*61880*/  STS.U8 [R48+UR4+0x1e0], R15 ;  /* 0x0001e00f30007988 */ /* 0x000fe80008000004 */
[----:B----4-:R-:W-:Y:S04]  /*61890*/  STS.U8 [R48+UR4+0x1c0], R38 ;  /* 0x0001c02630007988 */ /* 0x010fe80008000004 */
[----:B------:R-:W4:Y:S04]  /*618a0*/  LDL.LU R43, [R1+0x2e4] ;  /* 0x0002e400012b7983 */ /* 0x000f280000300800 */
[----:B------:R0:W-:Y:S04]  /*618b0*/  STS.U8 [R48+UR4+0x2c0], R40 ;  /* 0x0002c02830007988 */ /* 0x0001e80008000004 */
[----:B0-----:R-:W4:Y:S04]  /*618c0*/  LDL.LU R40, [R1+0x1d4] ;  /* 0x0001d40001287983 */ /* 0x001f280000300800 */
[----:B------:R0:W-:Y:S04]  /*618d0*/  STS.U8 [R48+UR4+0x2e0], R46 ;  /* 0x0002e02e30007988 */ /* 0x0001e80008000004 */
[----:B------:R-:W4:Y:S04]  /*618e0*/  LDL.LU R38, [R1+0xd0] ;  /* 0x0000d00001267983 */ /* 0x000f280000300800 */
[----:B------:R1:W-:Y:S04]  /*618f0*/  STS.U8 [R48+UR4+0x280], R11 ;  /* 0x0002800b30007988 */ /* 0x0003e80008000004 */
[----:B0-----:R-:W4:Y:S04]  /*61900*/  LDL.LU R46, [R1+0xcc] ;  /* 0x0000cc00012e7983 */ /* 0x001f280000300800 */
[----:B------:R-:W4:Y:S04]  /*61910*/  LDL.LU R41, [R1+0x2ec] ;  /* 0x0002ec0001297983 */ /* 0x000f280000300800 */
[----:B------:R-:W4:Y:S04]  /*61920*/  LDL.LU R35, [R1+0x1d8] ;  /* 0x0001d80001237983 */ /* 0x000f280000300800 */
[----:B-1----:R-:W4:Y:S04]  /*61930*/  LDL.LU R11, [R1+0xc0] ;  /* 0x0000c000010b7983 */ /* 0x002f280000300800 */
[----:B--2---:R0:W-:Y:S04]  /*61940*/  STS.U8 [R48+UR4+0x2a0], R0 ;  /* 0x0002a00030007988 */ /* 0x0041e80008000004 */
[----:B0-----:R-:W2:Y:S04]  /*61950*/  LDL.LU R0, [R1+0xbc] ;  /* 0x0000bc0001007983 */ /* 0x001ea80000300800 */
[----:B------:R-:W2:Y:S04]  /*61960*/  LDL.LU R33, [R1+0x314] ;  /* 0x0003140001217983 */ /* 0x000ea80000300800 */
[----:B---3--:R0:W-:Y:S04]  /*61970*/  STS.U8 [R48+UR4+0x3e0], R10 ;  /* 0x0003e00a30007988 */ /* 0x0081e80008000004 */
[----:B------:R-:W3:Y:S04]  /*61980*/  LDL.LU R27, [R1+0x1f4] ;  /* 0x0001f400011b7983 */ /* 0x000ee80000300800 */
        /* <DEDUP_REMOVED lines=9> */
[----:B0-----:R-:W3:Y:S04]  /*61a20*/  LDL.LU R3, [R1+0x9c] ;  /* 0x00009c0001037983 */ /* 0x001ee80000300800 */
[----:B------:R-:W3:Y:S04]  /*61a30*/  LDL.LU R22, [R1+0x324] ;  /* 0x0003240001167983 */ /* 0x000ee80000300800 */
[----:B------:R-:W3:Y:S04]  /*61a40*/  LDL.LU R19, [R1+0x214] ;  /* 0x0002140001137983 */ /* 0x000ee80000300800 */
[----:B------:R-:W3:Y:S04]  /*61a50*/  LDL.LU R18, [R1+0x90] ;  /* 0x0000900001127983 */ /* 0x000ee80000300800 */
[----:B------:R-:W3:Y:S04]  /*61a60*/  LDL.LU R15, [R1+0x8c] ;  /* 0x00008c00010f7983 */ /* 0x000ee80000300800 */
[----:B-1----:R-:W3:Y:S04]  /*61a70*/  LDL.LU R14, [R1+0x32c] ;  /* 0x00032c00010e7983 */ /* 0x002ee80000300800 */
[----:B------:R0:W-:Y:S04]  /*61a80*/  STS.U8 [R48+UR4+0x4a0], R32 ;  /* 0x0004a02030007988 */ /* 0x0001e80008000004 */
[----:B0-----:R-:W3:Y:S04]  /*61a90*/  LDL.LU R32, [R1+0x21c] ;  /* 0x00021c0001207983 */ /* 0x001ee80000300800 */
[----:B----4-:R-:W-:Y:S04]  /*61aa0*/  STS.U8 [R48+UR4+0x4c0], R43 ;  /* 0x0004c02b30007988 */ /* 0x010fe80008000004 */
[----:B------:R0:W-:Y:S04]  /*61ab0*/  STS.U8 [R48+UR4+0x4e0], R40 ;  /* 0x0004e02830007988 */ /* 0x0001e80008000004 */
[----:B0-----:R-:W4:Y:S04]  /*61ac0*/  LDL.LU R40, [R1+0x80] ;  /* 0x0000800001287983 */ /* 0x001f280000300800 */
[----:B------:R0:W-:Y:S04]  /*61ad0*/  STS.U8 [R48+UR4+0x5a0], R38 ;  /* 0x0005a02630007988 */ /* 0x0001e80008000004 */
[----:B------:R1:W-:Y:S04]  /*61ae0*/  STS.U8 [R48+UR4+0x580], R46 ;  /* 0x0005802e30007988 */ /* 0x0003e80008000004 */
[----:B------:R-:W-:Y:S04]  /*61af0*/  STS.U8 [R48+UR4+0x5e0], R41 ;  /* 0x0005e02930007988 */ /* 0x000fe80008000004 */
[----:B------:R-:W-:Y:S04]  /*61b00*/  STS.U8 [R48+UR4+0x5c0], R35 ;  /* 0x0005c02330007988 */ /* 0x000fe80008000004 */
[----:B------:R1:W-:Y:S04]  /*61b10*/  STS.U8 [R48+UR4+0x6c0], R11 ;  /* 0x0006c00b30007988 */ /* 0x0003e80008000004 */
[----:B0-----:R-:W4:Y:S04]  /*61b20*/  LDL.LU R38, [R1+0x7c] ;  /* 0x00007c0001267983 */ /* 0x001f280000300800 */
[----:B-1----:R-:W4:Y:S04]  /*61b30*/  LDL.LU R46, [R1+0x334] ;  /* 0x00033400012e7983 */ /* 0x002f280000300800 */
[----:B------:R-:W4:Y:S04]  /*61b40*/  LDL.LU R11, [R1+0x224] ;  /* 0x00022400010b7983 */ /* 0x000f280000300800 */
[----:B--2---:R0:W-:Y:S04]  /*61b50*/  STS.U8 [R48+UR4+0x6e0], R0 ;  /* 0x0006e00030007988 */ /* 0x0041e80008000004 */
[----:B0-----:R-:W2:Y:S04]  /*61b60*/  LDL.LU R0, [R1+0x70] ;  /* 0x0000700001007983 */ /* 0x001ea80000300800 */
[----:B------:R-:W-:Y:S04]  /*61b70*/  STS.U8 [R48+UR4+0x680], R33 ;  /* 0x0006802130007988 */ /* 0x000fe80008000004 */
[----:B---3--:R-:W-:Y:S04]  /*61b80*/  STS.U8 [R48+UR4+0x6a0], R27 ;  /* 0x0006a01b30007988 */ /* 0x008fe80008000004 */
[----:B------:R0:W-:Y:S04]  /*61b90*/  STS.U8 [R48+UR4+0x7e0], R10 ;  /* 0x0007e00a30007988 */ /* 0x0001e80008000004 */
[----:B------:R1:W-:Y:S04]  /*61ba0*/  STS.U8 [R48+UR4+0x7c0], R7 ;  /* 0x0007c00730007988 */ /* 0x0003e80008000004 */
[----:B------:R-:W-:Y:S04]  /*61bb0*/  STS.U8 [R48+UR4+0x7a0], R26 ;  /* 0x0007a01a30007988 */ /* 0x000fe80008000004 */
[----:B------:R-:W-:Y:S04]  /*61bc0*/  STS.U8 [R48+UR4+0x780], R23 ;  /* 0x0007801730007988 */ /* 0x000fe80008000004 */
[----:B------:R3:W-:Y:S04]  /*61bd0*/  STS.U8 [R48+UR4+0x880], R6 ;  /* 0x0008800630007988 */ /* 0x0007e80008000004 */
[----:B0-----:R-:W2:Y:S04]  /*61be0*/  LDL.LU R10, [R1+0x6c] ;  /* 0x00006c00010a7983 */ /* 0x001ea80000300800 */
[----:B-1----:R-:W2:Y:S04]  /*61bf0*/  LDL.LU R7, [R1+0x33c] ;  /* 0x00033c0001077983 */ /* 0x002ea80000300800 */
[----:B---3--:R-:W3:Y:S04]  /*61c00*/  LDL.LU R6, [R1+0x22c] ;  /* 0x00022c0001067983 */ /* 0x008ee80000300800 */
[----:B------:R0:W-:Y:S04]  /*61c10*/  STS.U8 [R48+UR4+0x8a0], R3 ;  /* 0x0008a00330007988 */ /* 0x0001e80008000004 */
[----:B------:R-:W-:Y:S04]  /*61c20*/  STS.U8 [R48+UR4+0x8c0], R22 ;  /* 0x0008c01630007988 */ /* 0x000fe80008000004 */
[----:B------:R-:W-:Y:S04]  /*61c30*/  STS.U8 [R48+UR4+0x8e0], R19 ;  /* 0x0008e01330007988 */ /* 0x000fe80008000004 */
[----:B------:R-:W-:Y:S04]  /*61c40*/  STS.U8 [R48+UR4+0x9a0], R18 ;  /* 0x0009a01230007988 */ /* 0x000fe80008000004 */
[----:B------:R-:W-:Y:S04]  /*61c50*/  STS.U8 [R48+UR4+0x980], R15 ;  /* 0x0009800f30007988 */ /* 0x000fe80008000004 */
[----:B------:R1:W-:Y:S04]  /*61c60*/  STS.U8 [R48+UR4+0x9e0], R14 ;  /* 0x0009e00e30007988 */ /* 0x0003e80008000004 */
[----:B0-----:R-:W3:Y:S04]  /*61c70*/  LDL.LU R3, [R1+0x60] ;  /* 0x0000600001037983 */ /* 0x001ee80000300800 */
[----:B------:R-:W3:Y:S04]  /*61c80*/  LDL.LU R43, [R1+0x5c] ;  /* 0x00005c00012b7983 */ /* 0x000ee80000300800 */
[----:B-1----:R-:W3:Y:S04]  /*61c90*/  LDL.LU R14, [R1+0x344] ;  /* 0x00034400010e7983 */ /* 0x002ee80000300800 */
[----:B------:R0:W-:Y:S04]  /*61ca0*/  STS.U8 [R48+UR4+0x9c0], R32 ;  /* 0x0009c02030007988 */ /* 0x0001e80008000004 */
[----:B0-----:R-:W3:Y:S04]  /*61cb0*/  LDL.LU R32, [R1+0x234] ;  /* 0x0002340001207983 */ /* 0x001ee80000300800 */
[----:B----4-:R0:W-:Y:S04]  /*61cc0*/  STS.U8 [R48+UR4+0xac0], R40 ;  /* 0x000ac02830007988 */ /* 0x0101e80008000004 */
[----:B0-----:R-:W4:Y:S04]  /*61cd0*/  LDL.LU R40, [R1+0x50] ;  /* 0x0000500001287983 */ /* 0x001f280000300800 */
        /* <DEDUP_REMOVED lines=8> */
[----:B------:R-:W4:Y:S04]  /*61d60*/  LDL.LU R27, [R1+0x354] ;  /* 0x00035400011b7983 */ /* 0x000f280000300800 */
[----:B------:R-:W4:Y:S04]  /*61d70*/  LDL.LU R11, [R1+0x244] ;  /* 0x00024400010b7983 */ /* 0x000f280000300800 */
[----:B--2---:R0:W-:Y:S04]  /*61d80*/  STS.U8 [R48+UR4+0xbe0], R0 ;  /* 0x000be00030007988 */ /* 0x0041e80008000004 */
[----:B0-----:R-:W2:Y:S04]  /*61d90*/  LDL.LU R0, [R1+0x30] ;  /* 0x0000300001007983 */ /* 0x001ea80000300800 */
[----:B------:R-:W2:Y:S04]  /*61da0*/  LDL.LU R26, [R1+0x2c] ;  /* 0x00002c00011a7983 */ /* 0x000ea80000300800 */
[----:B------:R0:W-:Y:S04]  /*61db0*/  STS.U8 [R48+UR4+0xbc0], R10 ;  /* 0x000bc00a30007988 */ /* 0x0001e80008000004 */
[----:B------:R-:W2:Y:S04]  /*61dc0*/  LDL.LU R23, [R1+0x35c] ;  /* 0x00035c0001177983 */ /* 0x000ea80000300800 */
[----:B------:R1:W-:Y:S04]  /*61dd0*/  STS.U8 [R48+UR4+0xba0], R7 ;  /* 0x000ba00730007988 */ /* 0x0003e80008000004 */
[----:B---3--:R3:W-:Y:S04]  /*61de0*/  STS.U8 [R48+UR4+0xb80], R6 ;  /* 0x000b800630007988 */ /* 0x0087e80008000004 */
[----:B0-----:R-:W2:Y:S04]  /*61df0*/  LDL.LU R10, [R1+0x24c] ;  /* 0x00024c00010a7983 */ /* 0x001ea80000300800 */
[----:B-1----:R-:W2:Y:S04]  /*61e00*/  LDL.LU R7, [R1+0x20] ;  /* 0x0000200001077983 */ /* 0x002ea80000300800 */
[----:B------:R-:W2:Y:S04]  /*61e10*/  LDL.LU R22, [R1+0x1c] ;  /* 0x00001c0001167983 */ /* 0x000ea80000300800 */
[----:B------:R-:W2:Y:S04]  /*61e20*/  LDL.LU R19, [R1+0x36c] ;  /* 0x00036c0001137983 */ /* 0x000ea80000300800 */
[----:B------:R-:W2:Y:S04]  /*61e30*/  LDL.LU R18, [R1+0x254] ;  /* 0x0002540001127983 */ /* 0x000ea80000300800 */
[----:B------:R-:W2:Y:S04]  /*61e40*/  LDL.LU R15, [R1+0x10] ;  /* 0x00001000010f7983 */ /* 0x000ea80000300800 */
[----:B---3--:R-:W3:Y:S04]  /*61e50*/  LDL.LU R6, [R1+0xc] ;  /* 0x00000c0001067983 */ /* 0x008ee80000300800 */
[----:B------:R0:W-:Y:S04]  /*61e60*/  STS.U8 [R48+UR4+0xc80], R3 ;  /* 0x000c800330007988 */ /* 0x0001e80008000004 */
[----:B------:R-:W-:Y:S04]  /*61e70*/  STS.U8 [R48+UR4+0xca0], R43 ;  /* 0x000ca02b30007988 */ /* 0x000fe80008000004 */
[----:B------:R1:W-:Y:S04]  /*61e80*/  STS.U8 [R48+UR4+0xcc0], R14 ;  /* 0x000cc00e30007988 */ /* 0x0003e80008000004 */
[----:B0-----:R-:W3:Y:S04]  /*61e90*/  LDL.LU R3, [R1+0x380] ;  /* 0x0003800001037983 */ /* 0x001ee80000300800 */
[----:B-1----:R-:W3:Y:S04]  /*61ea0*/  LDL.LU R14, [R1+0x25c] ;  /* 0x00025c00010e7983 */ /* 0x002ee80000300800 */
[----:B------:R0:W-:Y:S04]  /*61eb0*/  STS.U8 [R48+UR4+0xce0], R32 ;  /* 0x000ce02030007988 */ /* 0x0001e80008000004 */
[----:B0-----:R-:W3:Y:S04]  /*61ec0*/  LDL.LU R32, [R1+0x390] ;  /* 0x0003900001207983 */ /* 0x001ee80000300800 */
[----:B----4-:R0:W-:Y:S04]  /*61ed0*/  STS.U8 [R48+UR4+0xda0], R40 ;  /* 0x000da02830007988 */ /* 0x0101e80008000004 */
[----:B0-----:R-:W4:Y:S04]  /*61ee0*/  LDL.LU R40, [R1+0x264] ;  /* 0x0002640001287983 */ /* 0x001f280000300800 */
[----:B------:R-:W-:Y:S04]  /*61ef0*/  STS.U8 [R48+UR4+0xd80], R41 ;  /* 0x000d802930007988 */ /* 0x000fe80008000004 */
[----:B------:R-:W-:Y:S04]  /*61f00*/  STS.U8 [R48+UR4+0xde0], R35 ;  /* 0x000de02330007988 */ /* 0x000fe80008000004 */
        /* <DEDUP_REMOVED lines=11> */
[----:B------:R-:W-:Y:S04]  /*61fc0*/  STS.U8 [R48+UR4+0xfa0], R23 ;  /* 0x000fa01730007988 */ /* 0x000fe80008000004 */
[----:B------:R0:W-:Y:S04]  /*61fd0*/  STS.U8 [R48+UR4+0xf80], R10 ;  /* 0x000f800a30007988 */ /* 0x0001e80008000004 */
[----:B------:R1:W-:Y:S04]  /*61fe0*/  STS.U8 [R48+UR4+0x1080], R7 ;  /* 0x0010800730007988 */ /* 0x0003e80008000004 */
[----:B------:R-:W-:Y:S04]  /*61ff0*/  STS.U8 [R48+UR4+0x10a0], R22 ;  /* 0x0010a01630007988 */ /* 0x000fe80008000004 */
[----:B------:R-:W-:Y:S04]  /*62000*/  STS.U8 [R48+UR4+0x10c0], R19 ;  /* 0x0010c01330007988 */ /* 0x000fe80008000004 */
[----:B------:R-:W-:Y:S04]  /*62010*/  STS.U8 [R48+UR4+0x10e0], R18 ;  /* 0x0010e01230007988 */ /* 0x000fe80008000004 */
[----:B------:R-:W-:Y:S04]  /*62020*/  STS.U8 [R48+UR4+0x11a0], R15 ;  /* 0x0011a00f30007988 */ /* 0x000fe80008000004 */
[----:B---3--:R3:W-:Y:S04]  /*62030*/  STS.U8 [R48+UR4+0x1180], R6 ;  /* 0x0011800630007988 */ /* 0x0087e80008000004 */
[----:B0-----:R-:W2:Y:S04]  /*62040*/  LDL.LU R10, [R1+0x2b8] ;  /* 0x0002b800010a7983 */ /* 0x001ea80000300800 */
[----:B-1----:R-:W2:Y:S04]  /*62050*/  LDL.LU R7, [R1+0x27c] ;  /* 0x00027c0001077983 */ /* 0x002ea80000300800 */
[----:B---3--:R-:W3:Y:S04]  /*62060*/  LDL.LU R6, [R1+0x2b0] ;  /* 0x0002b00001067983 */ /* 0x008ee80000300800 */
[----:B------:R0:W-:Y:S04]  /*62070*/  STS.U8 [R48+UR4+0x11e0], R3 ;  /* 0x0011e00330007988 */ /* 0x0001e80008000004 */
[----:B------:R-:W-:Y:S04]  /*62080*/  STS.U8 [R48+UR4+0x11c0], R14 ;  /* 0x0011c00e30007988 */ /* 0x000fe80008000004 */
[----:B------:R1:W-:Y:S04]  /*62090*/  STS.U8 [R48+UR4+0x12c0], R2 ;  /* 0x0012c00230007988 */ /* 0x0003e80008000004 */
[----:B------:R-:W-:Y:S04]  /*620a0*/  STS.U8 [R48+UR4+0x12e0], R50 ;  /* 0x0012e03230007988 */ /* 0x000fe80008000004 */
        /* <DEDUP_REMOVED lines=12> */
[----:B------:R-:W-:Y:S04]  /*62170*/  STS.U8 [R48+UR4+0x14c0], R11 ;  /* 0x0014c00b30007988 */ /* 0x000fe80008000004 */
[----:B0-----:R-:W4:Y:S04]  /*62180*/  LDL.LU R38, [R1+0x2a0] ;  /* 0x0002a00001267983 */ /* 0x001f280000300800 */
[----:B-1----:R-:W4:Y:S04]  /*62190*/  LDL.LU R46, [R1+0x294] ;  /* 0x00029400012e7983 */ /* 0x002f280000300800 */
[----:B--2---:R0:W-:Y:S04]  /*621a0*/  STS.U8 [R48+UR4+0x14e0], R0 ;  /* 0x0014e00030007988 */ /* 0x0041e80008000004 */
[----:B0-----:R-:W2:Y:S04]  /*621b0*/  LDL.LU R0, [R1+0x1c4] ;  /* 0x0001c40001007983 */ /* 0x001ea80000300800 */
[----:B------:R-:W2:Y:S04]  /*621c0*/  LDL.LU R19, [R1+0x1c0] ;  /* 0x0001c00001137983 */ /* 0x000ea80000300800 */
[----:B------:R-:W2:Y:S04]  /*621d0*/  LDL.LU R18, [R1+0x1b4] ;  /* 0x0001b40001127983 */ /* 0x000ea80000300800 */
[----:B------:R-:W2:Y:S04]  /*621e0*/  LDL.LU R15, [R1+0x1b0] ;  /* 0x0001b000010f7983 */ /* 0x000ea80000300800 */
[----:B------:R-:W2:Y:S04]  /*621f0*/  LDL.LU R14, [R1+0x1a4] ;  /* 0x0001a400010e7983 */ /* 0x000ea80000300800 */
[----:B------:R-:W-:Y:S04]  /*62200*/  STS.U8 [R48+UR4+0x15a0], R4 ;  /* 0x0015a00430007988 */ /* 0x000fe80008000004 */
[----:B------:R-:W2:Y:S04]  /*62210*/  LDL.LU R11, [R1+0x1a0] ;  /* 0x0001a000010b7983 */ /* 0x000ea80000300800 */
[----:B------:R-:W-:Y:S04]  /*62220*/  STS.U8 [R48+UR4+0x1580], R5 ;  /* 0x0015800530007988 */ /* 0x000fe80008000004 */
[----:B------:R0:W-:Y:S04]  /*62230*/  STS.U8 [R48+UR4+0x15e0], R10 ;  /* 0x0015e00a30007988 */ /* 0x0001e80008000004 */
[----:B------:R1:W-:Y:S04]  /*62240*/  STS.U8 [R48+UR4+0x15c0], R7 ;  /* 0x0015c00730007988 */ /* 0x0003e80008000004 */
        /* <DEDUP_REMOVED lines=8> */
[----:B------:R-:W-:Y:S04]  /*622d0*/  STS.U8 [R48+UR4+0x17c0], R13 ;  /* 0x0017c00d30007988 */ /* 0x000fe80008000004 */
[----:B0-----:R-:W3:Y:S04]  /*622e0*/  LDL.LU R3, [R1+0x180] ;  /* 0x0001800001037983 */ /* 0x001ee80000300800 */
        /* <DEDUP_REMOVED lines=10> */
[----:B0-----:R-:W4:Y:S04]  /*62390*/  LDL.LU R38, [R1+0x164] ;  /* 0x0001640001267983 */ /* 0x001f280000300800 */
[----:B-1----:R-:W4:Y:S04]  /*623a0*/  LDL.LU R46, [R1+0x160] ;  /* 0x00016000012e7983 */ /* 0x002f280000300800 */
[----:B--2---:R0:W-:Y:S04]  /*623b0*/  STS.U8 [R48+UR4+0x19e0], R0 ;  /* 0x0019e00030007988 */ /* 0x0041e80008000004 */
[----:B0-----:R-:W2:Y:S04]  /*623c0*/  LDL.LU R0, [R1+0x15c] ;  /* 0x00015c0001007983 */ /* 0x001ea80000300800 */
        /* <DEDUP_REMOVED lines=19> */
[----:B------:R0:W-:Y:S04]  /*62500*/  STS.U8 [R48+UR4+0x1e80], R32 ;  /* 0x001e802030007988 */ /* 0x0001e80008000004 */
[----:B0-----:R-:W3:Y:S04]  /*62510*/  LDL.LU.64 R32, [R1+0x840] ;  /* 0x0008400001207983 */ /* 0x001ee80000300a00 */
[----:B------:R-:W3:Y:S04]  /*62520*/  LDL.LU.64 R34, [R1+0x848] ;  /* 0x0008480001227983 */ /* 0x000ee80000300a00 */
[----:B------:R-:W3:Y:S04]  /*62530*/  LDL.LU.64 R24, [R1+0x8a0] ;  /* 0x0008a00001187983 */ /* 0x000ee80000300a00 */
[----:B------:R-:W3:Y:S04]  /*62540*/  LDL.LU.64 R26, [R1+0x8a8] ;  /* 0x0008a800011a7983 */ /* 0x000ee80000300a00 */
[----:B----4-:R0:W-:Y:S02]  /*62550*/  STS.U8 [R48+UR4+0x1ea0], R40 ;  /* 0x001ea02830007988 */ /* 0x0101e40008000004 */
[----:B0-----:R-:W0:Y:S02]  /*62560*/  S2R R40, SR_TID.X ;  /* 0x0000000000287919 */ /* 0x001e240000002100 */
[C---:B0-----:R-:W-:Y:S01]  /*62570*/  LOP3.LUT R13, R40.reuse, 0x7, RZ, 0xc0, !PT ;  /* 0x00000007280d7812 */ /* 0x041fe200078ec0ff */
[----:B------:R-:W-:-:S04]  /*62580*/  IMAD.SHL.U32 R16, R40, 0x2, RZ ;  /* 0x0000000228107824 */ /* 0x000fc800078e00ff */
[----:B------:R-:W-:-:S05]  /*62590*/  IMAD R13, R13, 0x90, RZ ;  /* 0x000000900d0d7824 */ /* 0x000fca00078e02ff */
[----:B------:R-:W-:Y:S02]  /*625a0*/  LOP3.LUT R13, R13, 0x30, R16, 0x78, !PT ;  /* 0x000000300d0d7812 */ /* 0x000fe400078e7810 */
[----:B------:R-:W4:Y:S04]  /*625b0*/  LDL.LU.64 R16, [R1+0x890] ;  /* 0x0008900001107983 */ /* 0x000f280000300a00 */
[----:B------:R-:W4:Y:S04]  /*625c0*/  LDL.LU.64 R18, [R1+0x898] ;  /* 0x0008980001127983 */ /* 0x000f280000300a00 */
[----:B------:R-:W-:Y:S04]  /*625d0*/  STS.U8 [R48+UR4+0x1fe0], R38 ;  /* 0x001fe02630007988 */ /* 0x000fe80008000004 */
[----:B------:R0:W-:Y:S04]  /*625e0*/  STS.U8 [R48+UR4+0x1fc0], R2 ;  /* 0x001fc00230007988 */ /* 0x0001e80008000004 */
[----:B------:R-:W-:Y:S01]  /*625f0*/  STS.U8 [R48+UR4+0x1fa0], R46 ;  /* 0x001fa02e30007988 */ /* 0x000fe20008000004 */
[----:B------:R-:W-:-:S02]  /*62600*/  IMAD R3, R31, 0x100, R30 ;  /* 0x000001001f037824 */ /* 0x000fc400078e021e */
[----:B0-----:R-:W-:Y:S01]  /*62610*/  IMAD R2, R61, 0x100, R60 ;  /* 0x000001003d027824 */ /* 0x001fe200078e023c */
[----:B--2---:R-:W-:Y:S01]  /*62620*/  STS.U8 [R48+UR4+0x1f80], R0 ;  /* 0x001f800030007988 */ /* 0x004fe20008000004 */
[----:B------:R-:W-:Y:S06]  /*62630*/  BAR.SYNC.DEFER_BLOCKING 0x0 ;  /* 0x0000000000007b1d */ /* 0x000fec0000010000 */
[----:B------:R-:W0:Y:S04]  /*62640*/  LDSM.16.M88.4 R4, [R13+UR4] ;  /* 0x000000040d04783b */ /* 0x000e280008000200 */
[----:B------:R-:W1:Y:S04]  /*62650*/  LDSM.16.M88.4 R20, [R13+UR4+0x400] ;  /* 0x000400040d14783b */ /* 0x000e680008000200 */
[----:B------:R-:W2:Y:S04]  /*62660*/  LDSM.16.M88.4 R28, [R13+UR4+0x800] ;  /* 0x000800040d1c783b */ /* 0x000ea80008000200 */
[----:B------:R-:W-:Y:S04]  /*62670*/  LDSM.16.M88.4 R40, [R13+UR4+0x1800] ;  /* 0x001800040d28783b */ /* 0x000fe80008000200 */
[----:B0-----:R0:W-:Y:S01]  /*62680*/  STL.64 [R1+0xc30], R4 ;  /* 0x000c300401007387 */ /* 0x0011e20000100a00 */
[----:B------:R-:W-:-:S03]  /*62690*/  IMAD.MOV.U32 R8, RZ, RZ, R4 ;  /* 0x000000ffff087224 */ /* 0x000fc600078e0004 */
[----:B------:R2:W-:Y:S01]  /*626a0*/  STL.64 [R1+0xc38], R6 ;  /* 0x000c380601007387 */ /* 0x0005e20000100a00 */
[----:B------:R-:W-:-:S03]  /*626b0*/  IMAD.MOV.U32 R9, RZ, RZ, R5 ;  /* 0x000000ffff097224 */ /* 0x000fc600078e0005 */
[----:B-1----:R1:W-:Y:S04]  /*626c0*/  STL.64 [R1+0xc20], R20 ;  /* 0x000c201401007387 */ /* 0x0023e80000100a00 */
[----:B------:R1:W-:Y:S01]  /*626d0*/  STL.64 [R1+0xc28], R22 ;  /* 0x000c281601007387 */ /* 0x0003e20000100a00 */
[----:B0-----:R-:W-:Y:S02]  /*626e0*/  IMAD R4, R57, 0x100, R56 ;  /* 0x0000010039047824 */ /* 0x001fe400078e0238 */
[----:B------:R-:W-:Y:S02]  /*626f0*/  IMAD R5, R59, 0x100, R58 ;  /* 0x000001003b057824 */ /* 0x000fe400078e023a */
[----:B--2---:R-:W-:Y:S02]  /*62700*/  IMAD.MOV.U32 R6, RZ, RZ, R20 ;  /* 0x000000ffff067224 */ /* 0x004fe400078e0014 */
[----:B------:R-:W-:Y:S01]  /*62710*/  IMAD.MOV.U32 R7, RZ, RZ, R21 ;  /* 0x000000ffff077224 */ /* 0x000fe200078e0015 */
[----:B-1----:R-:W-:-:S02]  /*62720*/  F2FP.F16.E4M3.UNPACK_B R20, R3 ;  /* 0x00000003ff14723e */ /* 0x002fc400020006ff */
[----:B------:R-:W-:Y:S02]  /*62730*/  F2FP.F16.E4M3.UNPACK_B R21, R4 ;  /* 0x00000004ff15723e */ /* 0x000fe400020006ff */
[----:B------:R-:W-:Y:S02]  /*62740*/  F2FP.F16.E4M3.UNPACK_B R22, R5 ;  /* 0x00000005ff16723e */ /* 0x000fe400020006ff */
[----:B------:R-:W-:Y:S02]  /*62750*/  F2FP.F16.E4M3.UNPACK_B R23, R2 ;  /* 0x00000002ff17723e */ /* 0x000fe400020006ff */
[----:B------:R-:W-:Y:S02]  /*62760*/  F2FP.F16.E4M3.UNPACK_B R6, R6 ;  /* 0x00000006ff06723e */ /* 0x000fe400020006ff */
[----:B------:R-:W-:Y:S01]  /*62770*/  F2FP.F16.E4M3.UNPACK_B R7, R7 ;  /* 0x00000007ff07723e */ /* 0x000fe200020006ff */
[----:B------:R-:W-:Y:S01]  /*62780*/  STL.64 [R1+0xc00], R28 ;  /* 0x000c001c01007387 */ /* 0x000fe20000100a00 */
[----:B------:R-:W-:-:S03]  /*62790*/  IMAD.MOV.U32 R4, RZ, RZ, R28 ;  /* 0x000000ffff047224 */ /* 0x000fc600078e001c */
[----:B------:R-:W-:Y:S01]  /*627a0*/  STL.64 [R1+0xc08], R30 ;  /* 0x000c081e01007387 */ /* 0x000fe20000100a00 */
[----:B------:R-:W-:-:S03]  /*627b0*/  IMAD.MOV.U32 R0, RZ, RZ, R29 ;  /* 0x000000ffff007224 */ /* 0x000fc600078e001d */
[----:B------:R-:W0:Y:S01]  /*627c0*/  LDSM.16.M88.4 R28, [R13+UR4+0xc00] ;  /* 0x000c00040d1c783b */ /* 0x000e220008000200 */
[----:B---3--:R-:W-:Y:S03]  /*627d0*/  HMMA.16816.F32 R48, R20, R6, R24 ;  /* 0x000000061430723c */ /* 0x008fe60000001818 */
[----:B------:R-:W1:Y:S01]  /*627e0*/  LDSM.16.M88.4 R24, [R13+UR4+0x1000] ;  /* 0x001000040d18783b */ /* 0x000e620008000200 */
[----:B------:R-:W-:Y:S02]  /*627f0*/  F2FP.F16.E4M3.UNPACK_B R8, R8 ;  /* 0x00000008ff08723e */ /* 0x000fe400020006ff */
[----:B------:R-:W-:-:S07]  /*62800*/  F2FP.F16.E4M3.UNPACK_B R9, R9 ;  /* 0x00000009ff09723e */ /* 0x000fce00020006ff */
[----:B------:R-:W-:-:S15]  /*62810*/  HMMA.16816.F32 R52, R20, R8, R32 ;  /* 0x000000081434723c */ /* 0x000fde0000001820 */
[----:B------:R-:W-:-:S08]  /*62820*/  NOP ;  /* 0x0000000000007918 */ /* 0x000fd00000000000 */
[----:B------:R-:W-:Y:S04]  /*62830*/  STL.64 [R1+0x5470], R54 ;  /* 0x0054703601007387 */ /* 0x000fe80000100a00 */
[----:B------:R-:W-:Y:S04]  /*62840*/  STL.64 [R1+0x5468], R52 ;  /* 0x0054683401007387 */ /* 0x000fe80000100a00 */
[----:B0-----:R-:W-:Y:S04]  /*62850*/  STL.64 [R1+0xc10], R28 ;  /* 0x000c101c01007387 */ /* 0x001fe80000100a00 */
[----:B------:R-:W-:Y:S04]  /*62860*/  STL.64 [R1+0xc18], R30 ;  /* 0x000c181e01007387 */ /* 0x000fe80000100a00 */
[----:B------:R-:W-:Y:S04]  /*62870*/  STL.64 [R1+0x5480], R50 ;  /* 0x0054803201007387 */ /* 0x000fe80000100a00 */
[----:B------:R-:W-:Y:S04]  /*62880*/  STL.64 [R1+0x5478], R48 ;  /* 0x0054783001007387 */ /* 0x000fe80000100a00 */
[----:B-1----:R-:W-:Y:S01]  /*62890*/  STL.64 [R1+0xc40], R24 ;  /* 0x000c401801007387 */ /* 0x002fe20000100a00 */
[----:B------:R-:W-:-:S03]  /*628a0*/  IMAD.MOV.U32 R10, RZ, RZ, R24 ;  /* 0x000000ffff0a7224 */ /* 0x000fc600078e0018 */
[----:B------:R-:W-:Y:S01]  /*628b0*/  STL.64 [R1+0xc48], R26 ;  /* 0x000c481a01007387 */ /* 0x000fe20000100a00 */
[----:B------:R-:W-:-:S03]  /*628c0*/  IMAD.MOV.U32 R11, RZ, RZ, R25 ;  /* 0x000000ffff0b7224 */ /* 0x000fc600078e0019 */
[----:B------:R-:W0:Y:S01]  /*628d0*/  LDSM.16.M88.4 R24, [R13+UR4+0x1400] ;  /* 0x001400040d18783b */ /* 0x000e220008000200 */
[----:B------:R-:W-:Y:S02]  /*628e0*/  F2FP.F16.E4M3.UNPACK_B R4, R4 ;  /* 0x00000004ff04723e */ /* 0x000fe400020006ff */
[----:B------:R-:W-:-:S07]  /*628f0*/  F2FP.F16.E4M3.UNPACK_B R5, R0 ;  /* 0x00000000ff05723e */ /* 0x000fce00020006ff */
[----:B----4-:R-:W-:Y:S01]  /*62900*/  HMMA.16816.F32 R44, R20, R4, R16 ;  /* 0x00000004142c723c */ /* 0x010fe20000001810 */
[----:B------:R-:W-:Y:S02]  /*62910*/  IMAD.MOV.U32 R2, RZ, RZ, R28 ;  /* 0x000000ffff027224 */ /* 0x000fe400078e001c */
[----:B------:R-:W-:Y:S01]  /*62920*/  IMAD.MOV.U32 R3, RZ, RZ, R29 ;  /* 0x000000ffff037224 */ /* 0x000fe200078e001d */
[----:B0-----:R0:W-:Y:S04]  /*62930*/  STL.64 [R1+0xc50], R24 ;  /* 0x000c501801007387 */ /* 0x0011e80000100a00 */
[----:B------:R1:W-:Y:S04]  /*62940*/  STL.64 [R1+0xc58], R26 ;  /* 0x000c581a01007387 */ /* 0x0003e80000100a00 */
[----:B------:R-:W2:Y:S01]  /*62950*/  LDL.LU.64 R28, [R1+0x880] ;  /* 0x00088000011c7983 */ /* 0x000ea20000300a00 */
[----:B------:R-:W-:-:S03]  /*62960*/  IMAD.MOV.U32 R12, RZ, RZ, R24 ;  /* 0x000000ffff0c7224 */ /* 0x000fc600078e0018 */
[----:B------:R-:W2:Y:S04]  /*62970*/  LDL.LU.64 R30, [R1+0x888] ;  /* 0x00088800011e7983 */ /* 0x000ea80000300a00 */
[----:B0-----:R-:W3:Y:S04]  /*62980*/  LDL.LU R24, [R1+0x120] ;  /* 0x0001200001187983 */ /* 0x001ee80000300800 */
[----:B------:R-:W3:Y:S04]  /*62990*/  LDL.LU R34, [R1+0x11c] ;  /* 0x00011c0001227983 */ /* 0x000ee80000300800 */
[----:B------:R-:W4:Y:S04]  /*629a0*/  LDL.LU R36, [R1+0x130] ;  /* 0x0001300001247983 */ /* 0x000f280000300800 */
[----:B------:R-:W4:Y:S04]  /*629b0*/  LDL.LU R33, [R1+0x12c] ;  /* 0x00012c0001217983 */ /* 0x000f280000300800 */
[----:B-1----:R-:W4:Y:S04]  /*629c0*/  LDL.LU R27, [R1+0x140] ;  /* 0x00014000011b7983 */ /* 0x002f280000300800 */
[----:B------:R-:W4:Y:S04]  /*629d0*/  LDL.LU R19, [R1+0x138] ;  /* 0x0001380001137983 */ /* 0x000f280000300800 */
[----:B------:R-:W4:Y:S04]  /*629e0*/  LDL.LU R18, [R1+0x14c] ;  /* 0x00014c0001127983 */ /* 0x000f280000300800 */
[----:B------:R-:W4:Y:S04]  /*629f0*/  LDL.LU R32, [R1+0x148] ;  /* 0x0001480001207983 */ /* 0x000f280000300800 */
[----:B------:R-:W-:Y:S04]  /*62a00*/  STL.64 [R1+0x55d0], R6 ;  /* 0x0055d00601007387 */ /* 0x000fe80000100a00 */
[----:B------:R-:W-:Y:S04]  /*62a10*/  STL.64 [R1+0x55c8], R4 ;  /* 0x0055c80401007387 */ /* 0x000fe80000100a00 */
[----:B------:R-:W-:Y:S04]  /*62a20*/  STL.64 [R1+0x5490], R46 ;  /* 0x0054902e01007387 */ /* 0x000fe80000100a00 */
[----:B------:R-:W-:Y:S04]  /*62a30*/  STL.64 [R1+0x5488], R44 ;  /* 0x0054882c01007387 */ /* 0x000fe80000100a00 */
[----:B------:R-:W-:Y:S04]  /*62a40*/  STL.64 [R1+0xc60], R40 ;  /* 0x000c602801007387 */ /* 0x000fe80000100a00 */
[----:B------:R-:W-:Y:S04]  /*62a50*/  STL.64 [R1+0xc68], R42 ;  /* 0x000c682a01007387 */ /* 0x000fe80000100a00 */
[----:B------:R-:W3:Y:S04]  /*62a60*/  LDL.LU.64 R48, [R1+0x870] ;  /* 0x0008700001307983 */ /* 0x000ee80000300a00 */
[----:B------:R-:W3:Y:S04]  /*62a70*/  LDL.LU.64 R50, [R1+0x878] ;  /* 0x0008780001327983 */ /* 0x000ee80000300a00 */
[----:B------:R-:W0:Y:S01]  /*62a80*/  LDSM.16.M88.4 R4, [R13+UR4+0x1c00] ;  /* 0x001c00040d04783b */ /* 0x000e220008000200 */
[----:B------:R-:W-:-:S02]  /*62a90*/  F2FP.F16.E4M3.UNPACK_B R2, R2 ;  /* 0x00000002ff02723e */ /* 0x000fc400020006ff */
[----:B------:R-:W-:Y:S02]  /*62aa0*/  F2FP.F16.E4M3.UNPACK_B R3, R3 ;  /* 0x00000003ff03723e */ /* 0x000fe400020006ff */
[----:B------:R-:W-:Y:S02]  /*62ab0*/  F2FP.F16.E4M3.UNPACK_B R10, R10 ;  /* 0x0000000aff0a723e */ /* 0x000fe400020006ff */
[----:B------:R-:W-:Y:S01]  /*62ac0*/  F2FP.F16.E4M3.UNPACK_B R11, R11 ;  /* 0x0000000bff0b723e */ /* 0x000fe200020006ff */
[----:B------:R-:W-:Y:S02]  /*62ad0*/  IMAD.MOV.U32 R14, RZ, RZ, R40 ;  /* 0x000000ffff0e7224 */ /* 0x000fe400078e0028 */
[----:B------:R-:W-:Y:S01]  /*62ae0*/  IMAD.MOV.U32 R15, RZ, RZ, R41 ;  /* 0x000000ffff0f7224 */ /* 0x000fe200078e0029 */
[----:B0-----:R0:W-:Y:S04]  /*62af0*/  STL.64 [R1+0xc70], R4 ;  /* 0x000c700401007387 */ /* 0x0011e80000100a00 */
[----:B------:R1:W-:Y:S04]  /*62b00*/  STL.64 [R1+0xc78], R6 ;  /* 0x000c780601007387 */ /* 0x0003e80000100a00 */
[----:B------:R-:W4:Y:S04]  /*62b10*/  LDL.LU.64 R44, [R1+0x860] ;  /* 0x00086000012c7983 */ /* 0x000f280000300a00 */
[----:B------:R-:W4:Y:S01]  /*62b20*/  LDL.LU.64 R46, [R1+0x868] ;  /* 0x00086800012e7983 */ /* 0x000f220000300a00 */
[----:B------:R-:W-:-:S02]  /*62b30*/  IMAD.MOV.U32 R16, RZ, RZ, R4 ;  /* 0x000000ffff107224 */ /* 0x000fc400078e0004 */
[----:B------:R-:W-:Y:S01]  /*62b40*/  IMAD.MOV.U32 R17, RZ, RZ, R5 ;  /* 0x000000ffff117224 */ /* 0x000fe200078e0005 */
[C---:B--2---:R-:W-:Y:S01]  /*62b50*/  HMMA.16816.F32 R40, R20.reuse, R2, R28 ;  /* 0x000000021428723c */ /* 0x044fe2000000181c */
[----:B------:R-:W2:Y:S04]  /*62b60*/  LDL.LU.64 R28, [R1+0x850] ;  /* 0x00085000011c7983 */ /* 0x000ea80000300a00 */
[----:B------:R-:W2:Y:S04]  /*62b70*/  LDL.LU.64 R30, [R1+0x858] ;  /* 0x00085800011e7983 */ /* 0x000ea80000300a00 */
[----:B0-----:R-:W2:Y:S04]  /*62b80*/  LDL.LU.64 R4, [R1+0x830] ;  /* 0x0008300001047983 */ /* 0x001ea80000300a00 */
[----:B-1----:R-:W2:Y:S01]  /*62b90*/  LDL.LU.64 R6, [R1+0x838] ;  /* 0x0008380001067983 */ /* 0x002ea20000300a00 */
[----:B---3--:R-:W-:Y:S09]  /*62ba0*/  HMMA.16816.F32 R56, R20, R10, R48 ;  /* 0x0000000a1438723c */ /* 0x008ff20000001830 */
[----:B------:R-:W-:Y:S04]  /*62bb0*/  STL.64 [R1+0x54a0], R42 ;  /* 0x0054a02a01007387 */ /* 0x000fe80000100a00 */
[----:B------:R4:W-:Y:S10]  /*62bc0*/  STL.64 [R1+0x5498], R40 ;  /* 0x0054982801007387 */ /* 0x0009f40000100a00 */
[----:B------:R-:W-:Y:S04]  /*62bd0*/  STL.64 [R1+0x54b0], R58 ;  /* 0x0054b03a01007387 */ /* 0x000fe80000100a00 */
[----:B------:R-:W-:Y:S04]  /*62be0*/  STL.64 [R1+0x54a8], R56 ;  /* 0x0054a83801007387 */ /* 0x000fe80000100a00 */
[----:B------:R-:W3:Y:S04]  /*62bf0*/  LDL.LU R35, [R1+0x1e4] ;  /* 0x0001e40001237983 */ /* 0x000ee80000300800 */
[----:B------:R-:W3:Y:S01]  /*62c00*/  LDL.LU R26, [R1+0x1e0] ;  /* 0x0001e000011a7983 */ /* 0x000ee20000300800 */
[----:B------:R-:W-:Y:S01]  /*62c10*/  IMAD.MOV.U32 R0, RZ, RZ, R25 ;  /* 0x000000ffff007224 */ /* 0x000fe200078e0019 */
[----:B------:R-:W-:-:S04]  /*62c20*/  F2FP.F16.E4M3.UNPACK_B R12, R12 ;  /* 0x0000000cff0c723e */ /* 0x000fc800020006ff */
[----:B------:R-:W-:Y:S02]  /*62c30*/  F2FP.F16.E4M3.UNPACK_B R13, R0 ;  /* 0x00000000ff0d723e */ /* 0x000fe400020006ff */
[----:B------:R-:W-:Y:S02]  /*62c40*/  F2FP.F16.E4M3.UNPACK_B R14, R14 ;  /* 0x0000000eff0e723e */ /* 0x000fe400020006ff */
[----:B------:R-:W-:Y:S02]  /*62c50*/  F2FP.F16.E4M3.UNPACK_B R15, R15 ;  /* 0x0000000fff0f723e */ /* 0x000fe400020006ff */
[----:B------:R-:W-:Y:S02]  /*62c60*/  F2FP.F16.E4M3.UNPACK_B R16, R16 ;  /* 0x00000010ff10723e */ /* 0x000fe400020006ff */
[----:B------:R-:W-:Y:S01]  /*62c70*/  F2FP.F16.E4M3.UNPACK_B R17, R17 ;  /* 0x00000011ff11723e */ /* 0x000fe200020006ff */
[----:B----4-:R-:W-:-:S15]  /*62c80*/  HMMA.16816.F32 R40, R20, R12, R44 ;  /* 0x0000000c1428723c */ /* 0x010fde000000182c */
[----:B------:R-:W-:-:S08]  /*62c90*/  NOP ;  /* 0x0000000000007918 */ /* 0x000fd00000000000 */
[----:B------:R-:W-:Y:S04]  /*62ca0*/  STL.64 [R1+0x400], R40 ;  /* 0x0004002801007387 */ /* 0x000fe80000100a00 */
[----:B------:R-:W-:Y:S01]  /*62cb0*/  STL.64 [R1+0x408], R42 ;  /* 0x0004082a01007387 */ /* 0x000fe20000100a00 */
[C---:B--2---:R-:W-:Y:S06]  /*62cc0*/  HMMA.16816.F32 R28, R20.reuse, R14, R28 ;  /* 0x0000000e141c723c */ /* 0x044fec000000181c */
[----:B------:R-:W-:Y:S01]  /*62cd0*/  HMMA.16816.F32 R4, R20, R16, R4 ;  /* 0x000000101404723c */ /* 0x000fe20000001804 */
[----:B---3--:R-:W-:Y:S04]  /*62ce0*/  STL [R1+0x55c0], R26 ;  /* 0x0055c01a01007387 */ /* 0x008fe80000100800 */
[----:B------:R-:W2:Y:S04]  /*62cf0*/  LDL.LU R38, [R1+0x1f0] ;  /* 0x0001f00001267983 */ /* 0x000ea80000300800 */
[----:B------:R-:W2:Y:S08]  /*62d00*/  LDL.LU R0, [R1+0x1e8] ;  /* 0x0001e80001007983 */ /* 0x000eb00000300800 */
[----:B------:R-:W-:Y:S04]  /*62d10*/  STL.64 [R1+0x3f0], R28 ;  /* 0x0003f01c01007387 */ /* 0x000fe80000100a00 */
[----:B------:R-:W-:Y:S04]  /*62d20*/  STL.64 [R1+0x3f8], R30 ;  /* 0x0003f81e01007387 */ /* 0x000fe80000100a00 */
[----:B------:R0:W-:Y:S04]  /*62d30*/  STL.64 [R1+0x2e0], R4 ;  /* 0x0002e00401007387 */ /* 0x0001e80000100a00 */
[----:B------:R1:W-:Y:S04]  /*62d40*/  STL.64 [R1+0x2e8], R6 ;  /* 0x0002e80601007387 */ /* 0x0003e80000100a00 */
[----:B0-----:R-:W3:Y:S04]  /*62d50*/  LDL.LU.64 R4, [R1+0x820] ;  /* 0x0008200001047983 */ /* 0x001ee80000300a00 */
[----:B-1----:R-:W3:Y:S01]  /*62d60*/  LDL.LU.64 R6, [R1+0x828] ;  /* 0x0008280001067983 */ /* 0x002ee20000300a00 */
[----:B------:R-:W-:-:S02]  /*62d70*/  IMAD R20, R34, 0x100, R24 ;  /* 0x0000010022147824 */ /* 0x000fc400078e0218 */
[----:B------:R-:W-:Y:S02]  /*62d80*/  IMAD R21, R33, 0x100, R36 ;  /* 0x0000010021157824 */ /* 0x000fe400078e0224 */
[----:B------:R-:W-:Y:S02]  /*62d90*/  IMAD R19, R19, 0x100, R27 ;  /* 0x0000010013137824 */ /* 0x000fe400078e021b */
[----:B------:R-:W-:Y:S01]  /*62da0*/  IMAD R18, R32, 0x100, R18 ;  /* 0x0000010020127824 */ /* 0x000fe200078e0212 */
[----:B------:R-:W4:Y:S01]  /*62db0*/  LDL.LU.64 R24, [R1+0x810] ;  /* 0x0008100001187983 */ /* 0x000f220000300a00 */
[----:B------:R-:W-:Y:S02]  /*62dc0*/  F2FP.F16.E4M3.UNPACK_B R20, R20 ;  /* 0x00000014ff14723e */ /* 0x000fe400020006ff */
[----:B------:R-:W-:Y:S02]  /*62dd0*/  F2FP.F16.E4M3.UNPACK_B R21, R21 ;  /* 0x00000015ff15723e */ /* 0x000fe400020006ff */
[----:B------:R-:W-:-:S02]  /*62de0*/  F2FP.F16.E4M3.UNPACK_B R22, R19 ;  /* 0x00000013ff16723e */ /* 0x000fc400020006ff */
[----:B------:R-:W-:Y:S01]  /*62df0*/  F2FP.F16.E4M3.UNPACK_B R23, R18 ;  /* 0x00000012ff17723e */ /* 0x000fe200020006ff */
[----:B------:R-:W4:Y:S04]  /*62e00*/  LDL.LU.64 R26, [R1+0x818] ;  /* 0x00081800011a7983 */ /* 0x000f280000300a00 */
[----:B------:R-:W2:Y:S04]  /*62e10*/  LDL.LU.64 R56, [R1+0x800] ;  /* 0x0008000001387983 */ /* 0x000ea80000300a00 */
[----:B------:R-:W2:Y:S04]  /*62e20*/  LDL.LU.64 R58, [R1+0x808] ;  /* 0x00080800013a7983 */ /* 0x000ea80000300a00 */
[----:B------:R-:W2:Y:S04]  /*62e30*/  LDL.LU.64 R52, [R1+0x7f0] ;  /* 0x0007f00001347983 */ /* 0x000ea80000300a00 */
[----:B------:R-:W2:Y:S04]  /*62e40*/  LDL.LU.64 R54, [R1+0x7f8] ;  /* 0x0007f80001367983 */ /* 0x000ea80000300a00 */
[----:B------:R-:W4:Y:S04]  /*62e50*/  LDL.LU.64 R48, [R1+0x7e0] ;  /* 0x0007e00001307983 */ /* 0x000f280000300a00 */
[----:B------:R-:W4:Y:S04]  /*62e60*/  LDL.LU.64 R50, [R1+0x7e8] ;  /* 0x0007e80001327983 */ /* 0x000f280000300a00 */
[----:B------:R-:W2:Y:S04]  /*62e70*/  LDL.LU.64 R44, [R1+0x7d0] ;  /* 0x0007d000012c7983 */ /* 0x000ea80000300a00 */
[----:B------:R-:W2:Y:S04]  /*62e80*/  LDL.LU.64 R46, [R1+0x7d8] ;  /* 0x0007d800012e7983 */ /* 0x000ea80000300a00 */
[----:B------:R-:W2:Y:S04]  /*62e90*/  LDL.LU.64 R40, [R1+0x7c0] ;  /* 0x0007c00001287983 */ /* 0x000ea80000300a00 */
[----:B------:R-:W2:Y:S04]  /*62ea0*/  LDL.LU.64 R42, [R1+0x7c8] ;  /* 0x0007c800012a7983 */ /* 0x000ea80000300a00 */
[----:B------:R-:W2:Y:S04]  /*62eb0*/  LDL.LU.64 R28, [R1+0x7b0] ;  /* 0x0007b000011c7983 */ /* 0x000ea80000300a00 */
[----:B------:R-:W2:Y:S04]  /*62ec0*/  LDL.LU.64 R30, [R1+0x7b8] ;  /* 0x0007b800011e7983 */ /* 0x000ea80000300a00 */
[----:B------:R-:W2:Y:S04]  /*62ed0*/  LDL.LU R33, [R1+0x1fc] ;  /* 0x0001fc0001217983 */ /* 0x000ea80000300800 */
[----:B------:R-:W2:Y:S01]  /*62ee0*/  LDL.LU R32, [R1+0x1f8] ;  /* 0x0001f80001207983 */ /* 0x000ea20000300800 */
[----:B---3--:R-:W-:-:S15]  /*62ef0*/  HMMA.16816.F32 R4, R20, R8, R4 ;  /* 0x000000081404723c */ /* 0x008fde0000001804 */
[----:B------:R-:W-:-:S08]  /*62f00*/  NOP ;  /* 0x0000000000007918 */ /* 0x000fd00000000000 */
[----:B------:R-:W-:Y:S04]  /*62f10*/  STL.64 [R1+0x2d0], R4 ;  /* 0x0002d00401007387 */ /* 0x000fe80000100a00 */
[----:B------:R0:W-:Y:S04]  /*62f20*/  STL.64 [R1+0x2d8], R6 ;  /* 0x0002d80601007387 */ /* 0x0001e80000100a00 */
[----:B0-----:R-:W3:Y:S04]  /*62f30*/  LDL.LU.64 R6, [R1+0x55d0] ;  /* 0x0055d00001067983 */ /* 0x001ee80000300a00 */
[----:B------:R-:W3:Y:S01]  /*62f40*/  LDL.LU.64 R4, [R1+0x55c8] ;  /* 0x0055c80001047983 */ /* 0x000ee20000300a00 */
[C---:B----4-:R-:W-:Y:S06]  /*62f50*/  HMMA.16816.F32 R48, R20.reuse, R10, R48 ;  /* 0x0000000a1430723c */ /* 0x050fec0000001830 */
[C---:B--2---:R-:W-:Y:S06]  /*62f60*/  HMMA.16816.F32 R44, R20.reuse, R12, R44 ;  /* 0x0000000c142c723c */ /* 0x044fec000000182c */
[C---:B---3--:R-:W-:Y:S06]  /*62f70*/  HMMA.16816.F32 R24, R20.reuse, R6, R24 ;  /* 0x000000061418723c */ /* 0x048fec0000001818 */
[----:B------:R-:W-:-:S15]  /*62f80*/  HMMA.16816.F32 R56, R20, R4, R56 ;  /* 0x000000041438723c */ /* 0x000fde0000001838 */
[----:B------:R-:W-:-:S02]  /*62f90*/  NOP ;  /* 0x0000000000007918 */ /* 0x000fc40000000000 */
[----:B------:R-:W-:Y:S04]  /*62fa0*/  STL.64 [R1+0x2c0], R24 ;  /* 0x0002c01801007387 */ /* 0x000fe80000100a00 */
[----:B------:R0:W-:Y:S04]  /*62fb0*/  STL.64 [R1+0x2c8], R26 ;  /* 0x0002c81a01007387 */ /* 0x0001e80000100a00 */
[----:B0-----:R-:W2:Y:S04]  /*62fc0*/  LDL.LU R26, [R1+0x55c0] ;  /* 0x0055c000011a7983 */ /* 0x001ea80000300800 */
[----:B------:R-:W3:Y:S04]  /*62fd0*/  LDL.LU R24, [R1+0x20c] ;  /* 0x00020c0001187983 */ /* 0x000ee80000300800 */
[----:B------:R-:W3:Y:S04]  /*62fe0*/  LDL.LU R27, [R1+0x208] ;  /* 0x00020800011b7983 */ /* 0x000ee80000300800 */
[----:B------:R-:W-:Y:S04]  /*62ff0*/  STL.64 [R1+0x2b0], R56 ;  /* 0x0002b03801007387 */ /* 0x000fe80000100a00 */
[----:B------:R-:W-:Y:S04]  /*63000*/  STL.64 [R1+0x2b8], R58 ;  /* 0x0002b83a01007387 */ /* 0x000fe80000100a00 */
[----:B------:R-:W-:Y:S04]  /*63010*/  STL.64 [R1+0x55b8], R6 ;  /* 0x0055b80601007387 */ /* 0x000fe80000100a00 */
[----:B------:R0:W-:Y:S02]  /*63020*/  STL.64 [R1+0x55b0], R4 ;  /* 0x0055b00401007387 */ /* 0x0001e40000100a00 */
[----:B0-----:R-:W-:-:S15]  /*63030*/  HMMA.16816.F32 R4, R20, R2, R52 ;  /* 0x000000021404723c */ /* 0x001fde0000001834 */
[----:B------:R-:W-:-:S08]  /*63040*/  NOP ;  /* 0x0000000000007918 */ /* 0x000fd00000000000 */
[----:B------:R-:W-:Y:S04]  /*63050*/  STL.64 [R1+0x2a0], R4 ;  /* 0x0002a00401007387 */ /* 0x000fe80000100a00 */
[----:B------:R0:W-:Y:S02]  /*63060*/  STL.64 [R1+0x2a8], R6 ;  /* 0x0002a80601007387 */ /* 0x0001e40000100a00 */
[C---:B0-----:R-:W-:Y:S02]  /*63070*/  HMMA.16816.F32 R4, R20.reuse, R14, R40 ;  /* 0x0000000e1404723c */ /* 0x041fe40000001828 */
[----:B------:R-:W-:Y:S04]  /*63080*/  STL.64 [R1+0x290], R48 ;  /* 0x0002903001007387 */ /* 0x000fe80000100a00 */
[----:B------:R-:W-:Y:S04]  /*63090*/  STL.64 [R1+0x298], R50 ;  /* 0x0002983201007387 */ /* 0x000fe80000100a00 */
[----:B------:R-:W-:Y:S04]  /*630a0*/  STL.64 [R1+0x55a8], R14 ;  /* 0x0055a80e01007387 */ /* 0x000fe80000100a00 */
[----:B------:R-:W-:Y:S04]  /*630b0*/  STL.64 [R1+0x3e0], R44 ;  /* 0x0003e02c01007387 */ /* 0x000fe80000100a00 */
[----:B------:R-:W-:Y:S04]  /*630c0*/  STL.64 [R1+0x3e8], R46 ;  /* 0x0003e82e01007387 */ /* 0x000fe80000100a00 */
[----:B------:R-:W-:Y:S04]  /*630d0*/  STL.64 [R1+0x55a0], R12 ;  /* 0x0055a00c01007387 */ /* 0x000fe80000100a00 */
[----:B------:R-:W-:Y:S04]  /*630e0*/  STL.64 [R1+0x3d0], R4 ;  /* 0x0003d00401007387 */ /* 0x000fe80000100a00 */
[----:B------:R0:W-:Y:S02]  /*630f0*/  STL.64 [R1+0x3d8], R6 ;  /* 0x0003d80601007387 */ /* 0x0001e40000100a00 */
[----:B0-----:R-:W-:-:S15]  /*63100*/  HMMA.16816.F32 R4, R20, R16, R28 ;  /* 0x000000101404723c */ /* 0x001fde000000181c */
[----:B------:R-:W-:-:S08]  /*63110*/  NOP ;  /* 0x0000000000007918 */ /* 0x000fd00000000000 */
[----:B------:R0:W-:Y:S04]  /*63120*/  STL.64 [R1+0x280], R4 ;  /* 0x0002800401007387 */ /* 0x0001e80000100a00 */
[----:B------:R1:W-:Y:S04]  /*63130*/  STL.64 [R1+0x288], R6 ;  /* 0x0002880601007387 */ /* 0x0003e80000100a00 */
[----:B0-----:R-:W4:Y:S04]  /*63140*/  LDL.LU.64 R4, [R1+0x7a0] ;  /* 0x0007a00001047983 */ /* 0x001f280000300a00 */
[----:B-1----:R-:W4:Y:S01]  /*63150*/  LDL.LU.64 R6, [R1+0x7a8] ;  /* 0x0007a80001067983 */ /* 0x002f220000300a00 */
[----:B------:R-:W-:-:S02]  /*63160*/  IMAD R19, R0, 0x100, R38 ;  /* 0x0000010000137824 */ /* 0x000fc400078e0226 */
[----:B------:R-:W-:Y:S01]  /*63170*/  IMAD R22, R32, 0x100, R33 ;  /* 0x0000010020167824 */ /* 0x000fe200078e0221 */
[----:B------:R-:W4:Y:S04]  /*63180*/  LDL.LU R30, [R1+0x2f4] ;  /* 0x0002f400011e7983 */ /* 0x000f280000300800 */
[----:B------:R-:W4:Y:S04]  /*63190*/  LDL.LU R39, [R1+0x2f0] ;  /* 0x0002f00001277983 */ /* 0x000f280000300800 */
[----:B------:R-:W4:Y:S01]  /*631a0*/  LDL.LU R37, [R1+0x2fc] ;  /* 0x0002fc0001257983 */ /* 0x000f220000300800 */
[----:B------:R-:W-:-:S02]  /*631b0*/  F2FP.F16.E4M3.UNPACK_B R21, R19 ;  /* 0x00000013ff15723e */ /* 0x000fc400020006ff */
[----:B------:R-:W-:Y:S01]  /*631c0*/  F2FP.F16.E4M3.UNPACK_B R22, R22 ;  /* 0x00000016ff16723e */ /* 0x000fe200020006ff */
[----:B------:R-:W4:Y:S04]  /*631d0*/  LDL.LU R29, [R1+0x2f8] ;  /* 0x0002f800011d7983 */ /* 0x000f280000300800 */
[----:B------:R-:W4:Y:S01]  /*631e0*/  LDL.LU R36, [R1+0x304] ;  /* 0x0003040001247983 */ /* 0x000f220000300800 */
[----:B--2---:R-:W-:Y:S02]  /*631f0*/  IMAD R18, R26, 0x100, R35 ;  /* 0x000001001a127824 */ /* 0x004fe400078e0223 */
[----:B---3--:R-:W-:Y:S01]  /*63200*/  IMAD R23, R27, 0x100, R24 ;  /* 0x000001001b177824 */ /* 0x008fe200078e0218 */
[----:B------:R-:W2:Y:S04]  /*63210*/  LDL.LU R26, [R1+0x300] ;  /* 0x00030000011a7983 */ /* 0x000ea80000300800 */
[----:B------:R-:W3:Y:S01]  /*63220*/  LDL.LU R38, [R1+0x30c] ;  /* 0x00030c0001267983 */ /* 0x000ee20000300800 */
[----:B------:R-:W-:-:S03]  /*63230*/  F2FP.F16.E4M3.UNPACK_B R20, R18 ;  /* 0x00000012ff14723e */ /* 0x000fc600020006ff */
[----:B------:R-:W3:Y:S01]  /*63240*/  LDL.LU R0, [R1+0x308] ;  /* 0x0003080001007983 */ /* 0x000ee20000300800 */
[----:B------:R-:W-:-:S03]  /*63250*/  F2FP.F16.E4M3.UNPACK_B R23, R23 ;  /* 0x00000017ff17723e */ /* 0x000fc600020006ff */
[----:B------:R-:W2:Y:S04]  /*63260*/  LDL.LU.64 R12, [R1+0x790] ;  /* 0x00079000010c7983 */ /* 0x000ea80000300a00 */
[----:B------:R-:W2:Y:S04]  /*63270*/  LDL.LU.64 R14, [R1+0x798] ;  /* 0x00079800010e7983 */ /* 0x000ea80000300a00 */
[----:B------:R-:W3:Y:S04]  /*63280*/  LDL.LU.64 R56, [R1+0x780] ;  /* 0x0007800001387983 */ /* 0x000ee80000300a00 */
[----:B------:R-:W3:Y:S04]  /*63290*/  LDL.LU.64 R58, [R1+0x788] ;  /* 0x00078800013a7983 */ /* 0x000ee80000300a00 */
[----:B------:R-:W2:Y:S04]  /*632a0*/  LDL.LU.64 R52, [R1+0x770] ;  /* 0x0007700001347983 */ /* 0x000ea80000300a00 */
[----:B------:R-:W2:Y:S04]  /*632b0*/  LDL.LU.64 R54, [R1+0x778] ;  /* 0x0007780001367983 */ /* 0x000ea80000300a00 */
[----:B------:R-:W3:Y:S04]  /*632c0*/  LDL.LU.64 R48, [R1+0x760] ;  /* 0x0007600001307983 */ /* 0x000ee80000300a00 */
[----:B------:R-:W3:Y:S04]  /*632d0*/  LDL.LU.64 R50, [R1+0x768] ;  /* 0x0007680001327983 */ /* 0x000ee80000300a00 */
[----:B------:R-:W3:Y:S04]  /*632e0*/  LDL.LU.64 R32, [R1+0x750] ;  /* 0x0007500001207983 */ /* 0x000ee80000300a00 */
[----:B------:R-:W3:Y:S04]  /*632f0*/  LDL.LU.64 R34, [R1+0x758] ;  /* 0x0007580001227983 */ /* 0x000ee80000300a00 */
[----:B------:R-:W3:Y:S04]  /*63300*/  LDL.LU.64 R44, [R1+0x740] ;  /* 0x00074000012c7983 */ /* 0x000ee80000300a00 */
[----:B------:R-:W3:Y:S04]  /*63310*/  LDL.LU.64 R46, [R1+0x748] ;  /* 0x00074800012e7983 */ /* 0x000ee80000300a00 */
[----:B------:R-:W3:Y:S04]  /*63320*/  LDL.LU.64 R40, [R1+0x730] ;  /* 0x0007300001287983 */ /* 0x000ee80000300a00 */
[----:B------:R-:W3:Y:S01]  /*63330*/  LDL.LU.64 R42, [R1+0x738] ;  /* 0x00073800012a7983 */ /* 0x000ee20000300a00 */
[----:B----4-:R-:W-:-:S15]  /*63340*/  HMMA.16816.F32 R4, R20, R8, R4 ;  /* 0x000000081404723c */ /* 0x010fde0000001804 */
[----:B------:R-:W-:-:S08]  /*63350*/  NOP ;  /* 0x0000000000007918 */ /* 0x000fd00000000000 */
[----:B------:R-:W-:Y:S04]  /*63360*/  STL.64 [R1+0x270], R4 ;  /* 0x0002700401007387 */ /* 0x000fe80000100a00 */
[----:B------:R0:W-:Y:S04]  /*63370*/  STL.64 [R1+0x278], R6 ;  /* 0x0002780601007387 */ /* 0x0001e80000100a00 */
[----:B0-----:R-:W4:Y:S04]  /*63380*/  LDL.LU.64 R6, [R1+0x55b8] ;  /* 0x0055b80001067983 */ /* 0x001f280000300a00 */
[----:B------:R-:W3:Y:S01]  /*63390*/  LDL.LU.64 R4, [R1+0x55b0] ;  /* 0x0055b00001047983 */ /* 0x000ee20000300a00 */
[C---:B--2---:R-:W-:Y:S06]  /*633a0*/  HMMA.16816.F32 R52, R20.reuse, R2, R52 ;  /* 0x000000021434723c */ /* 0x044fec0000001834 */
[C---:B----4-:R-:W-:Y:S06]  /*633b0*/  HMMA.16816.F32 R12, R20.reuse, R6, R12 ;  /* 0x00000006140c723c */ /* 0x050fec000000180c */
[----:B---3--:R-:W-:-:S15]  /*633c0*/  HMMA.16816.F32 R56, R20, R4, R56 ;  /* 0x000000041438723c */ /* 0x008fde0000001838 */
[----:B------:R-:W-:-:S02]  /*633d0*/  NOP ;  /* 0x0000000000007918 */ /* 0x000fc40000000000 */
[----:B------:R-:W-:Y:S04]  /*633e0*/  STL.64 [R1+0x260], R12 ;  /* 0x0002600c01007387 */ /* 0x000fe80000100a00 */
[----:B------:R0:W-:Y:S04]  /*633f0*/  STL.64 [R1+0x268], R14 ;  /* 0x0002680e01007387 */ /* 0x0001e80000100a00 */
[----:B0-----:R-:W2:Y:S04]  /*63400*/  LDL.LU.64 R14, [R1+0x55a8] ;  /* 0x0055a800010e7983 */ /* 0x001ea80000300a00 */
[----:B------:R-:W3:Y:S04]  /*63410*/  LDL.LU.64 R12, [R1+0x55a0] ;  /* 0x0055a000010c7983 */ /* 0x000ee80000300a00 */
[----:B------:R-:W-:Y:S04]  /*63420*/  STL.64 [R1+0x5598], R6 ;  /* 0x0055980601007387 */ /* 0x000fe80000100a00 */
[----:B------:R3:W-:Y:S04]  /*63430*/  STL.64 [R1+0x5590], R4 ;  /* 0x0055900401007387 */ /* 0x0007e80000100a00 */
[----:B------:R-:W-:Y:S04]  /*63440*/  STL.64 [R1+0x250], R56 ;  /* 0x0002503801007387 */ /* 0x000fe80000100a00 */
[----:B------:R-:W-:Y:S04]  /*63450*/  STL.64 [R1+0x258], R58 ;  /* 0x0002583a01007387 */ /* 0x000fe80000100a00 */
[----:B------:R-:W-:Y:S04]  /*63460*/  STL.64 [R1+0x240], R52 ;  /* 0x0002403401007387 */ /* 0x000fe80000100a00 */
[----:B------:R-:W-:Y:S04]  /*63470*/  STL.64 [R1+0x248], R54 ;  /* 0x0002483601007387 */ /* 0x000fe80000100a00 */
[----:B------:R-:W4:Y:S01]  /*63480*/  LDL.LU R28, [R1+0x364] ;  /* 0x00036400011c7983 */ /* 0x000f220000300800 */
[----:B------:R-:W-:-:S15]  /*63490*/  HMMA.16816.F32 R48, R20, R10, R48 ;  /* 0x0000000a1430723c */ /* 0x000fde0000001830 */
[----:B------:R-:W-:-:S08]  /*634a0*/  NOP ;  /* 0x0000000000007918 */ /* 0x000fd00000000000 */
[----:B------:R-:W-:Y:S04]  /*634b0*/  STL.64 [R1+0x230], R48 ;  /* 0x0002303001007387 */ /* 0x000fe80000100a00 */
[----:B------:R-:W-:Y:S01]  /*634c0*/  STL.64 [R1+0x238], R50 ;  /* 0x0002383201007387 */ /* 0x000fe20000100a00 */
[----:B---3--:R-:W-:Y:S03]  /*634d0*/  HMMA.16816.F32 R4, R20, R12, R32 ;  /* 0x0000000c1404723c */ /* 0x008fe60000001820 */
[----:B----4-:R-:W-:-:S15]  /*634e0*/  STL [R1+0x5588], R28 ;  /* 0x0055881c01007387 */ /* 0x010fde0000100800 */
[----:B------:R-:W-:-:S05]  /*634f0*/  NOP ;  /* 0x0000000000007918 */ /* 0x000fca0000000000 */
[----:B------:R-:W-:Y:S04]  /*63500*/  STL.64 [R1+0x3c0], R4 ;  /* 0x0003c00401007387 */ /* 0x000fe80000100a00 */
[----:B------:R2:W-:Y:S04]  /*63510*/  STL.64 [R1+0x3c8], R6 ;  /* 0x0003c80601007387 */ /* 0x0005e80000100a00 */
[----:B------:R-:W3:Y:S04]  /*63520*/  LDL.LU R25, [R1+0x360] ;  /* 0x0003600001197983 */ /* 0x000ee80000300800 */
[----:B------:R-:W4:Y:S04]  /*63530*/  LDL.LU R24, [R1+0x374] ;  /* 0x0003740001187983 */ /* 0x000f280000300800 */
[----:B------:R-:W4:Y:S04]  /*63540*/  LDL.LU R34, [R1+0x370] ;  /* 0x0003700001227983 */ /* 0x000f280000300800 */
[----:B------:R-:W4:Y:S04]  /*63550*/  LDL.LU R35, [R1+0x384] ;  /* 0x0003840001237983 */ /* 0x000f280000300800 */
[----:B------:R-:W4:Y:S01]  /*63560*/  LDL.LU R33, [R1+0x37c] ;  /* 0x00037c0001217983 */ /* 0x000f220000300800 */
[----:B--2---:R-:W-:-:S15]  /*63570*/  HMMA.16816.F32 R4, R20, R14, R44 ;  /* 0x0000000e1404723c */ /* 0x004fde000000182c */
[----:B------:R-:W-:-:S08]  /*63580*/  NOP ;  /* 0x0000000000007918 */ /* 0x000fd00000000000 */
[----:B------:R-:W-:Y:S04]  /*63590*/  STL.64 [R1+0x3b0], R4 ;  /* 0x0003b00401007387 */ /* 0x000fe80000100a00 */
[----:B------:R0:W-:Y:S04]  /*635a0*/  STL.64 [R1+0x3b8], R6 ;  /* 0x0003b80601007387 */ /* 0x0001e80000100a00 */
[----:B------:R-:W2:Y:S04]  /*635b0*/  LDL.LU R27, [R1+0x410] ;  /* 0x00041000011b7983 */ /* 0x000ea80000300800 */
[----:B------:R-:W2:Y:S01]  /*635c0*/  LDL.LU R32, [R1+0x38c] ;  /* 0x00038c0001207983 */ /* 0x000ea20000300800 */
[----:B0-----:R-:W-:-:S15]  /*635d0*/  HMMA.16816.F32 R4, R20, R16, R40 ;  /* 0x000000101404723c */ /* 0x001fde0000001828 */
[----:B------:R-:W-:-:S08]  /*635e0*/  NOP ;  /* 0x0000000000007918 */ /* 0x000fd00000000000 */
        /* <DEDUP_REMOVED lines=25> */
[----:B------:R-:W2:Y:S01]  /*63780*/  LDL.LU.64 R42, [R1+0x6b8] ;  /* 0x0006b800012a7983 */ /* 0x000ea20000300a00 */
[----:B---3--:R-:W-:-:S15]  /*63790*/  HMMA.16816.F32 R4, R20, R8, R4 ;  /* 0x000000081404723c */ /* 0x008fde0000001804 */
[----:B------:R-:W-:-:S08]  /*637a0*/  NOP ;  /* 0x0000000000007918 */ /* 0x000fd00000000000 */
[----:B------:R-:W-:Y:S04]  /*637b0*/  STL.64 [R1+0x210], R4 ;  /* 0x0002100401007387 */ /* 0x000fe80000100a00 */
[----:B------:R0:W-:Y:S04]  /*637c0*/  STL.64 [R1+0x218], R6 ;  /* 0x0002180601007387 */ /* 0x0001e80000100a00 */
[----:B0-----:R-:W4:Y:S04]  /*637d0*/  LDL.LU.64 R6, [R1+0x5598] ;  /* 0x0055980001067983 */ /* 0x001f280000300a00 */
[----:B------:R-:W2:Y:S01]  /*637e0*/  LDL.LU.64 R4, [R1+0x5590] ;  /* 0x0055900001047983 */ /* 0x000ea20000300a00 */
[C---:B----4-:R-:W-:Y:S06]  /*637f0*/  HMMA.16816.F32 R28, R20.reuse, R6, R28 ;  /* 0x00000006141c723c */ /* 0x050fec000000181c */
[----:B--2---:R-:W-:-:S15]  /*63800*/  HMMA.16816.F32 R56, R20, R4, R56 ;  /* 0x000000041438723c */ /* 0x004fde0000001838 */
[----:B------:R-:W-:-:S02]  /*63810*/  NOP ;  /* 0x0000000000007918 */ /* 0x000fc40000000000 */
[----:B------:R0:W-:Y:S04]  /*63820*/  STL.64 [R1+0x200], R28 ;  /* 0x0002001c01007387 */ /* 0x0001e80000100a00 */
[----:B------:R-:W-:Y:S04]  /*63830*/  STL.64 [R1+0x208], R30 ;  /* 0x0002081e01007387 */ /* 0x000fe80000100a00 */
[----:B0-----:R-:W2:Y:S04]  /*63840*/  LDL.LU R28, [R1+0x5588] ;  /* 0x00558800011c7983 */ /* 0x001ea80000300800 */
[----:B------:R-:W-:Y:S04]  /*63850*/  STL.64 [R1+0x5580], R6 ;  /* 0x0055800601007387 */ /* 0x000fe80000100a00 */
[----:B------:R0:W-:Y:S04]  /*63860*/  STL.64 [R1+0x5578], R4 ;  /* 0x0055780401007387 */ /* 0x0001e80000100a00 */
[----:B------:R-:W-:Y:S04]  /*63870*/  STL.64 [R1+0x1f0], R56 ;  /* 0x0001f03801007387 */ /* 0x000fe80000100a00 */
[----:B------:R-:W-:Y:S01]  /*63880*/  STL.64 [R1+0x1f8], R58 ;  /* 0x0001f83a01007387 */ /* 0x000fe20000100a00 */
[----:B0-----:R-:W-:Y:S03]  /*63890*/  HMMA.16816.F32 R4, R20, R2, R36 ;  /* 0x000000021404723c */ /* 0x001fe60000001824 */
[----:B------:R-:W3:Y:S04]  /*638a0*/  LDL.LU R36, [R1+0x418] ;  /* 0x0004180001247983 */ /* 0x000ee80000300800 */
[----:B------:R-:W4:-:S15]  /*638b0*/  LDL.LU R26, [R1+0x414] ;  /* 0x00041400011a7983 */ /* 0x000f1e0000300800 */
[----:B------:R-:W-:-:S01]  /*638c0*/  NOP ;  /* 0x0000000000007918 */ /* 0x000fc20000000000 */
[----:B------:R-:W-:Y:S04]  /*638d0*/  STL.64 [R1+0x1e0], R4 ;  /* 0x0001e00401007387 */ /* 0x000fe80000100a00 */
[----:B------:R0:W-:Y:S02]  /*638e0*/  STL.64 [R1+0x1e8], R6 ;  /* 0x0001e80601007387 */ /* 0x0001e40000100a00 */
[C---:B0-----:R-:W-:Y:S06]  /*638f0*/  HMMA.16816.F32 R4, R20.reuse, R10, R52 ;  /* 0x0000000a1404723c */ /* 0x041fec0000001834 */
[C---:B------:R-:W-:Y:S06]  /*63900*/  HMMA.16816.F32 R48, R20.reuse, R12, R48 ;  /* 0x0000000c1430723c */ /* 0x040fec0000001830 */
[C---:B------:R-:W-:Y:S01]  /*63910*/  HMMA.16816.F32 R44, R20.reuse, R14, R44 ;  /* 0x0000000e142c723c */ /* 0x040fe2000000182c */
[----:B----4-:R-:W-:Y:S04]  /*63920*/  STL [R1+0x5570], R26 ;  /* 0x0055701a01007387 */ /* 0x010fe80000100800 */
[----:B------:R-:W4:Y:S04]  /*63930*/  LDL.LU R38, [R1+0x420] ;  /* 0x0004200001267983 */ /* 0x000f280000300800 */
[----:B------:R-:W4:Y:S04]  /*63940*/  LDL.LU R0, [R1+0x41c] ;  /* 0x00041c0001007983 */ /* 0x000f280000300800 */
[----:B------:R-:W-:Y:S04]  /*63950*/  STL.64 [R1+0x1d0], R4 ;  /* 0x0001d00401007387 */ /* 0x000fe80000100a00 */
[----:B------:R0:W-:Y:S02]  /*63960*/  STL.64 [R1+0x1d8], R6 ;  /* 0x0001d80601007387 */ /* 0x0001e40000100a00 */
[----:B0-----:R-:W-:Y:S02]  /*63970*/  HMMA.16816.F32 R4, R20, R16, R40 ;  /* 0x000000101404723c */ /* 0x001fe40000001828 */
[----:B------:R-:W-:Y:S04]  /*63980*/  STL.64 [R1+0x3a0], R48 ;  /* 0x0003a03001007387 */ /* 0x000fe80000100a00 */
[----:B------:R-:W-:Y:S04]  /*63990*/  STL.64 [R1+0x3a8], R50 ;  /* 0x0003a83201007387 */ /* 0x000fe80000100a00 */
[----:B------:R-:W-:Y:S04]  /*639a0*/  STL.64 [R1+0x390], R44 ;  /* 0x0003902c01007387 */ /* 0x000fe80000100a00 */
[----:B------:R-:W-:Y:S09]  /*639b0*/  STL.64 [R1+0x398], R46 ;  /* 0x0003982e01007387 */ /* 0x000ff20000100a00 */
[----:B------:R0:W-:Y:S04]  /*639c0*/  STL.64 [R1+0x1c0], R4 ;  /* 0x0001c00401007387 */ /* 0x0001e80000100a00 */
[----:B------:R1:W-:Y:S04]  /*639d0*/  STL.64 [R1+0x1c8], R6 ;  /* 0x0001c80601007387 */ /* 0x0003e80000100a00 */
[----:B0-----:R-:W3:Y:S04]  /*639e0*/  LDL.LU.64 R4, [R1+0x6a0] ;  /* 0x0006a00001047983 */ /* 0x001ee80000300a00 */
[----:B-1----:R-:W3:Y:S01]  /*639f0*/  LDL.LU.64 R6, [R1+0x6a8] ;  /* 0x0006a80001067983 */ /* 0x002ee20000300a00 */
[----:B--2---:R-:W-:-:S02]  /*63a00*/  IMAD R18, R25, 0x100, R28 ;  /* 0x0000010019127824 */ /* 0x004fc400078e021c */
[----:B------:R-:W-:Y:S02]  /*63a10*/  IMAD R19, R34, 0x100, R24 ;  /* 0x0000010022137824 */ /* 0x000fe400078e0218 */
[----:B------:R-:W-:Y:S02]  /*63a20*/  IMAD R22, R33, 0x100, R35 ;  /* 0x0000010021167824 */ /* 0x000fe400078e0223 */
[----:B------:R-:W-:Y:S01]  /*63a30*/  IMAD R23, R32, 0x100, R27 ;  /* 0x0000010020177824 */ /* 0x000fe200078e021b */
[----:B------:R-:W2:Y:S01]  /*63a40*/  LDL.LU R35, [R1+0x428] ;  /* 0x0004280001237983 */ /* 0x000ea20000300800 */
[----:B------:R-:W-:Y:S02]  /*63a50*/  F2FP.F16.E4M3.UNPACK_B R20, R18 ;  /* 0x00000012ff14723e */ /* 0x000fe400020006ff */
[----:B------:R-:W-:Y:S02]  /*63a60*/  F2FP.F16.E4M3.UNPACK_B R21, R19 ;  /* 0x00000013ff15723e */ /* 0x000fe400020006ff */
[----:B------:R-:W-:-:S02]  /*63a70*/  F2FP.F16.E4M3.UNPACK_B R22, R22 ;  /* 0x00000016ff16723e */ /* 0x000fc400020006ff */
[----:B------:R-:W-:Y:S01]  /*63a80*/  F2FP.F16.E4M3.UNPACK_B R23, R23 ;  /* 0x00000017ff17723e */ /* 0x000fe200020006ff */
[----:B------:R-:W2:Y:S04]  /*63a90*/  LDL.LU R33, [R1+0x424] ;  /* 0x0004240001217983 */ /* 0x000ea80000300800 */
[----:B------:R-:W4:Y:S04]  /*63aa0*/  LDL.LU.64 R24, [R1+0x690] ;  /* 0x0006900001187983 */ /* 0x000f280000300a00 */
[----:B------:R-:W4:Y:S04]  /*63ab0*/  LDL.LU.64 R26, [R1+0x698] ;  /* 0x00069800011a7983 */ /* 0x000f280000300a00 */
        /* <DEDUP_REMOVED lines=16> */
[----:B0-----:R-:W3:Y:S04]  /*63bc0*/  LDL.LU.64 R6, [R1+0x5580] ;  /* 0x0055800001067983 */ /* 0x001ee80000300a00 */
[----:B------:R-:W2:Y:S01]  /*63bd0*/  LDL.LU.64 R4, [R1+0x5578] ;  /* 0x0055780001047983 */ /* 0x000ea20000300a00 */
[C---:B----4-:R-:W-:Y:S06]  /*63be0*/  HMMA.16816.F32 R52, R20.reuse, R2, R52 ;  /* 0x000000021434723c */ /* 0x050fec0000001834 */
[C---:B---3--:R-:W-:Y:S06]  /*63bf0*/  HMMA.16816.F32 R24, R20.reuse, R6, R24 ;  /* 0x000000061418723c */ /* 0x048fec0000001818 */
[----:B--2---:R-:W-:-:S15]  /*63c00*/  HMMA.16816.F32 R56, R20, R4, R56 ;  /* 0x000000041438723c */ /* 0x004fde0000001838 */
        /* <DEDUP_REMOVED lines=9> */
[----:B------:R0:W-:Y:S04]  /*63ca0*/  STL.64 [R1+0x5560], R4 ;  /* 0x0055600401007387 */ /* 0x0001e80000100a00 */
[----:B------:R-:W4:Y:S04]  /*63cb0*/  LDL.LU R27, [R1+0x438] ;  /* 0x00043800011b7983 */ /* 0x000f280000300800 */
[----:B------:R-:W-:Y:S04]  /*63cc0*/  STL.64 [R1+0x180], R52 ;  /* 0x0001803401007387 */ /* 0x000fe80000100a00 */
[----:B------:R-:W-:Y:S04]  /*63cd0*/  STL.64 [R1+0x188], R54 ;  /* 0x0001883601007387 */ /* 0x000fe80000100a00 */
[----:B------:R-:W2:Y:S01]  /*63ce0*/  LDL.LU R32, [R1+0x434] ;  /* 0x0004340001207983 */ /* 0x000ea20000300800 */
[C---:B0-----:R-:W-:Y:S06]  /*63cf0*/  HMMA.16816.F32 R4, R20.reuse, R10, R48 ;  /* 0x0000000a1404723c */ /* 0x041fec0000001830 */
[C---:B------:R-:W-:Y:S06]  /*63d00*/  HMMA.16816.F32 R44, R20.reuse, R12, R44 ;  /* 0x0000000c142c723c */ /* 0x040fec000000182c */
[C---:B------:R-:W-:Y:S11]  /*63d10*/  HMMA.16816.F32 R40, R20.reuse, R14, R40 ;  /* 0x0000000e1428723c */ /* 0x040ff60000001828 */
[----:B------:R-:W-:Y:S04]  /*63d20*/  STL.64 [R1+0x170], R4 ;  /* 0x0001700401007387 */ /* 0x000fe80000100a00 */
[----:B------:R0:W-:Y:S02]  /*63d30*/  STL.64 [R1+0x178], R6 ;  /* 0x0001780601007387 */ /* 0x0001e40000100a00 */
[----:B0-----:R-:W-:Y:S02]  /*63d40*/  HMMA.16816.F32 R4, R20, R16, R28 ;  /* 0x000000101404723c */ /* 0x001fe4000000181c */
[----:B--2---:R-:W-:Y:S04]  /*63d50*/  STL [R1+0x5558], R32 ;  /* 0x0055582001007387 */ /* 0x004fe80000100800 */
[----:B------:R-:W-:Y:S04]  /*63d60*/  STL.64 [R1+0x380], R44 ;  /* 0x0003802c01007387 */ /* 0x000fe80000100a00 */
[----:B------:R-:W-:Y:S04]  /*63d70*/  STL.64 [R1+0x388], R46 ;  /* 0x0003882e01007387 */ /* 0x000fe80000100a00 */
[----:B------:R-:W-:Y:S04]  /*63d80*/  STL.64 [R1+0x370], R40 ;  /* 0x0003702801007387 */ /* 0x000fe80000100a00 */
[----:B------:R-:W-:Y:S05]  /*63d90*/  STL.64 [R1+0x378], R42 ;  /* 0x0003782a01007387 */ /* 0x000fea0000100a00 */
[----:B------:R0:W-:Y:S04]  /*63da0*/  STL.64 [R1+0x160], R4 ;  /* 0x0001600401007387 */ /* 0x0001e80000100a00 */
[----:B------:R1:W-:Y:S04]  /*63db0*/  STL.64 [R1+0x168], R6 ;  /* 0x0001680601007387 */ /* 0x0003e80000100a00 */
[----:B0-----:R-:W2:Y:S04]  /*63dc0*/  LDL.LU.64 R4, [R1+0x620] ;  /* 0x0006200001047983 */ /* 0x001ea80000300a00 */
[----:B-1----:R-:W2:Y:S01]  /*63dd0*/  LDL.LU.64 R6, [R1+0x628] ;  /* 0x0006280001067983 */ /* 0x002ea20000300a00 */
[----:B------:R-:W-:-:S02]  /*63de0*/  IMAD R18, R26, 0x100, R36 ;  /* 0x000001001a127824 */ /* 0x000fc400078e0224 */
[----:B------:R-:W-:Y:S02]  /*63df0*/  IMAD R19, R0, 0x100, R38 ;  /* 0x0000010000137824 */ /* 0x000fe400078e0226 */
[----:B------:R-:W-:Y:S02]  /*63e00*/  IMAD R22, R33, 0x100, R35 ;  /* 0x0000010021167824 */ /* 0x000fe400078e0223 */
[----:B---3--:R-:W-:Y:S01]  /*63e10*/  IMAD R23, R24, 0x100, R39 ;  /* 0x0000010018177824 */ /* 0x008fe200078e0227 */
[----:B------:R-:W3:Y:S01]  /*63e20*/  LDL.LU R37, [R1+0x440] ;  /* 0x0004400001257983 */ /* 0x000ee20000300800 */
[----:B------:R-:W-:Y:S02]  /*63e30*/  F2FP.F16.E4M3.UNPACK_B R20, R18 ;  /* 0x00000012ff14723e */ /* 0x000fe400020006ff */
[----:B------:R-:W-:Y:S02]  /*63e40*/  F2FP.F16.E4M3.UNPACK_B R21, R19 ;  /* 0x00000013ff15723e */ /* 0x000fe400020006ff */
[----:B------:R-:W-:-:S02]  /*63e50*/  F2FP.F16.E4M3.UNPACK_B R22, R22 ;  /* 0x00000016ff16723e */ /* 0x000fc400020006ff */
[----:B------:R-:W-:Y:S01]  /*63e60*/  F2FP.F16.E4M3.UNPACK_B R23, R23 ;  /* 0x00000017ff17723e */ /* 0x000fe200020006ff */
[----:B------:R-:W3:Y:S04]  /*63e70*/  LDL.LU R25, [R1+0x43c] ;  /* 0x00043c0001197983 */ /* 0x000ee80000300800 */
[----:B------:R-:W3:Y:S04]  /*63e80*/  LDL.LU R36, [R1+0x448] ;  /* 0x0004480001247983 */ /* 0x000ee80000300800 */
[----:B------:R-:W3:Y:S04]  /*63e90*/  LDL.LU R26, [R1+0x444] ;  /* 0x00044400011a7983 */ /* 0x000ee80000300800 */
[----:B------:R-:W3:Y:S04]  /*63ea0*/  LDL.LU R38, [R1+0x450] ;  /* 0x0004500001267983 */ /* 0x000ee80000300800 */
[----:B------:R-:W3:Y:S04]  /*63eb0*/  LDL.LU R0, [R1+0x44c] ;  /* 0x00044c0001007983 */ /* 0x000ee80000300800 */
[----:B------:R-:W4:Y:S04]  /*63ec0*/  LDL.LU.64 R32, [R1+0x610] ;  /* 0x0006100001207983 */ /* 0x000f280000300a00 */
[----:B------:R-:W4:Y:S04]  /*63ed0*/  LDL.LU.64 R34, [R1+0x618] ;  /* 0x0006180001227983 */ /* 0x000f280000300a00 */
[----:B------:R-:W3:Y:S04]  /*63ee0*/  LDL.LU.64 R56, [R1+0x600] ;  /* 0x0006000001387983 */ /* 0x000ee80000300a00 */
[----:B------:R-:W3:Y:S04]  /*63ef0*/  LDL.LU.64 R58, [R1+0x608] ;  /* 0x00060800013a7983 */ /* 0x000ee80000300a00 */
[----:B------:R-:W4:Y:S04]  /*63f00*/  LDL.LU.64 R52, [R1+0x5f0] ;  /* 0x0005f00001347983 */ /* 0x000f280000300a00 */
[----:B------:R-:W4:Y:S04]  /*63f10*/  LDL.LU.64 R54, [R1+0x5f8] ;  /* 0x0005f80001367983 */ /* 0x000f280000300a00 */
        /* <DEDUP_REMOVED lines=8> */
[----:B--2---:R-:W-:-:S15]  /*63fa0*/  HMMA.16816.F32 R4, R20, R8, R4 ;  /* 0x000000081404723c */ /* 0x004fde0000001804 */
[----:B------:R-:W-:-:S08]  /*63fb0*/  NOP ;  /* 0x0000000000007918 */ /* 0x000fd00000000000 */
[----:B------:R-:W-:Y:S04]  /*63fc0*/  STL.64 [R1+0x150], R4 ;  /* 0x0001500401007387 */ /* 0x000fe80000100a00 */
[----:B------:R0:W-:Y:S04]  /*63fd0*/  STL.64 [R1+0x158], R6 ;  /* 0x0001580601007387 */ /* 0x0001e80000100a00 */
[----:B0-----:R-:W2:Y:S04]  /*63fe0*/  LDL.LU.64 R6, [R1+0x5568] ;  /* 0x0055680001067983 */ /* 0x001ea80000300a00 */
[----:B------:R-:W2:Y:S01]  /*63ff0*/  LDL.LU.64 R4, [R1+0x5560] ;  /* 0x0055600001047983 */ /* 0x000ea20000300a00 */
[C---:B----4-:R-:W-:Y:S06]  /*64000*/  HMMA.16816.F32 R52, R20.reuse, R2, R52 ;  /* 0x000000021434723c */ /* 0x050fec0000001834 */
[C---:B---3--:R-:W-:Y:S06]  /*64010*/  HMMA.16816.F32 R48, R20.reuse, R10, R48 ;  /* 0x0000000a1430723c */ /* 0x048fec0000001830 */
[C---:B--2---:R-:W-:Y:S06]  /*64020*/  HMMA.16816.F32 R32, R20.reuse, R6, R32 ;  /* 0x000000061420723c */ /* 0x044fec0000001820 */
[----:B------:R-:W-:-:S15]  /*64030*/  HMMA.16816.F32 R56, R20, R4, R56 ;  /* 0x000000041438723c */ /* 0x000fde0000001838 */
[----:B------:R-:W-:-:S02]  /*64040*/  NOP ;  /* 0x0000000000007918 */ /* 0x000fc40000000000 */
[----:B------:R0:W-:Y:S04]  /*64050*/  STL.64 [R1+0x140], R32 ;  /* 0x0001402001007387 */ /* 0x0001e80000100a00 */
[----:B------:R-:W-:Y:S04]  /*64060*/  STL.64 [R1+0x148], R34 ;  /* 0x0001482201007387 */ /* 0x000fe80000100a00 */
[----:B0-----:R-:W2:Y:S04]  /*64070*/  LDL.LU R32, [R1+0x5558] ;  /* 0x0055580001207983 */ /* 0x001ea80000300800 */
[----:B------:R-:W-:Y:S04]  /*64080*/  STL.64 [R1+0x5550], R6 ;  /* 0x0055500601007387 */ /* 0x000fe80000100a00 */
[----:B------:R0:W-:Y:S04]  /*64090*/  STL.64 [R1+0x5548], R4 ;  /* 0x0055480401007387 */ /* 0x0001e80000100a00 */
[----:B------:R-:W-:Y:S04]  /*640a0*/  STL.64 [R1+0x130], R56 ;  /* 0x0001303801007387 */ /* 0x000fe80000100a00 */
[----:B------:R-:W-:Y:S04]  /*640b0*/  STL.64 [R1+0x138], R58 ;  /* 0x0001383a01007387 */ /* 0x000fe80000100a00 */
[----:B------:R-:W-:Y:S04]  /*640c0*/  STL.64 [R1+0x120], R52 ;  /* 0x0001203401007387 */ /* 0x000fe80000100a00 */
[----:B------:R-:W-:Y:S01]  /*640d0*/  STL.64 [R1+0x128], R54 ;  /* 0x0001283601007387 */ /* 0x000fe20000100a00 */
[C---:B0-----:R-:W-:Y:S03]  /*640e0*/  HMMA.16816.F32 R4, R20.reuse, R12, R28 ;  /* 0x0000000c1404723c */ /* 0x041fe6000000181c */
[----:B------:R-:W3:Y:S04]  /*640f0*/  LDL.LU R29, [R1+0x458] ;  /* 0x00045800011d7983 */ /* 0x000ee80000300800 */
[----:B------:R-:W-:Y:S04]  /*64100*/  STL.64 [R1+0x110], R48 ;  /* 0x0001103001007387 */ /* 0x000fe80000100a00 */
[----:B------:R-:W-:Y:S04]  /*64110*/  STL.64 [R1+0x118], R50 ;  /* 0x0001183201007387 */ /* 0x000fe80000100a00 */
[----:B------:R-:W3:Y:S08]  /*64120*/  LDL.LU R28, [R1+0x454] ;  /* 0x00045400011c7983 */ /* 0x000ef00000300800 */
[----:B------:R-:W-:Y:S04]  /*64130*/  STL.64 [R1+0x360], R4 ;  /* 0x0003600401007387 */ /* 0x000fe80000100a00 */
[----:B------:R0:W-:Y:S02]  /*64140*/  STL.64 [R1+0x368], R6 ;  /* 0x0003680601007387 */ /* 0x0001e40000100a00 */
[C---:B0-----:R-:W-:Y:S02]  /*64150*/  HMMA.16816.F32 R4, R20.reuse, R16, R40 ;  /* 0x000000101404723c */ /* 0x041fe40000001828 */
[----:B---3--:R0:W-:Y:S04]  /*64160*/  STL.64 [R1+0x5540], R28 ;  /* 0x0055401c01007387 */ /* 0x0081e80000100a00 */
[----:B0-----:R-:W-:Y:S01]  /*64170*/  HMMA.16816.F32 R28, R20, R14, R44 ;  /* 0x0000000e141c723c */ /* 0x001fe2000000182c */
[----:B--2---:R-:W-:-:S15]  /*64180*/  IMAD R18, R32, 0x100, R27 ;  /* 0x0000010020127824 */ /* 0x004fde00078e021b */
[----:B------:R-:W-:-:S07]  /*64190*/  NOP ;  /* 0x0000000000007918 */ /* 0x000fce0000000000 */
[----:B------:R-:W-:Y:S04]  /*641a0*/  STL.64 [R1+0x350], R28 ;  /* 0x0003501c01007387 */ /* 0x000fe80000100a00 */
[----:B------:R-:W-:Y:S04]  /*641b0*/  STL.64 [R1+0x358], R30 ;  /* 0x0003581e01007387 */ /* 0x000fe80000100a00 */
[----:B------:R-:W2:Y:S04]  /*641c0*/  LDL.LU R24, [R1+0x460] ;  /* 0x0004600001187983 */ /* 0x000ea80000300800 */
[----:B------:R0:W-:Y:S04]  /*641d0*/  STL.64 [R1+0x100], R4 ;  /* 0x0001000401007387 */ /* 0x0001e80000100a00 */
[----:B------:R1:W-:Y:S04]  /*641e0*/  STL.64 [R1+0x108], R6 ;  /* 0x0001080601007387 */ /* 0x0003e80000100a00 */
[----:B------:R-:W2:Y:S04]  /*641f0*/  LDL.LU R34, [R1+0x45c] ;  /* 0x00045c0001227983 */ /* 0x000ea80000300800 */
[----:B------:R-:W3:Y:S04]  /*64200*/  LDL.LU R35, [R1+0x468] ;  /* 0x0004680001237983 */ /* 0x000ee80000300800 */
[----:B------:R-:W3:Y:S04]  /*64210*/  LDL.LU R33, [R1+0x464] ;  /* 0x0004640001217983 */ /* 0x000ee80000300800 */
[----:B------:R-:W4:Y:S04]  /*64220*/  LDL.LU R27, [R1+0x470] ;  /* 0x00047000011b7983 */ /* 0x000f280000300800 */
[----:B------:R-:W4:Y:S04]  /*64230*/  LDL.LU R32, [R1+0x46c] ;  /* 0x00046c0001207983 */ /* 0x000f280000300800 */
[----:B0-----:R-:W2:Y:S04]  /*64240*/  LDL.LU.64 R4, [R1+0x5a0] ;  /* 0x0005a00001047983 */ /* 0x001ea80000300a00 */
[----:B-1----:R-:W2:Y:S01]  /*64250*/  LDL.LU.64 R6, [R1+0x5a8] ;  /* 0x0005a80001067983 */ /* 0x002ea20000300a00 */
[----:B------:R-:W-:-:S02]  /*64260*/  IMAD R19, R25, 0x100, R37 ;  /* 0x0000010019137824 */ /* 0x000fc400078e0225 */
[----:B------:R-:W-:Y:S02]  /*64270*/  IMAD R22, R26, 0x100, R36 ;  /* 0x000001001a167824 */ /* 0x000fe400078e0224 */
[----:B------:R-:W-:Y:S01]  /*64280*/  IMAD R23, R0, 0x100, R38 ;  /* 0x0000010000177824 */ /* 0x000fe200078e0226 */
[----:B------:R-:W-:Y:S01]  /*64290*/  F2FP.F16.E4M3.UNPACK_B R20, R18 ;  /* 0x00000012ff14723e */ /* 0x000fe200020006ff */
[----:B------:R-:W3:Y:S01]  /*642a0*/  LDL.LU.64 R28, [R1+0x590] ;  /* 0x00059000011c7983 */ /* 0x000ee20000300a00 */
[----:B------:R-:W-:Y:S02]  /*642b0*/  F2FP.F16.E4M3.UNPACK_B R21, R19 ;  /* 0x00000013ff15723e */ /* 0x000fe400020006ff */
[----:B------:R-:W-:Y:S02]  /*642c0*/  F2FP.F16.E4M3.UNPACK_B R22, R22 ;  /* 0x00000016ff16723e */ /* 0x000fe400020006ff */
[----:B------:R-:W-:Y:S01]  /*642d0*/  F2FP.F16.E4M3.UNPACK_B R23, R23 ;  /* 0x00000017ff17723e */ /* 0x000fe200020006ff */
[----:B------:R-:W3:Y:S04]  /*642e0*/  LDL.LU.64 R30, [R1+0x598] ;  /* 0x00059800011e7983 */ /* 0x000ee80000300a00 */
[----:B------:R-:W4:Y:S04]  /*642f0*/  LDL.LU.64 R36, [R1+0x580] ;  /* 0x0005800001247983 */ /* 0x000f280000300a00 */
[----:B------:R-:W4:Y:S04]  /*64300*/  LDL.LU.64 R38, [R1+0x588] ;  /* 0x0005880001267983 */ /* 0x000f280000300a00 */
[----:B------:R-:W3:Y:S04]  /*64310*/  LDL.LU.64 R56, [R1+0x570] ;  /* 0x0005700001387983 */ /* 0x000ee80000300a00 */
[----:B------:R-:W3:Y:S04]  /*64320*/  LDL.LU.64 R58, [R1+0x578] ;  /* 0x00057800013a7983 */ /* 0x000ee80000300a00 */
[----:B------:R-:W4:Y:S04]  /*64330*/  LDL.LU.64 R52, [R1+0x560] ;  /* 0x0005600001347983 */ /* 0x000f280000300a00 */
[----:B------:R-:W4:Y:S04]  /*64340*/  LDL.LU.64 R54, [R1+0x568] ;  /* 0x0005680001367983 */ /* 0x000f280000300a00 */
[----:B------:R-:W4:Y:S04]  /*64350*/  LDL.LU.64 R48, [R1+0x550] ;  /* 0x0005500001307983 */ /* 0x000f280000300a00 */
[----:B------:R-:W4:Y:S04]  /*64360*/  LDL.LU.64 R50, [R1+0x558] ;  /* 0x0005580001327983 */ /* 0x000f280000300a00 */
[----:B------:R-:W4:Y:S04]  /*64370*/  LDL.LU.64 R44, [R1+0x540] ;  /* 0x00054000012c7983 */ /* 0x000f280000300a00 */
[----:B------:R-:W4:Y:S04]  /*64380*/  LDL.LU.64 R46, [R1+0x548] ;  /* 0x00054800012e7983 */ /* 0x000f280000300a00 */
[----:B------:R-:W4:Y:S04]  /*64390*/  LDL.LU.64 R40, [R1+0x530] ;  /* 0x0005300001287983 */ /* 0x000f280000300a00 */
[----:B------:R-:W4:Y:S01]  /*643a0*/  LDL.LU.64 R42, [R1+0x538] ;  /* 0x00053800012a7983 */ /* 0x000f220000300a00 */
[----:B--2---:R-:W-:-:S15]  /*643b0*/  HMMA.16816.F32 R4, R20, R8, R4 ;  /* 0x000000081404723c */ /* 0x004fde0000001804 */
[----:B------:R-:W-:-:S08]  /*643c0*/  NOP ;  /* 0x0000000000007918 */ /* 0x000fd00000000000 */
[----:B------:R-:W-:Y:S04]  /*643d0*/  STL.64 [R1+0xf0], R4 ;  /* 0x0000f00401007387 */ /* 0x000fe80000100a00 */
[----:B------:R0:W-:Y:S04]  /*643e0*/  STL.64 [R1+0xf8], R6 ;  /* 0x0000f80601007387 */ /* 0x0001e80000100a00 */
[----:B0-----:R-:W2:Y:S04]  /*643f0*/  LDL.LU.64 R6, [R1+0x5550] ;  /* 0x0055500001067983 */ /* 0x001ea80000300a00 */
[----:B------:R-:W2:Y:S01]  /*64400*/  LDL.LU.64 R4, [R1+0x5548] ;  /* 0x0055480001047983 */ /* 0x000ea20000300a00 */
[C---:B---3--:R-:W-:Y:S06]  /*64410*/  HMMA.16816.F32 R56, R20.reuse, R2, R56 ;  /* 0x000000021438723c */ /* 0x048fec0000001838 */
[C---:B----4-:R-:W-:Y:S06]  /*64420*/  HMMA.16816.F32 R52, R20.reuse, R10, R52 ;  /* 0x0000000a1434723c */ /* 0x050fec0000001834 */
[C---:B------:R-:W-:Y:S06]  /*64430*/  HMMA.16816.F32 R48, R20.reuse, R12, R48 ;  /* 0x0000000c1430723c */ /* 0x040fec0000001830 */
[C---:B------:R-:W-:Y:S06]  /*64440*/  HMMA.16816.F32 R44, R20.reuse, R14, R44 ;  /* 0x0000000e142c723c */ /* 0x040fec000000182c */
[C---:B--2---:R-:W-:Y:S06]  /*64450*/  HMMA.16816.F32 R28, R20.reuse, R6, R28 ;  /* 0x00000006141c723c */ /* 0x044fec000000181c */
[C---:B------:R-:W-:Y:S06]  /*64460*/  HMMA.16816.F32 R36, R20.reuse, R4, R36 ;  /* 0x000000041424723c */ /* 0x040fec0000001824 */
[----:B------:R-:W-:Y:S11]  /*64470*/  HMMA.16816.F32 R20, R20, R16, R40 ;  /* 0x000000101414723c */ /* 0x000ff60000001828 */
[----:B------:R0:W-:Y:S04]  /*64480*/  STL.64 [R1+0xe0], R28 ;  /* 0x0000e01c01007387 */ /* 0x0001e80000100a00 */
[----:B------:R-:W-:Y:S04]  /*64490*/  STL.64 [R1+0xe8], R30 ;  /* 0x0000e81e01007387 */ /* 0x000fe80000100a00 */
[----:B0-----:R-:W2:Y:S04]  /*644a0*/  LDL.LU.64 R28, [R1+0x5540] ;  /* 0x00554000011c7983 */ /* 0x001ea80000300a00 */
[----:B------:R0:W-:Y:S04]  /*644b0*/  STL.64 [R1+0xd0], R36 ;  /* 0x0000d02401007387 */ /* 0x0001e80000100a00 */
[----:B------:R1:W-:Y:S04]  /*644c0*/  STL.64 [R1+0xd8], R38 ;  /* 0x0000d82601007387 */ /* 0x0003e80000100a00 */
[----:B0-----:R-:W3:Y:S04]  /*644d0*/  LDL.LU R37, [R1+0x478] ;  /* 0x0004780001257983 */ /* 0x001ee80000300800 */
[----:B------:R-:W3:Y:S04]  /*644e0*/  LDL.LU R25, [R1+0x474] ;  /* 0x0004740001197983 */ /* 0x000ee80000300800 */
[----:B------:R-:W4:Y:S04]  /*644f0*/  LDL.LU R36, [R1+0x480] ;  /* 0x0004800001247983 */ /* 0x000f280000300800 */
[----:B------:R-:W4:Y:S04]  /*64500*/  LDL.LU R26, [R1+0x47c] ;  /* 0x00047c00011a7983 */ /* 0x000f280000300800 */
[----:B-1----:R-:W4:Y:S04]  /*64510*/  LDL.LU R38, [R1+0x488] ;  /* 0x0004880001267983 */ /* 0x002f280000300800 */
[----:B------:R-:W4:Y:S04]  /*64520*/  LDL.LU R0, [R1+0x484] ;  /* 0x0004840001007983 */ /* 0x000f280000300800 */
[----:B------:R-:W-:Y:S04]  /*64530*/  STL.64 [R1+0xc0], R56 ;  /* 0x0000c03801007387 */ /* 0x000fe80000100a00 */
[----:B------:R-:W-:Y:S04]  /*64540*/  STL.64 [R1+0xc8], R58 ;  /* 0x0000c83a01007387 */ /* 0x000fe80000100a00 */
[----:B------:R0:W-:Y:S04]  /*64550*/  STL.64 [R1+0xb0], R52 ;  /* 0x0000b03401007387 */ /* 0x0001e80000100a00 */
[----:B------:R1:W-:Y:S04]  /*64560*/  STL.64 [R1+0xb8], R54 ;  /* 0x0000b83601007387 */ /* 0x0003e80000100a00 */
[----:B------:R1:W-:Y:S04]  /*64570*/  STL.64 [R1+0x340], R48 ;  /* 0x0003403001007387 */ /* 0x0003e80000100a00 */
[----:B------:R1:W-:Y:S04]  /*64580*/  STL.64 [R1+0x348], R50 ;  /* 0x0003483201007387 */ /* 0x0003e80000100a00 */
[----:B------:R1:W-:Y:S04]  /*64590*/  STL.64 [R1+0x330], R44 ;  /* 0x0003302c01007387 */ /* 0x0003e80000100a00 */
[----:B------:R1:W-:Y:S04]  /*645a0*/  STL.64 [R1+0x338], R46 ;  /* 0x0003382e01007387 */ /* 0x0003e80000100a00 */
[----:B0-----:R-:W3:Y:S04]  /*645b0*/  LDL.LU.64 R52, [R1+0x520] ;  /* 0x0005200001347983 */ /* 0x001ee80000300a00 */
[----:B------:R-:W-:Y:S04]  /*645c0*/  STL.64 [R1+0xa0], R20 ;  /* 0x0000a01401007387 */ /* 0x000fe80000100a00 */
[----:B------:R0:W-:Y:S04]  /*645d0*/  STL.64 [R1+0xa8], R22 ;  /* 0x0000a81601007387 */ /* 0x0001e80000100a00 */
[----:B-1----:R-:W3:Y:S04]  /*645e0*/  LDL.LU.64 R54, [R1+0x528] ;  /* 0x0005280001367983 */ /* 0x002ee80000300a00 */
[----:B------:R-:W4:Y:S04]  /*645f0*/  LDL.LU.64 R48, [R1+0x510] ;  /* 0x0005100001307983 */ /* 0x000f280000300a00 */
[----:B------:R-:W4:Y:S04]  /*64600*/  LDL.LU.64 R50, [R1+0x518] ;  /* 0x0005180001327983 */ /* 0x000f280000300a00 */
[----:B------:R-:W4:Y:S04]  /*64610*/  LDL.LU.64 R44, [R1+0x500] ;  /* 0x00050000012c7983 */ /* 0x000f280000300a00 */
[----:B------:R-:W4:Y:S01]  /*64620*/  LDL.LU.64 R46, [R1+0x508] ;  /* 0x00050800012e7983 */ /* 0x000f220000300a00 */
[----:B------:R-:W-:-:S03]  /*64630*/  IMAD R19, R34, 0x100, R24 ;  /* 0x0000010022137824 */ /* 0x000fc600078e0218 */
[----:B------:R-:W4:Y:S04]  /*64640*/  LDL.LU.64 R40, [R1+0x4f0] ;  /* 0x0004f00001287983 */ /* 0x000f280000300a00 */
[----:B------:R-:W4:Y:S01]  /*64650*/  LDL.LU.64 R42, [R1+0x4f8] ;  /* 0x0004f800012a7983 */ /* 0x000f220000300a00 */
[----:B0-----:R-:W-:Y:S02]  /*64660*/  IMAD R22, R33, 0x100, R35 ;  /* 0x0000010021167824 */ /* 0x001fe400078e0223 */
[----:B------:R-:W-:Y:S01]  /*64670*/  IMAD R23, R32, 0x100, R27 ;  /* 0x0000010020177824 */ /* 0x000fe200078e021b */
[----:B------:R-:W-:Y:S02]  /*64680*/  F2FP.F16.E4M3.UNPACK_B R21, R19 ;  /* 0x00000013ff15723e */ /* 0x000fe400020006ff */
[----:B------:R-:W-:-:S02]  /*64690*/  F2FP.F16.E4M3.UNPACK_B R22, R22 ;  /* 0x00000016ff16723e */ /* 0x000fc400020006ff */
[----:B------:R-:W-:Y:S01]  /*646a0*/  F2FP.F16.E4M3.UNPACK_B R23, R23 ;  /* 0x00000017ff17723e */ /* 0x000fe200020006ff */
[----:B--2---:R-:W-:Y:S02]  /*646b0*/  IMAD R18, R28, 0x100, R29 ;  /* 0x000001001c127824 */ /* 0x004fe400078e021d */
[----:B------:R-:W2:Y:S04]  /*646c0*/  LDL.LU.64 R28, [R1+0x4e0] ;  /* 0x0004e000011c7983 */ /* 0x000ea80000300a00 */
[----:B------:R-:W2:Y:S04]  /*646d0*/  LDL.LU.64 R30, [R1+0x4e8] ;  /* 0x0004e800011e7983 */ /* 0x000ea80000300a00 */
[----:B------:R-:W2:Y:S01]  /*646e0*/  LDL.LU R34, [R1+0x498] ;  /* 0x0004980001227983 */ /* 0x000ea20000300800 */
[----:B------:R-:W-:-:S03]  /*646f0*/  F2FP.F16.E4M3.UNPACK_B R20, R18 ;  /* 0x00000012ff14723e */ /* 0x000fc600020006ff */
[----:B------:R-:W2:Y:S04]  /*64700*/  LDL.LU R35, [R1+0x494] ;  /* 0x0004940001237983 */ /* 0x000ea80000300800 */
[----:B------:R-:W2:Y:S01]  /*64710*/  LDL.LU R24, [R1+0x490] ;  /* 0x0004900001187983 */ /* 0x000ea20000300800 */
[C---:B---3--:R-:W-:Y:S06]  /*64720*/  HMMA.16816.F32 R52, R20.reuse, R8, R52 ;  /* 0x000000081434723c */ /* 0x048fec0000001834 */
[C---:B----4-:R-:W-:Y:S06]  /*64730*/  HMMA.16816.F32 R48, R20.reuse, R6, R48 ;  /* 0x000000061430723c */ /* 0x050fec0000001830 */
[C---:B------:R-:W-:Y:S11]  /*64740*/  HMMA.16816.F32 R44, R20.reuse, R4, R44 ;  /* 0x00000004142c723c */ /* 0x040ff6000000182c */
[----:B------:R-:W-:Y:S04]  /*64750*/  STL.64 [R1+0x90], R52 ;  /* 0x0000903401007387 */ /* 0x000fe80000100a00 */
[----:B------:R-:W-:Y:S04]  /*64760*/  STL.64 [R1+0x98], R54 ;  /* 0x0000983601007387 */ /* 0x000fe80000100a00 */
[----:B------:R-:W3:Y:S04]  /*64770*/  LDL.LU R27, [R1+0x48c] ;  /* 0x00048c00011b7983 */ /* 0x000ee80000300800 */
[----:B------:R-:W-:Y:S04]  /*64780*/  STL.64 [R1+0x80], R48 ;  /* 0x0000803001007387 */ /* 0x000fe80000100a00 */
[----:B------:R-:W-:Y:S04]  /*64790*/  STL.64 [R1+0x88], R50 ;  /* 0x0000883201007387 */ /* 0x000fe80000100a00 */
[----:B------:R-:W-:Y:S04]  /*647a0*/  STL.64 [R1+0x5528], R6 ;  /* 0x0055280601007387 */ /* 0x000fe80000100a00 */
[----:B------:R0:W-:Y:S04]  /*647b0*/  STL.64 [R1+0x5520], R4 ;  /* 0x0055200401007387 */ /* 0x0001e80000100a00 */
[----:B------:R-:W-:Y:S04]  /*647c0*/  STL.64 [R1+0x70], R44 ;  /* 0x0000702c01007387 */ /* 0x000fe80000100a00 */
[----:B------:R-:W-:Y:S04]  /*647d0*/  STL.64 [R1+0x78], R46 ;  /* 0x0000782e01007387 */ /* 0x000fe80000100a00 */
[----:B------:R-:W4:Y:S04]  /*647e0*/  LDL.LU R33, [R1+0xd20] ;  /* 0x000d200001217983 */ /* 0x000f280000300800 */
[----:B------:R-:W4:Y:S01]  /*647f0*/  LDL.LU R32, [R1+0x49c] ;  /* 0x00049c0001207983 */ /* 0x000f220000300800 */
[----:B0-----:R-:W-:Y:S03]  /*64800*/  HMMA.16816.F32 R4, R20, R2, R40 ;  /* 0x000000021404723c */ /* 0x001fe60000001828 */
[----:B--2---:R-:W-:Y:S04]  /*64810*/  STL.64 [R1+0x5538], R34 ;  /* 0x0055382201007387 */ /* 0x004fe80000100a00 */
[----:B----4-:R0:W-:-:S15]  /*64820*/  STL.64 [R1+0x5530], R32 ;  /* 0x0055302001007387 */ /* 0x0101de0000100a00 */
[----:B------:R-:W-:-:S01]  /*64830*/  NOP ;  /* 0x0000000000007918 */ /* 0x000fc20000000000 */
[----:B------:R-:W-:Y:S04]  /*64840*/  STL.64 [R1+0x60], R4 ;  /* 0x0000600401007387 */ /* 0x000fe80000100a00 */
[----:B------:R1:W-:Y:S04]  /*64850*/  STL.64 [R1+0x68], R6 ;  /* 0x0000680601007387 */ /* 0x0003e80000100a00 */
[----:B0-----:R-:W2:Y:S01]  /*64860*/  LDL.LU.64 R32, [R1+0x8d0] ;  /* 0x0008d00001207983 */ /* 0x001ea20000300a00 */
[----:B-1----:R-:W-:-:S15]  /*64870*/  HMMA.16816.F32 R4, R20, R10, R28 ;  /* 0x0000000a1404723c */ /* 0x002fde000000181c */
[----:B------:R-:W-:-:S08]  /*64880*/  NOP ;  /* 0x0000000000007918 */ /* 0x000fd00000000000 */
[----:B------:R0:W-:Y:S04]  /*64890*/  STL.64 [R1+0x50], R4 ;  /* 0x0000500401007387 */ /* 0x0001e80000100a00 */
[----:B------:R1:W-:Y:S04]  /*648a0*/  STL.64 [R1+0x58], R6 ;  /* 0x0000580601007387 */ /* 0x0003e80000100a00 */
[----:B------:R-:W2:Y:S04]  /*648b0*/  LDL.LU.64 R34, [R1+0x8d8] ;  /* 0x0008d80001227983 */ /* 0x000ea80000300a00 */
[----:B0-----:R-:W4:Y:S04]  /*648c0*/  LDL.LU.64 R4, [R1+0x8c0] ;  /* 0x0008c00001047983 */ /* 0x001f280000300a00 */
[----:B-1----:R-:W4:Y:S04]  /*648d0*/  LDL.LU.64 R6, [R1+0x8c8] ;  /* 0x0008c80001067983 */ /* 0x002f280000300a00 */
[----:B------:R-:W3:Y:S04]  /*648e0*/  LDL.LU.64 R56, [R1+0x8b0] ;  /* 0x0008b00001387983 */ /* 0x000ee80000300a00 */
        /* <DEDUP_REMOVED lines=8> */
[----:B------:R-:W-:-:S03]  /*64970*/  IMAD R18, R25, 0x100, R37 ;  /* 0x0000010019127824 */ /* 0x000fc600078e0225 */
[----:B------:R-:W3:Y:S01]  /*64980*/  LDL.LU.64 R42, [R1+0x4a8] ;  /* 0x0004a800012a7983 */ /* 0x000ee20000300a00 */
[----:B------:R-:W-:-:S03]  /*64990*/  IMAD R19, R26, 0x100, R36 ;  /* 0x000001001a137824 */ /* 0x000fc600078e0224 */
[----:B------:R-:W3:Y:S01]  /*649a0*/  LDL.LU R37, [R1+0xd28] ;  /* 0x000d280001257983 */ /* 0x000ee20000300800 */
[----:B------:R-:W-:-:S03]  /*649b0*/  IMAD R26, R0, 0x100, R38 ;  /* 0x00000100001a7824 */ /* 0x000fc600078e0226 */
[----:B------:R-:W3:Y:S04]  /*649c0*/  LDL.LU R36, [R1+0xd24] ;  /* 0x000d240001247983 */ /* 0x000ee80000300800 */
[----:B------:R-:W3:Y:S04]  /*649d0*/  LDL.LU R38, [R1+0xd30] ;  /* 0x000d300001267983 */ /* 0x000ee80000300800 */
[----:B------:R-:W3:Y:S04]  /*649e0*/  LDL.LU R0, [R1+0xd2c] ;  /* 0x000d2c0001007983 */ /* 0x000ee80000300800 */
[----:B------:R-:W3:Y:S04]  /*649f0*/  LDL.LU.64 R28, [R1+0x8e0] ;  /* 0x0008e000011c7983 */ /* 0x000ee80000300a00 */
[----:B------:R-:W3:Y:S01]  /*64a00*/  LDL.LU.64 R30, [R1+0x8e8] ;  /* 0x0008e800011e7983 */ /* 0x000ee20000300a00 */
[C---:B--2---:R-:W-:Y:S06]  /*64a10*/  HMMA.16816.F32 R32, R20.reuse, R12, R32 ;  /* 0x0000000c1420723c */ /* 0x044fec0000001820 */
[----:B----4-:R-:W-:-:S15]  /*64a20*/  HMMA.16816.F32 R4, R20, R14, R4 ;  /* 0x0000000e1404723c */ /* 0x010fde0000001804 */
[----:B------:R-:W-:-:S02]  /*64a30*/  NOP ;  /* 0x0000000000007918 */ /* 0x000fc40000000000 */
[----:B------:R-:W-:Y:S04]  /*64a40*/  STL.64 [R1+0x320], R32 ;  /* 0x0003202001007387 */ /* 0x000fe80000100a00 */
[----:B------:R0:W-:Y:S04]  /*64a50*/  STL.64 [R1+0x328], R34 ;  /* 0x0003282201007387 */ /* 0x0001e80000100a00 */
[----:B0-----:R-:W2:Y:S04]  /*64a60*/  LDL.LU.64 R34, [R1+0x5538] ;  /* 0x0055380001227983 */ /* 0x001ea80000300a00 */
[----:B------:R-:W4:Y:S04]  /*64a70*/  LDL.LU.64 R32, [R1+0x5530] ;  /* 0x0055300001207983 */ /* 0x000f280000300a00 */
[----:B------:R-:W-:Y:S04]  /*64a80*/  STL.64 [R1+0x310], R4 ;  /* 0x0003100401007387 */ /* 0x000fe80000100a00 */
[----:B------:R0:W-:Y:S04]  /*64a90*/  STL.64 [R1+0x318], R6 ;  /* 0x0003180601007387 */ /* 0x0001e80000100a00 */
[----:B0-----:R-:W2:Y:S04]  /*64aa0*/  LDL.LU.64 R6, [R1+0x5528] ;  /* 0x0055280001067983 */ /* 0x001ea80000300a00 */
[----:B------:R-:W4:Y:S01]  /*64ab0*/  LDL.LU.64 R4, [R1+0x5520] ;  /* 0x0055200001047983 */ /* 0x000f220000300a00 */
[----:B---3--:R-:W-:Y:S01]  /*64ac0*/  IMAD R27, R27, 0x100, R24 ;  /* 0x000001001b1b7824 */ /* 0x008fe200078e0218 */
[----:B------:R-:W-:-:S02]  /*64ad0*/  F2FP.F16.E4M3.UNPACK_B R24, R18 ;  /* 0x00000012ff18723e */ /* 0x000fc400020006ff */
[----:B------:R-:W-:Y:S02]  /*64ae0*/  F2FP.F16.E4M3.UNPACK_B R25, R19 ;  /* 0x00000013ff19723e */ /* 0x000fe400020006ff */
[----:B------:R-:W-:Y:S02]  /*64af0*/  F2FP.F16.E4M3.UNPACK_B R26, R26 ;  /* 0x0000001aff1a723e */ /* 0x000fe400020006ff */
[----:B------:R-:W-:Y:S01]  /*64b00*/  F2FP.F16.E4M3.UNPACK_B R27, R27 ;  /* 0x0000001bff1b723e */ /* 0x000fe200020006ff */
[----:B------:R-:W-:Y:S06]  /*64b10*/  HMMA.16816.F32 R20, R20, R16, R56 ;  /* 0x000000101414723c */ /* 0x000fec0000001838 */
[----:B------:R-:W-:-:S15]  /*64b20*/  HMMA.16816.F32 R52, R24, R8, R52 ;  /* 0x000000081834723c */ /* 0x000fde0000001834 */
[----:B------:R-:W-:-:S02]  /*64b30*/  NOP ;  /* 0x0000000000007918 */ /* 0x000fc40000000000 */
[----:B------:R-:W-:Y:S04]  /*64b40*/  STL.64 [R1+0x40], R20 ;  /* 0x0000401401007387 */ /* 0x000fe80000100a00 */
[----:B------:R4:W-:Y:S04]  /*64b50*/  STL.64 [R1+0x48], R22 ;  /* 0x0000481601007387 */ /* 0x0009e80000100a00 */
[----:B------:R-:W-:Y:S04]  /*64b60*/  STL.64 [R1+0x30], R52 ;  /* 0x0000303401007387 */ /* 0x000fe80000100a00 */
[----:B------:R-:W-:Y:S01]  /*64b70*/  STL.64 [R1+0x38], R54 ;  /* 0x0000383601007387 */ /* 0x000fe20000100a00 */
[C---:B------:R-:W-:Y:S06]  /*64b80*/  HMMA.16816.F32 R28, R24.reuse, R10, R28 ;  /* 0x0000000a181c723c */ /* 0x040fec000000181c */
[C---:B--2---:R-:W-:Y:S06]  /*64b90*/  HMMA.16816.F32 R48, R24.reuse, R6, R48 ;  /* 0x000000061830723c */ /* 0x044fec0000001830 */
[----:B------:R-:W-:Y:S01]  /*64ba0*/  STL.64 [R1+0x5518], R6 ;  /* 0x0055180601007387 */ /* 0x000fe20000100a00 */
[----:B----4-:R-:W-:-:S15]  /*64bb0*/  HMMA.16816.F32 R20, R24, R4, R44 ;  /* 0x000000041814723c */ /* 0x010fde000000182c */
[----:B------:R-:W-:-:S01]  /*64bc0*/  NOP ;  /* 0x0000000000007918 */ /* 0x000fc20000000000 */
[----:B------:R-:W-:Y:S04]  /*64bd0*/  STL.64 [R1+0x20], R48 ;  /* 0x0000203001007387 */ /* 0x000fe80000100a00 */
[----:B------:R-:W-:Y:S04]  /*64be0*/  STL.64 [R1+0x28], R50 ;  /* 0x0000283201007387 */ /* 0x000fe80000100a00 */
[----:B------:R0:W-:Y:S02]  /*64bf0*/  STL.64 [R1+0x5510], R4 ;  /* 0x0055100401007387 */ /* 0x0001e40000100a00 */
[----:B0-----:R-:W-:Y:S02]  /*64c00*/  HMMA.16816.F32 R4, R24, R2, R40 ;  /* 0x000000021804723c */ /* 0x001fe40000001828 */
[----:B------:R-:W-:Y:S04]  /*64c10*/  STL.64 [R1+0x10], R20 ;  /* 0x0000101401007387 */ /* 0x000fe80000100a00 */
[----:B------:R-:W-:Y:S04]  /*64c20*/  STL.64 [R1+0x18], R22 ;  /* 0x0000181601007387 */ /* 0x000fe80000100a00 */
[----:B------:R-:W2:Y:S01]  /*64c30*/  LDL.LU R54, [R1+0xd38] ;  /* 0x000d380001367983 */ /* 0x000ea20000300800 */
[----:B------:R-:W-:-:S02]  /*64c40*/  IMAD R18, R35, 0x100, R34 ;  /* 0x0000010023127824 */ /* 0x000fc400078e0222 */
[----:B------:R-:W-:-:S10]  /*64c50*/  IMAD R19, R32, 0x100, R33 ;  /* 0x0000010020137824 */ /* 0x000fd400078e0221 */
[----:B------:R-:W-:Y:S04]  /*64c60*/  STL.64 [R1], R4 ;  /* 0x0000000401007387 */ /* 0x000fe80000100a00 */
[----:B------:R-:W-:Y:S04]  /*64c70*/  STL.64 [R1+0x8], R6 ;  /* 0x0000080601007387 */ /* 0x000fe80000100a00 */
[----:B------:R-:W2:Y:S04]  /*64c80*/  LDL.LU R55, [R1+0xd34] ;  /* 0x000d340001377983 */ /* 0x000ea80000300800 */
[----:B------:R-:W3:Y:S04]  /*64c90*/  LDL.LU R61, [R1+0xd40] ;  /* 0x000d4000013d7983 */ /* 0x000ee80000300800 */
[----:B------:R-:W3:Y:S04]  /*64ca0*/  LDL.LU R60, [R1+0xd3c] ;  /* 0x000d3c00013c7983 */ /* 0x000ee80000300800 */
[----:B------:R-:W4:Y:S04]  /*64cb0*/  LDL.LU R34, [R1+0xd48] ;  /* 0x000d480001227983 */ /* 0x000f280000300800 */
[----:B------:R-:W4:Y:S04]  /*64cc0*/  LDL.LU R35, [R1+0xd44] ;  /* 0x000d440001237983 */ /* 0x000f280000300800 */
[----:B------:R-:W3:Y:S04]  /*64cd0*/  LDL.LU R33, [R1+0xd50] ;  /* 0x000d500001217983 */ /* 0x000ee80000300800 */
[----:B------:R-:W3:Y:S04]  /*64ce0*/  LDL.LU R32, [R1+0xd4c] ;  /* 0x000d4c0001207983 */ /* 0x000ee80000300800 */
[----:B------:R-:W-:Y:S04]  /*64cf0*/  STL.64 [R1+0x5238], R30 ;  /* 0x0052381e01007387 */ /* 0x000fe80000100a00 */
[----:B------:R0:W-:Y:S04]  /*64d00*/  STL.64 [R1+0x5230], R28 ;  /* 0x0052301c01007387 */ /* 0x0001e80000100a00 */
[----:B0-----:R-:W2:Y:S04]  /*64d10*/  LDL.LU.64 R28, [R1+0x950] ;  /* 0x00095000011c7983 */ /* 0x001ea80000300a00 */
[----:B------:R-:W2:Y:S04]  /*64d20*/  LDL.LU.64 R30, [R1+0x958] ;  /* 0x00095800011e7983 */ /* 0x000ea80000300a00 */
[----:B------:R-:W4:Y:S04]  /*64d30*/  LDL.LU.64 R4, [R1+0x940] ;  /* 0x0009400001047983 */ /* 0x000f280000300a00 */
[----:B------:R-:W4:Y:S04]  /*64d40*/  LDL.LU.64 R6, [R1+0x948] ;  /* 0x0009480001067983 */ /* 0x000f280000300a00 */
[----:B------:R-:W3:Y:S04]  /*64d50*/  LDL.LU.64 R56, [R1+0x920] ;  /* 0x0009200001387983 */ /* 0x000ee80000300a00 */
[----:B------:R-:W3:Y:S04]  /*64d60*/  LDL.LU.64 R58, [R1+0x928] ;  /* 0x00092800013a7983 */ /* 0x000ee80000300a00 */
[----:B------:R-:W3:Y:S04]  /*64d70*/  LDL.LU.64 R48, [R1+0x910] ;  /* 0x0009100001307983 */ /* 0x000ee80000300a00 */
[----:B------:R-:W3:Y:S04]  /*64d80*/  LDL.LU.64 R50, [R1+0x918] ;  /* 0x0009180001327983 */ /* 0x000ee80000300a00 */
[----:B------:R-:W3:Y:S04]  /*64d90*/  LDL.LU.64 R44, [R1+0x900] ;  /* 0x00090000012c7983 */ /* 0x000ee80000300a00 */
[----:B------:R-:W3:Y:S01]  /*64da0*/  LDL.LU.64 R46, [R1+0x908] ;  /* 0x00090800012e7983 */ /* 0x000ee20000300a00 */
[----:B------:R-:W-:-:S02]  /*64db0*/  IMAD R20, R36, 0x100, R37 ;  /* 0x0000010024147824 */ /* 0x000fc400078e0225 */
[----:B------:R-:W-:Y:S01]  /*64dc0*/  IMAD R21, R0, 0x100, R38 ;  /* 0x0000010000157824 */ /* 0x000fe200078e0226 */
[----:B------:R-:W3:Y:S04]  /*64dd0*/  LDL.LU.64 R40, [R1+0x8f0] ;  /* 0x0008f00001287983 */ /* 0x000ee80000300a00 */
[----:B------:R-:W3:Y:S01]  /*64de0*/  LDL.LU.64 R42, [R1+0x8f8] ;  /* 0x0008f800012a7983 */ /* 0x000ee20000300a00 */
[----:B------:R-:W-:Y:S02]  /*64df0*/  F2FP.F16.E4M3.UNPACK_B R38, R20 ;  /* 0x00000014ff26723e */ /* 0x000fe400020006ff */
[----:B------:R-:W-:Y:S01]  /*64e00*/  F2FP.F16.E4M3.UNPACK_B R39, R21 ;  /* 0x00000015ff27723e */ /* 0x000fe200020006ff */
[C---:B--2---:R-:W-:Y:S06]  /*64e10*/  HMMA.16816.F32 R28, R24.reuse, R12, R28 ;  /* 0x0000000c181c723c */ /* 0x044fec000000181c */
[----:B----4-:R-:W-:-:S15]  /*64e20*/  HMMA.16816.F32 R4, R24, R14, R4 ;  /* 0x0000000e1804723c */ /* 0x010fde0000001804 */
[----:B------:R-:W-:-:S02]  /*64e30*/  NOP ;  /* 0x0000000000007918 */ /* 0x000fc40000000000 */
[----:B------:R0:W-:Y:S04]  /*64e40*/  STL.64 [R1+0x300], R28 ;  /* 0x0003001c01007387 */ /* 0x0001e80000100a00 */
[----:B------:R1:W-:Y:S04]  /*64e50*/  STL.64 [R1+0x308], R30 ;  /* 0x0003081e01007387 */ /* 0x0003e80000100a00 */
[----:B0-----:R-:W2:Y:S04]  /*64e60*/  LDL.LU.64 R28, [R1+0x960] ;  /* 0x00096000011c7983 */ /* 0x001ea80000300a00 */
[----:B-1----:R-:W2:Y:S04]  /*64e70*/  LDL.LU.64 R30, [R1+0x968] ;  /* 0x00096800011e7983 */ /* 0x002ea80000300a00 */
[----:B------:R-:W4:Y:S04]  /*64e80*/  LDL.LU.64 R20, [R1+0x930] ;  /* 0x0009300001147983 */ /* 0x000f280000300a00 */
[----:B------:R-:W4:Y:S04]  /*64e90*/  LDL.LU.64 R22, [R1+0x938] ;  /* 0x0009380001167983 */ /* 0x000f280000300a00 */
[----:B------:R-:W-:Y:S04]  /*64ea0*/  STL.64 [R1+0x2f0], R4 ;  /* 0x0002f00401007387 */ /* 0x000fe80000100a00 */
[----:B------:R0:W-:Y:S04]  /*64eb0*/  STL.64 [R1+0x2f8], R6 ;  /* 0x0002f80601007387 */ /* 0x0001e80000100a00 */
[----:B0-----:R-:W2:Y:S04]  /*64ec0*/  LDL.LU.64 R6, [R1+0x5518] ;  /* 0x0055180001067983 */ /* 0x001ea80000300a00 */
[----:B------:R-:W2:Y:S01]  /*64ed0*/  LDL.LU.64 R4, [R1+0x5510] ;  /* 0x0055100001047983 */ /* 0x000ea20000300a00 */
[----:B------:R-:W-:-:S02]  /*64ee0*/  F2FP.F16.E4M3.UNPACK_B R36, R18 ;  /* 0x00000012ff24723e */ /* 0x000fc400020006ff */
[----:B------:R-:W-:Y:S01]  /*64ef0*/  F2FP.F16.E4M3.UNPACK_B R37, R19 ;  /* 0x00000013ff25723e */ /* 0x000fe200020006ff */
[----:B----4-:R-:W-:Y:S06]  /*64f00*/  HMMA.16816.F32 R24, R24, R16, R20 ;  /* 0x000000101818723c */ /* 0x010fec0000001814 */
[----:B---3--:R-:W-:-:S15]  /*64f10*/  HMMA.16816.F32 R20, R36, R8, R56 ;  /* 0x000000082414723c */ /* 0x008fde0000001838 */
[----:B------:R-:W-:-:S02]  /*64f20*/  NOP ;  /* 0x0000000000007918 */ /* 0x000fc40000000000 */
[----:B------:R-:W-:Y:S04]  /*64f30*/  STL.64 [R1+0x5248], R26 ;  /* 0x0052481a01007387 */ /* 0x000fe80000100a00 */
[----:B------:R2:W-:Y:S04]  /*64f40*/  STL.64 [R1+0x5240], R24 ;  /* 0x0052401801007387 */ /* 0x0005e80000100a00 */
[----:B------:R-:W-:Y:S04]  /*64f50*/  STL.64 [R1+0x5258], R22 ;  /* 0x0052581601007387 */ /* 0x000fe80000100a00 */
[----:B------:R0:W-:Y:S01]  /*64f60*/  STL.64 [R1+0x5250], R20 ;  /* 0x0052501401007387 */ /* 0x0001e20000100a00 */
[C---:B--2---:R-:W-:Y:S06]  /*64f70*/  HMMA.16816.F32 R24, R36.reuse, R6, R48 ;  /* 0x000000062418723c */ /* 0x044fec0000001830 */
[----:B0-----:R-:W-:-:S15]  /*64f80*/  HMMA.16816.F32 R20, R36, R4, R44 ;  /* 0x000000042414723c */ /* 0x001fde000000182c */
[----:B------:R-:W-:-:S08]  /*64f90*/  NOP ;  /* 0x0000000000007918 */ /* 0x000fd00000000000 */
[----:B------:R-:W-:Y:S04]  /*64fa0*/  STL.64 [R1+0x430], R20 ;  /* 0x0004301401007387 */ /* 0x000fe80000100a00 */
[----:B------:R-:W-:Y:S04]  /*64fb0*/  STL.64 [R1+0x420], R24 ;  /* 0x0004201801007387 */ /* 0x000fe80000100a00 */
[----:B------:R-:W-:Y:S04]  /*64fc0*/  STL.64 [R1+0x428], R26 ;  /* 0x0004281a01007387 */ /* 0x000fe80000100a00 */
[----:B------:R0:W-:Y:S01]  /*64fd0*/  STL [R1+0x438], R22 ;  /* 0x0004381601007387 */ /* 0x0001e20000100800 */
[----:B------:R-:W-:-:S02]  /*64fe0*/  IMAD.MOV.U32 R0, RZ, RZ, R23 ;  /* 0x000000ffff007224 */ /* 0x000fc400078e0017 */
[----:B0-----:R-:W-:Y:S03]  /*64ff0*/  HMMA.16816.F32 R20, R36, R2, R40 ;  /* 0x000000022414723c */ /* 0x001fe60000001828 */
[----:B------:R-:W-:-:S15]  /*65000*/  STL [R1+0x5220], R0 ;  /* 0x0052200001007387 */ /* 0x000fde0000100800 */
[----:B------:R-:W-:-:S05]  /*65010*/  NOP ;  /* 0x0000000000007918 */ /* 0x000fca0000000000 */
[----:B------:R-:W-:Y:S04]  /*65020*/  STL.64 [R1+0x450], R20 ;  /* 0x0004501401007387 */ /* 0x000fe80000100a00 */
[----:B------:R0:W-:Y:S04]  /*65030*/  STL.64 [R1+0x458], R22 ;  /* 0x0004581601007387 */ /* 0x0001e80000100a00 */
[----:B------:R-:W2:Y:S04]  /*65040*/  LDL.LU.64 R40, [R1+0x9d0] ;  /* 0x0009d00001287983 */ /* 0x000ea80000300a00 */
[----:B------:R-:W2:Y:S01]  /*65050*/  LDL.LU.64 R42, [R1+0x9d8] ;  /* 0x0009d800012a7983 */ /* 0x000ea20000300a00 */
[----:B0-----:R-:W-:-:S15]  /*65060*/  HMMA.16816.F32 R20, R36, R10, R28 ;  /* 0x0000000a2414723c */ /* 0x001fde000000181c */
[----:B------:R-:W-:-:S08]  /*65070*/  NOP ;  /* 0x0000000000007918 */ /* 0x000fd00000000000 */
[----:B------:R0:W-:Y:S04]  /*65080*/  STL.64 [R1+0x480], R20 ;  /* 0x0004801401007387 */ /* 0x0001e80000100a00 */
[----:B------:R1:W-:Y:S04]  /*65090*/  STL [R1+0x488], R22 ;  /* 0x0004881601007387 */ /* 0x0003e80000100800 */
[----:B------:R-:W3:Y:S04]  /*650a0*/  LDL.LU.64 R28, [R1+0x9c0] ;  /* 0x0009c000011c7983 */ /* 0x000ee80000300a00 */
[----:B------:R-:W3:Y:S01]  /*650b0*/  LDL.LU.64 R30, [R1+0x9c8] ;  /* 0x0009c800011e7983 */ /* 0x000ee20000300a00 */
[----:B------:R-:W-:-:S05]  /*650c0*/  IMAD.MOV.U32 R0, RZ, RZ, R23 ;  /* 0x000000ffff007224 */ /* 0x000fca00078e0017 */
[----:B------:R-:W-:Y:S04]  /*650d0*/  STL [R1+0x5224], R0 ;  /* 0x0052240001007387 */ /* 0x000fe80000100800 */
[----:B------:R-:W4:Y:S04]  /*650e0*/  LDL.LU.64 R24, [R1+0x9b0] ;  /* 0x0009b00001187983 */ /* 0x000f280000300a00 */
[----:B------:R-:W4:Y:S04]  /*650f0*/  LDL.LU.64 R26, [R1+0x9b8] ;  /* 0x0009b800011a7983 */ /* 0x000f280000300a00 */
[----:B0-----:R-:W4:Y:S04]  /*65100*/  LDL.LU.64 R20, [R1+0x9a0] ;  /* 0x0009a00001147983 */ /* 0x001f280000300a00 */
[----:B-1----:R-:W4:Y:S01]  /*65110*/  LDL.LU.64 R22, [R1+0x9a8] ;  /* 0x0009a80001167983 */ /* 0x002f220000300a00 */
[----:B------:R-:W-:-:S02]  /*65120*/  IMAD R34, R35, 0x100, R34 ;  /* 0x0000010023227824 */ /* 0x000fc400078e0222 */
[----:B------:R-:W-:Y:S02]  /*65130*/  IMAD R18, R55, 0x100, R54 ;  /* 0x0000010037127824 */ /* 0x000fe400078e0236 */
[----:B------:R-:W-:Y:S02]  /*65140*/  IMAD R19, R60, 0x100, R61 ;  /* 0x000001003c137824 */ /* 0x000fe400078e023d */
[----:B------:R-:W-:Y:S01]  /*65150*/  IMAD R35, R32, 0x100, R33 ;  /* 0x0000010020237824 */ /* 0x000fe200078e0221 */
[----:B------:R-:W4:Y:S01]  /*65160*/  LDL.LU R46, [R1+0xd58] ;  /* 0x000d5800012e7983 */ /* 0x000f220000300800 */
[----:B------:R-:W-:Y:S02]  /*65170*/  F2FP.F16.E4M3.UNPACK_B R34, R34 ;  /* 0x00000022ff22723e */ /* 0x000fe400020006ff */
[----:B------:R-:W-:Y:S02]  /*65180*/  F2FP.F16.E4M3.UNPACK_B R32, R18 ;  /* 0x00000012ff20723e */ /* 0x000fe400020006ff */
[----:B------:R-:W-:-:S02]  /*65190*/  F2FP.F16.E4M3.UNPACK_B R33, R19 ;  /* 0x00000013ff21723e */ /* 0x000fc400020006ff */
[----:B------:R-:W-:Y:S01]  /*651a0*/  F2FP.F16.E4M3.UNPACK_B R35, R35 ;  /* 0x00000023ff23723e */ /* 0x000fe200020006ff */
[----:B------:R-:W4:Y:S04]  /*651b0*/  LDL.LU R47, [R1+0xd54] ;  /* 0x000d5400012f7983 */ /* 0x000f280000300800 */
[----:B------:R-:W4:Y:S04]  /*651c0*/  LDL.LU R48, [R1+0xd60] ;  /* 0x000d600001307983 */ /* 0x000f280000300800 */
[----:B------:R-:W4:Y:S01]  /*651d0*/  LDL.LU R49, [R1+0xd5c] ;  /* 0x000d5c0001317983 */ /* 0x000f220000300800 */
[C---:B--2---:R-:W-:Y:S06]  /*651e0*/  HMMA.16816.F32 R40, R36.reuse, R12, R40 ;  /* 0x0000000c2428723c */ /* 0x044fec0000001828 */
[----:B---3--:R-:W-:-:S15]  /*651f0*/  HMMA.16816.F32 R28, R36, R14, R28 ;  /* 0x0000000e241c723c */ /* 0x008fde000000181c */
[----:B------:R-:W-:-:S02]  /*65200*/  NOP ;  /* 0x0000000000007918 */ /* 0x000fc40000000000 */
[----:B------:R0:W-:Y:S04]  /*65210*/  STL.64 [R1+0x4b0], R40 ;  /* 0x0004b02801007387 */ /* 0x0001e80000100a00 */
[----:B------:R1:W-:Y:S01]  /*65220*/  STL.64 [R1+0x4b8], R42 ;  /* 0x0004b82a01007387 */ /* 0x0003e20000100a00 */
[----:B----4-:R-:W-:Y:S06]  /*65230*/  HMMA.16816.F32 R36, R36, R16, R24 ;  /* 0x000000102424723c */ /* 0x010fec0000001818 */
[----:B------:R-:W-:Y:S01]  /*65240*/  HMMA.16816.F32 R20, R32, R8, R20 ;  /* 0x000000082014723c */ /* 0x000fe20000001814 */
[----:B------:R2:W-:Y:S04]  /*65250*/  STL [R1+0x4e0], R28 ;  /* 0x0004e01c01007387 */ /* 0x0005e80000100800 */
[----:B------:R3:W-:Y:S04]  /*65260*/  STL.64 [R1+0x4e8], R30 ;  /* 0x0004e81e01007387 */ /* 0x0007e80000100a00 */
[----:B0-----:R-:W4:Y:S04]  /*65270*/  LDL.LU.64 R40, [R1+0x990] ;  /* 0x0009900001287983 */ /* 0x001f280000300a00 */
[----:B-1----:R-:W4:Y:S01]  /*65280*/  LDL.LU.64 R42, [R1+0x998] ;  /* 0x00099800012a7983 */ /* 0x002f220000300a00 */
[----:B------:R-:W-:-:S03]  /*65290*/  IMAD.MOV.U32 R0, RZ, RZ, R29 ;  /* 0x000000ffff007224 */ /* 0x000fc600078e001d */
[----:B--2---:R-:W2:Y:S04]  /*652a0*/  LDL.LU.64 R28, [R1+0x980] ;  /* 0x00098000011c7983 */ /* 0x004ea80000300a00 */
[----:B---3--:R-:W2:Y:S04]  /*652b0*/  LDL.LU.64 R30, [R1+0x988] ;  /* 0x00098800011e7983 */ /* 0x008ea80000300a00 */
[----:B------:R-:W-:Y:S04]  /*652c0*/  STL [R1+0x5228], R0 ;  /* 0x0052280001007387 */ /* 0x000fe80000100800 */
[----:B------:R-:W3:Y:S04]  /*652d0*/  LDL.LU.64 R24, [R1+0x970] ;  /* 0x0009700001187983 */ /* 0x000ee80000300a00 */
[----:B------:R-:W-:Y:S04]  /*652e0*/  STL.64 [R1+0x4d0], R36 ;  /* 0x0004d02401007387 */ /* 0x000fe80000100a00 */
[----:B------:R-:W-:Y:S04]  /*652f0*/  STL.64 [R1+0x4d8], R38 ;  /* 0x0004d82601007387 */ /* 0x000fe80000100a00 */
[----:B------:R-:W3:Y:S04]  /*65300*/  LDL.LU.64 R26, [R1+0x978] ;  /* 0x00097800011a7983 */ /* 0x000ee80000300a00 */
[----:B------:R0:W-:Y:S04]  /*65310*/  STL.64 [R1+0x500], R20 ;  /* 0x0005001401007387 */ /* 0x0001e80000100a00 */
[----:B------:R1:W-:Y:S04]  /*65320*/  STL.64 [R1+0x508], R22 ;  /* 0x0005081601007387 */ /* 0x0003e80000100a00 */
[----:B0-----:R-:W3:Y:S04]  /*65330*/  LDL.LU R20, [R1+0xd68] ;  /* 0x000d680001147983 */ /* 0x001ee80000300800 */
[----:B------:R-:W3:Y:S04]  /*65340*/  LDL.LU R21, [R1+0xd64] ;  /* 0x000d640001157983 */ /* 0x000ee80000300800 */
[----:B-1----:R-:W3:Y:S04]  /*65350*/  LDL.LU R22, [R1+0xd70] ;  /* 0x000d700001167983 */ /* 0x002ee80000300800 */
[----:B------:R-:W3:Y:S04]  /*65360*/  LDL.LU R23, [R1+0xd6c] ;  /* 0x000d6c0001177983 */ /* 0x000ee80000300800 */
[----:B------:R-:W3:Y:S04]  /*65370*/  LDL.LU R50, [R1+0xd78] ;  /* 0x000d780001327983 */ /* 0x000ee80000300800 */
[----:B------:R-:W3:Y:S01]  /*65380*/  LDL.LU R51, [R1+0xd74] ;  /* 0x000d740001337983 */ /* 0x000ee20000300800 */
[C---:B----4-:R-:W-:Y:S06]  /*65390*/  HMMA.16816.F32 R36, R32.reuse, R6, R40 ;  /* 0x000000062024723c */ /* 0x050fec0000001828 */
[----:B--2---:R-:W-:-:S15]  /*653a0*/  HMMA.16816.F32 R28, R32, R4, R28 ;  /* 0x00000004201c723c */ /* 0x004fde000000181c */
[----:B------:R-:W-:-:S03]  /*653b0*/  NOP ;  /* 0x0000000000007918 */ /* 0x000fc60000000000 */
[----:B------:R-:W-:Y:S01]  /*653c0*/  IMAD.MOV.U32 R0, RZ, RZ, R39 ;  /* 0x000000ffff007224 */ /* 0x000fe200078e0027 */
[----:B---3--:R-:W-:Y:S04]  /*653d0*/  STL.64 [R1+0x54f8], R50 ;  /* 0x0054f83201007387 */ /* 0x008fe80000100a00 */
[----:B------:R-:W2:Y:S04]  /*653e0*/  LDL.LU R52, [R1+0xd80] ;  /* 0x000d800001347983 */ /* 0x000ea80000300800 */
[----:B------:R-:W2:Y:S04]  /*653f0*/  LDL.LU R53, [R1+0xd7c] ;  /* 0x000d7c0001357983 */ /* 0x000ea80000300800 */
[----:B------:R-:W-:Y:S04]  /*65400*/  STL.64 [R1+0x520], R36 ;  /* 0x0005202401007387 */ /* 0x000fe80000100a00 */
[----:B------:R-:W-:Y:S04]  /*65410*/  STL [R1+0x528], R38 ;  /* 0x0005282601007387 */ /* 0x000fe80000100800 */
[----:B------:R-:W-:Y:S04]  /*65420*/  STL [R1+0x5350], R0 ;  /* 0x0053500001007387 */ /* 0x000fe80000100800 */
[----:B------:R-:W-:Y:S04]  /*65430*/  STL.64 [R1+0x5508], R6 ;  /* 0x0055080601007387 */ /* 0x000fe80000100a00 */
[----:B------:R0:W-:Y:S02]  /*65440*/  STL.64 [R1+0x5500], R4 ;  /* 0x0055000401007387 */ /* 0x0001e40000100a00 */
[----:B0-----:R-:W-:Y:S02]  /*65450*/  HMMA.16816.F32 R4, R32, R2, R24 ;  /* 0x000000022004723c */ /* 0x001fe40000001818 */
[----:B------:R-:W-:Y:S04]  /*65460*/  STL.64 [R1+0x530], R28 ;  /* 0x0005301c01007387 */ /* 0x000fe80000100a00 */
[----:B------:R-:W-:Y:S04]  /*65470*/  STL.64 [R1+0x538], R30 ;  /* 0x0005381e01007387 */ /* 0x000fe80000100a00 */
[----:B------:R-:W3:Y:S04]  /*65480*/  LDL.LU R54, [R1+0xd88] ;  /* 0x000d880001367983 */ /* 0x000ee80000300800 */
[----:B------:R-:W3:Y:S04]  /*65490*/  LDL.LU R55, [R1+0xd84] ;  /* 0x000d840001377983 */ /* 0x000ee80000300800 */
[----:B------:R-:W4:Y:S04]  /*654a0*/  LDL.LU.64 R24, [R1+0x9e0] ;  /* 0x0009e00001187983 */ /* 0x000f280000300a00 */
[----:B------:R-:W4:Y:S04]  /*654b0*/  LDL.LU.64 R26, [R1+0x9e8] ;  /* 0x0009e800011a7983 */ /* 0x000f280000300a00 */
[----:B------:R0:W-:Y:S04]  /*654c0*/  STL.64 [R1+0x550], R4 ;  /* 0x0005500401007387 */ /* 0x0001e80000100a00 */
[----:B------:R1:W-:Y:S04]  /*654d0*/  STL.64 [R1+0x558], R6 ;  /* 0x0005580601007387 */ /* 0x0003e80000100a00 */
[----:B------:R-:W3:Y:S04]  /*654e0*/  LDL.LU R61, [R1+0xd90] ;  /* 0x000d9000013d7983 */ /* 0x000ee80000300800 */
[----:B------:R-:W3:Y:S04]  /*654f0*/  LDL.LU R60, [R1+0xd8c] ;  /* 0x000d8c00013c7983 */ /* 0x000ee80000300800 */
[----:B0-----:R-:W2:Y:S04]  /*65500*/  LDL.LU.64 R4, [R1+0xa50] ;  /* 0x000a500001047983 */ /* 0x001ea80000300a00 */
[----:B-1----:R-:W2:Y:S01]  /*65510*/  LDL.LU.64 R6, [R1+0xa58] ;  /* 0x000a580001067983 */ /* 0x002ea20000300a00 */
[----:B------:R-:W-:-:S03]  /*65520*/  IMAD R19, R49, 0x100, R48 ;  /* 0x0000010031137824 */ /* 0x000fc600078e0230 */
[----:B------:R-:W3:Y:S04]  /*65530*/  LDL.LU.64 R48, [R1+0xa40] ;  /* 0x000a400001307983 */ /* 0x000ee80000300a00 */
[----:B------:R-:W3:Y:S04]  /*65540*/  LDL.LU.64 R50, [R1+0xa48] ;  /* 0x000a480001327983 */ /* 0x000ee80000300a00 */
[----:B------:R-:W3:Y:S04]  /*65550*/  LDL.LU.64 R56, [R1+0xa30] ;  /* 0x000a300001387983 */ /* 0x000ee80000300a00 */
[----:B------:R-:W3:Y:S01]  /*65560*/  LDL.LU.64 R58, [R1+0xa38] ;  /* 0x000a3800013a7983 */ /* 0x000ee20000300a00 */
[----:B------:R-:W-:-:S03]  /*65570*/  IMAD R18, R47, 0x100, R46 ;  /* 0x000001002f127824 */ /* 0x000fc600078e022e */
[----:B------:R-:W3:Y:S04]  /*65580*/  LDL.LU.64 R44, [R1+0xa20] ;  /* 0x000a2000012c7983 */ /* 0x000ee80000300a00 */
[----:B------:R-:W3:Y:S04]  /*65590*/  LDL.LU.64 R46, [R1+0xa28] ;  /* 0x000a2800012e7983 */ /* 0x000ee80000300a00 */
[----:B------:R-:W3:Y:S04]  /*655a0*/  LDL.LU.64 R40, [R1+0xa10] ;  /* 0x000a100001287983 */ /* 0x000ee80000300a00 */
[----:B------:R-:W3:Y:S04]  /*655b0*/  LDL.LU.64 R42, [R1+0xa18] ;  /* 0x000a1800012a7983 */ /* 0x000ee80000300a00 */
[----:B------:R-:W3:Y:S04]  /*655c0*/  LDL.LU.64 R28, [R1+0xa00] ;  /* 0x000a0000011c7983 */ /* 0x000ee80000300a00 */
[----:B------:R-:W3:Y:S01]  /*655d0*/  LDL.LU.64 R30, [R1+0xa08] ;  /* 0x000a0800011e7983 */ /* 0x000ee20000300a00 */
[C---:B----4-:R-:W-:Y:S03]  /*655e0*/  HMMA.16816.F32 R36, R32.reuse, R10, R24 ;  /* 0x0000000a2024723c */ /* 0x050fe60000001818 */
[----:B------:R-:W4:Y:S04]  /*655f0*/  LDL.LU.64 R24, [R1+0x9f0] ;  /* 0x0009f00001187983 */ /* 0x000f280000300a00 */
[----:B------:R-:W4:Y:S01]  /*65600*/  LDL.LU.64 R26, [R1+0x9f8] ;  /* 0x0009f800011a7983 */ /* 0x000f220000300a00 */
[----:B--2---:R-:W-:-:S15]  /*65610*/  HMMA.16816.F32 R4, R32, R12, R4 ;  /* 0x0000000c2004723c */ /* 0x004fde0000001804 */
[----:B------:R-:W-:Y:S04]  /*65620*/  STL.64 [R1+0x580], R36 ;  /* 0x0005802401007387 */ /* 0x000fe80000100a00 */
[----:B------:R0:W-:Y:S02]  /*65630*/  STL.64 [R1+0x588], R38 ;  /* 0x0005882601007387 */ /* 0x0001e40000100a00 */
[----:B0-----:R-:W-:Y:S02]  /*65640*/  IMAD R38, R21, 0x100, R20 ;  /* 0x0000010015267824 */ /* 0x001fe400078e0214 */
[----:B------:R-:W-:Y:S01]  /*65650*/  IMAD R39, R23, 0x100, R22 ;  /* 0x0000010017277824 */ /* 0x000fe200078e0216 */
[----:B------:R-:W2:Y:S04]  /*65660*/  LDL.LU.64 R20, [R1+0xa60] ;  /* 0x000a600001147983 */ /* 0x000ea80000300a00 */
[----:B------:R-:W2:Y:S04]  /*65670*/  LDL.LU.64 R22, [R1+0xa68] ;  /* 0x000a680001167983 */ /* 0x000ea80000300a00 */
[----:B------:R-:W-:Y:S04]  /*65680*/  STL.64 [R1+0x5b0], R4 ;  /* 0x0005b00401007387 */ /* 0x000fe80000100a00 */
[----:B------:R0:W-:Y:S04]  /*65690*/  STL.64 [R1+0x5b8], R6 ;  /* 0x0005b80601007387 */ /* 0x0001e80000100a00 */
[----:B0-----:R-:W4:Y:S04]  /*656a0*/  LDL.LU.64 R6, [R1+0x5508] ;  /* 0x0055080001067983 */ /* 0x001f280000300a00 */
[----:B------:R-:W2:Y:S01]  /*656b0*/  LDL.LU.64 R4, [R1+0x5500] ;  /* 0x0055000001047983 */ /* 0x000ea20000300a00 */
[----:B------:R-:W-:-:S02]  /*656c0*/  F2FP.F16.E4M3.UNPACK_B R36, R18 ;  /* 0x00000012ff24723e */ /* 0x000fc400020006ff */
[----:B------:R-:W-:Y:S02]  /*656d0*/  F2FP.F16.E4M3.UNPACK_B R37, R19 ;  /* 0x00000013ff25723e */ /* 0x000fe400020006ff */
[----:B------:R-:W-:Y:S02]  /*656e0*/  F2FP.F16.E4M3.UNPACK_B R38, R38 ;  /* 0x00000026ff26723e */ /* 0x000fe400020006ff */
[----:B------:R-:W-:Y:S01]  /*656f0*/  F2FP.F16.E4M3.UNPACK_B R39, R39 ;  /* 0x00000027ff27723e */ /* 0x000fe200020006ff */
[C---:B---3--:R-:W-:Y:S06]  /*65700*/  HMMA.16816.F32 R48, R32.reuse, R14, R48 ;  /* 0x0000000e2030723c */ /* 0x048fec0000001830 */
[----:B------:R-:W-:Y:S06]  /*65710*/  HMMA.16816.F32 R56, R32, R16, R56 ;  /* 0x000000102038723c */ /* 0x000fec0000001838 */
[C---:B------:R-:W-:Y:S11]  /*65720*/  HMMA.16816.F32 R44, R36.reuse, R8, R44 ;  /* 0x00000008242c723c */ /* 0x040ff6000000182c */
[----:B------:R-:W-:Y:S04]  /*65730*/  STL.64 [R1+0x5e0], R48 ;  /* 0x0005e03001007387 */ /* 0x000fe80000100a00 */
[----:B------:R0:W-:Y:S04]  /*65740*/  STL.64 [R1+0x5e8], R50 ;  /* 0x0005e83201007387 */ /* 0x0001e80000100a00 */
[----:B0-----:R-:W3:Y:S04]  /*65750*/  LDL.LU.64 R50, [R1+0x54f8] ;  /* 0x0054f80001327983 */ /* 0x001ee80000300a00 */
[----:B------:R-:W-:Y:S04]  /*65760*/  STL.64 [R1+0x5d0], R56 ;  /* 0x0005d03801007387 */ /* 0x000fe80000100a00 */
[----:B------:R-:W-:Y:S04]  /*65770*/  STL.64 [R1+0x5d8], R58 ;  /* 0x0005d83a01007387 */ /* 0x000fe80000100a00 */
[----:B------:R-:W-:Y:S04]  /*65780*/  STL.64 [R1+0x600], R44 ;  /* 0x0006002c01007387 */ /* 0x000fe80000100a00 */
[----:B------:R-:W-:Y:S01]  /*65790*/  STL.64 [R1+0x608], R46 ;  /* 0x0006082e01007387 */ /* 0x000fe20000100a00 */
[C---:B----4-:R-:W-:Y:S06]  /*657a0*/  HMMA.16816.F32 R32, R36.reuse, R6, R40 ;  /* 0x000000062420723c */ /* 0x050fec0000001828 */
[----:B------:R-:W-:Y:S01]  /*657b0*/  STL.64 [R1+0x54f0], R6 ;  /* 0x0054f00601007387 */ /* 0x000fe20000100a00 */
[C---:B--2---:R-:W-:Y:S06]  /*657c0*/  HMMA.16816.F32 R28, R36.reuse, R4, R28 ;  /* 0x00000004241c723c */ /* 0x044fec000000181c */
[C---:B------:R-:W-:Y:S10]  /*657d0*/  HMMA.16816.F32 R20, R36.reuse, R10, R20 ;  /* 0x0000000a2414723c */ /* 0x040ff40000001814 */
[----:B------:R-:W-:Y:S04]  /*657e0*/  STL.64 [R1+0x620], R32 ;  /* 0x0006202001007387 */ /* 0x000fe80000100a00 */
[----:B------:R-:W-:Y:S04]  /*657f0*/  STL.64 [R1+0x628], R34 ;  /* 0x0006282201007387 */ /* 0x000fe80000100a00 */
[----:B------:R0:W-:Y:S02]  /*65800*/  STL.64 [R1+0x54e8], R4 ;  /* 0x0054e80401007387 */ /* 0x0001e40000100a00 */
[----:B0-----:R-:W-:Y:S02]  /*65810*/  HMMA.16816.F32 R4, R36, R2, R24 ;  /* 0x000000022404723c */ /* 0x001fe40000001818 */
[----:B------:R-:W-:Y:S04]  /*65820*/  STL.64 [R1+0x630], R28 ;  /* 0x0006301c01007387 */ /* 0x000fe80000100a00 */
[----:B------:R-:W-:-:S15]  /*65830*/  STL.64 [R1+0x638], R30 ;  /* 0x0006381e01007387 */ /* 0x000fde0000100a00 */
[----:B------:R-:W-:-:S02]  /*65840*/  NOP ;  /* 0x0000000000007918 */ /* 0x000fc40000000000 */
[----:B------:R0:W-:Y:S04]  /*65850*/  STL.64 [R1+0x650], R4 ;  /* 0x0006500401007387 */ /* 0x0001e80000100a00 */
[----:B------:R1:W-:Y:S04]  /*65860*/  STL.64 [R1+0x658], R6 ;  /* 0x0006580601007387 */ /* 0x0003e80000100a00 */
[----:B------:R-:W2:Y:S04]  /*65870*/  LDL.LU R46, [R1+0xd98] ;  /* 0x000d9800012e7983 */ /* 0x000ea80000300800 */
[----:B------:R-:W2:Y:S04]  /*65880*/  LDL.LU R47, [R1+0xd94] ;  /* 0x000d9400012f7983 */ /* 0x000ea80000300800 */
[----:B------:R-:W4:Y:S04]  /*65890*/  LDL.LU R48, [R1+0xda0] ;  /* 0x000da00001307983 */ /* 0x000f280000300800 */
[----:B------:R-:W4:Y:S04]  /*658a0*/  LDL.LU R49, [R1+0xd9c] ;  /* 0x000d9c0001317983 */ /* 0x000f280000300800 */
[----:B0-----:R-:W2:Y:S04]  /*658b0*/  LDL.LU.64 R4, [R1+0xad0] ;  /* 0x000ad00001047983 */ /* 0x001ea80000300a00 */
[----:B-1----:R-:W2:Y:S04]  /*658c0*/  LDL.LU.64 R6, [R1+0xad8] ;  /* 0x000ad80001067983 */ /* 0x002ea80000300a00 */
[----:B------:R0:W-:Y:S04]  /*658d0*/  STL.64 [R1+0x680], R20 ;  /* 0x0006801401007387 */ /* 0x0001e80000100a00 */
[----:B------:R1:W-:Y:S04]  /*658e0*/  STL.64 [R1+0x688], R22 ;  /* 0x0006881601007387 */ /* 0x0003e80000100a00 */
[----:B------:R-:W4:Y:S04]  /*658f0*/  LDL.LU.64 R28, [R1+0xac0] ;  /* 0x000ac000011c7983 */ /* 0x000f280000300a00 */
[----:B------:R-:W4:Y:S04]  /*65900*/  LDL.LU.64 R30, [R1+0xac8] ;  /* 0x000ac800011e7983 */ /* 0x000f280000300a00 */
[----:B------:R-:W4:Y:S04]  /*65910*/  LDL.LU.64 R56, [R1+0xab0] ;  /* 0x000ab00001387983 */ /* 0x000f280000300a00 */
[----:B------:R-:W4:Y:S01]  /*65920*/  LDL.LU.64 R58, [R1+0xab8] ;  /* 0x000ab800013a7983 */ /* 0x000f220000300a00 */
[----:B------:R-:W-:-:S02]  /*65930*/  IMAD R19, R53, 0x100, R52 ;  /* 0x0000010035137824 */ /* 0x000fc400078e0234 */
[----:B------:R-:W-:Y:S01]  /*65940*/  IMAD R34, R55, 0x100, R54 ;  /* 0x0000010037227824 */ /* 0x000fe200078e0236 */
[----:B------:R-:W4:Y:S04]  /*65950*/  LDL.LU.64 R52, [R1+0xaa0] ;  /* 0x000aa00001347983 */ /* 0x000f280000300a00 */
[----:B------:R-:W4:Y:S04]  /*65960*/  LDL.LU.64 R54, [R1+0xaa8] ;  /* 0x000aa80001367983 */ /* 0x000f280000300a00 */
[----:B------:R-:W4:Y:S04]  /*65970*/  LDL.LU.64 R40, [R1+0xa90] ;  /* 0x000a900001287983 */ /* 0x000f280000300a00 */
[----:B------:R-:W4:Y:S04]  /*65980*/  LDL.LU.64 R42, [R1+0xa98] ;  /* 0x000a9800012a7983 */ /* 0x000f280000300a00 */
[----:B------:R-:W4:Y:S04]  /*65990*/  LDL.LU.64 R24, [R1+0xa80] ;  /* 0x000a800001187983 */ /* 0x000f280000300a00 */
[----:B------:R-:W4:Y:S04]  /*659a0*/  LDL.LU.64 R26, [R1+0xa88] ;  /* 0x000a8800011a7983 */ /* 0x000f280000300a00 */
[----:B0-----:R-:W4:Y:S04]  /*659b0*/  LDL.LU.64 R20, [R1+0xa70] ;  /* 0x000a700001147983 */ /* 0x001f280000300a00 */
[----:B-1----:R-:W4:Y:S01]  /*659c0*/  LDL.LU.64 R22, [R1+0xa78] ;  /* 0x000a780001167983 */ /* 0x002f220000300a00 */
[----:B---3--:R-:W-:Y:S01]  /*659d0*/  IMAD R18, R51, 0x100, R50 ;  /* 0x0000010033127824 */ /* 0x008fe200078e0232 */
[C---:B--2---:R-:W-:Y:S06]  /*659e0*/  HMMA.16816.F32 R4, R36.reuse, R12, R4 ;  /* 0x0000000c2404723c */ /* 0x044fec0000001804 */
[C---:B----4-:R-:W-:Y:S06]  /*659f0*/  HMMA.16816.F32 R28, R36.reuse, R14, R28 ;  /* 0x0000000e241c723c */ /* 0x050fec000000181c */
[----:B------:R-:W-:Y:S11]  /*65a00*/  HMMA.16816.F32 R56, R36, R16, R56 ;  /* 0x000000102438723c */ /* 0x000ff60000001838 */
[----:B------:R-:W-:Y:S04]  /*65a10*/  STL.64 [R1+0x6b0], R4 ;  /* 0x0006b00401007387 */ /* 0x000fe80000100a00 */
[----:B------:R0:W-:Y:S04]  /*65a20*/  STL.64 [R1+0x6b8], R6 ;  /* 0x0006b80601007387 */ /* 0x0001e80000100a00 */
[----:B0-----:R-:W2:Y:S04]  /*65a30*/  LDL.LU.64 R6, [R1+0x54f0] ;  /* 0x0054f00001067983 */ /* 0x001ea80000300a00 */
[----:B------:R-:W3:Y:S04]  /*65a40*/  LDL.LU.64 R4, [R1+0x54e8] ;  /* 0x0054e80001047983 */ /* 0x000ee80000300a00 */
[----:B------:R0:W-:Y:S04]  /*65a50*/  STL.64 [R1+0x6e0], R28 ;  /* 0x0006e01c01007387 */ /* 0x0001e80000100a00 */
[----:B------:R1:W-:Y:S04]  /*65a60*/  STL.64 [R1+0x6e8], R30 ;  /* 0x0006e81e01007387 */ /* 0x0003e80000100a00 */
[----:B0-----:R-:W4:Y:S04]  /*65a70*/  LDL.LU R28, [R1+0xda8] ;  /* 0x000da800011c7983 */ /* 0x001f280000300800 */
[----:B------:R-:W4:Y:S04]  /*65a80*/  LDL.LU R29, [R1+0xda4] ;  /* 0x000da400011d7983 */ /* 0x000f280000300800 */
[----:B-1----:R-:W4:Y:S04]  /*65a90*/  LDL.LU R30, [R1+0xdb0] ;  /* 0x000db000011e7983 */ /* 0x002f280000300800 */
[----:B------:R-:W4:Y:S04]  /*65aa0*/  LDL.LU R31, [R1+0xdac] ;  /* 0x000dac00011f7983 */ /* 0x000f280000300800 */
[----:B------:R-:W4:Y:S04]  /*65ab0*/  LDL.LU R50, [R1+0xdb8] ;  /* 0x000db80001327983 */ /* 0x000f280000300800 */
[----:B------:R-:W-:Y:S04]  /*65ac0*/  STL.64 [R1+0x6d0], R56 ;  /* 0x0006d03801007387 */ /* 0x000fe80000100a00 */
[----:B------:R-:W-:Y:S04]  /*65ad0*/  STL.64 [R1+0x6d8], R58 ;  /* 0x0006d83a01007387 */ /* 0x000fe80000100a00 */
[----:B------:R-:W4:Y:S01]  /*65ae0*/  LDL.LU R51, [R1+0xdb4] ;  /* 0x000db40001337983 */ /* 0x000f220000300800 */
[----:B------:R-:W-:Y:S01]  /*65af0*/  IMAD R35, R60, 0x100, R61 ;  /* 0x000001003c237824 */ /* 0x000fe200078e023d */
[----:B------:R-:W-:-:S02]  /*65b00*/  F2FP.F16.E4M3.UNPACK_B R32, R18 ;  /* 0x00000012ff20723e */ /* 0x000fc400020006ff */
[----:B------:R-:W-:Y:S02]  /*65b10*/  F2FP.F16.E4M3.UNPACK_B R33, R19 ;  /* 0x00000013ff21723e */ /* 0x000fe400020006ff */
[----:B------:R-:W-:Y:S02]  /*65b20*/  F2FP.F16.E4M3.UNPACK_B R34, R34 ;  /* 0x00000022ff22723e */ /* 0x000fe400020006ff */
[----:B------:R-:W-:-:S07]  /*65b30*/  F2FP.F16.E4M3.UNPACK_B R35, R35 ;  /* 0x00000023ff23723e */ /* 0x000fce00020006ff */
[----:B------:R-:W-:-:S15]  /*65b40*/  HMMA.16816.F32 R36, R32, R8, R52 ;  /* 0x000000082024723c */ /* 0x000fde0000001834 */
[----:B------:R-:W-:-:S08]  /*65b50*/  NOP ;  /* 0x0000000000007918 */ /* 0x000fd00000000000 */
[----:B------:R-:W-:Y:S04]  /*65b60*/  STL.64 [R1+0x700], R36 ;  /* 0x0007002401007387 */ /* 0x000fe80000100a00 */
[----:B------:R2:W-:Y:S01]  /*65b70*/  STL.64 [R1+0x708], R38 ;  /* 0x0007082601007387 */ /* 0x0005e20000100a00 */
[----:B------:R-:W-:Y:S01]  /*65b80*/  HMMA.16816.F32 R20, R32, R2, R20 ;  /* 0x000000022014723c */ /* 0x000fe20000001814 */
[----:B------:R-:W-:Y:S02]  /*65b90*/  IMAD R19, R49, 0x100, R48 ;  /* 0x0000010031137824 */ /* 0x000fe400078e0230 */
[----:B------:R-:W-:-:S03]  /*65ba0*/  IMAD R18, R47, 0x100, R46 ;  /* 0x000001002f127824 */ /* 0x000fc600078e022e */
[C---:B--2---:R-:W-:Y:S06]  /*65bb0*/  HMMA.16816.F32 R36, R32.reuse, R6, R40 ;  /* 0x000000062024723c */ /* 0x044fec0000001828 */
[C---:B---3--:R-:W-:Y:S01]  /*65bc0*/  HMMA.16816.F32 R24, R32.reuse, R4, R24 ;  /* 0x000000042018723c */ /* 0x048fe20000001818 */
[----:B----4-:R-:W-:Y:S04]  /*65bd0*/  STL.64 [R1+0x54e0], R50 ;  /* 0x0054e03201007387 */ /* 0x010fe80000100a00 */
[----:B------:R-:W2:Y:S04]  /*65be0*/  LDL.LU R52, [R1+0xdc0] ;  /* 0x000dc00001347983 */ /* 0x000ea80000300800 */
[----:B------:R-:W2:Y:S08]  /*65bf0*/  LDL.LU R53, [R1+0xdbc] ;  /* 0x000dbc0001357983 */ /* 0x000eb00000300800 */
[----:B------:R0:W-:Y:S04]  /*65c00*/  STL.64 [R1+0x720], R36 ;  /* 0x0007202401007387 */ /* 0x0001e80000100a00 */
[----:B------:R1:W-:Y:S04]  /*65c10*/  STL.64 [R1+0x728], R38 ;  /* 0x0007282601007387 */ /* 0x0003e80000100a00 */
[----:B0-----:R-:W3:Y:S04]  /*65c20*/  LDL.LU.64 R36, [R1+0xae0] ;  /* 0x000ae00001247983 */ /* 0x001ee80000300a00 */
[----:B------:R0:W-:Y:S04]  /*65c30*/  STL.64 [R1+0x730], R24 ;  /* 0x0007301801007387 */ /* 0x0001e80000100a00 */
[----:B------:R4:W-:Y:S04]  /*65c40*/  STL.64 [R1+0x738], R26 ;  /* 0x0007381a01007387 */ /* 0x0009e80000100a00 */
[----:B-1----:R-:W3:Y:S04]  /*65c50*/  LDL.LU.64 R38, [R1+0xae8] ;  /* 0x000ae80001267983 */ /* 0x002ee80000300a00 */
[----:B------:R1:W-:Y:S04]  /*65c60*/  STL.64 [R1+0x750], R20 ;  /* 0x0007501401007387 */ /* 0x0003e80000100a00 */
[----:B------:R1:W-:Y:S04]  /*65c70*/  STL.64 [R1+0x758], R22 ;  /* 0x0007581601007387 */ /* 0x0003e80000100a00 */
[----:B------:R-:W2:Y:S04]  /*65c80*/  LDL.LU R54, [R1+0xdc8] ;  /* 0x000dc80001367983 */ /* 0x000ea80000300800 */
[----:B------:R-:W2:Y:S04]  /*65c90*/  LDL.LU R55, [R1+0xdc4] ;  /* 0x000dc40001377983 */ /* 0x000ea80000300800 */
[----:B------:R-:W2:Y:S04]  /*65ca0*/  LDL.LU R61, [R1+0xdd0] ;  /* 0x000dd000013d7983 */ /* 0x000ea80000300800 */
[----:B------:R-:W2:Y:S04]  /*65cb0*/  LDL.LU R60, [R1+0xdcc] ;  /* 0x000dcc00013c7983 */ /* 0x000ea80000300800 */
[----:B------:R-:W2:Y:S04]  /*65cc0*/  LDL.LU.64 R48, [R1+0xb50] ;  /* 0x000b500001307983 */ /* 0x000ea80000300a00 */
[----:B------:R-:W2:Y:S04]  /*65cd0*/  LDL.LU.64 R50, [R1+0xb58] ;  /* 0x000b580001327983 */ /* 0x000ea80000300a00 */
[----:B------:R-:W2:Y:S04]  /*65ce0*/  LDL.LU.64 R56, [R1+0xb40] ;  /* 0x000b400001387983 */ /* 0x000ea80000300a00 */
[----:B------:R-:W2:Y:S04]  /*65cf0*/  LDL.LU.64 R58, [R1+0xb48] ;  /* 0x000b4800013a7983 */ /* 0x000ea80000300a00 */
[----:B0-----:R-:W2:Y:S04]  /*65d00*/  LDL.LU.64 R24, [R1+0xb30] ;  /* 0x000b300001187983 */ /* 0x001ea80000300a00 */
[----:B----4-:R-:W4:Y:S04]  /*65d10*/  LDL.LU.64 R26, [R1+0xb38] ;  /* 0x000b3800011a7983 */ /* 0x010f280000300a00 */
[----:B------:R-:W4:Y:S04]  /*65d20*/  LDL.LU.64 R44, [R1+0xb20] ;  /* 0x000b2000012c7983 */ /* 0x000f280000300a00 */
[----:B------:R-:W4:Y:S04]  /*65d30*/  LDL.LU.64 R46, [R1+0xb28] ;  /* 0x000b2800012e7983 */ /* 0x000f280000300a00 */
[----:B------:R-:W4:Y:S04]  /*65d40*/  LDL.LU.64 R40, [R1+0xb10] ;  /* 0x000b100001287983 */ /* 0x000f280000300a00 */
[----:B------:R-:W4:Y:S04]  /*65d50*/  LDL.LU.64 R42, [R1+0xb18] ;  /* 0x000b1800012a7983 */ /* 0x000f280000300a00 */
[----:B-1----:R-:W4:Y:S04]  /*65d60*/  LDL.LU.64 R20, [R1+0xb00] ;  /* 0x000b000001147983 */ /* 0x002f280000300a00 */
[----:B------:R-:W4:Y:S01]  /*65d70*/  LDL.LU.64 R22, [R1+0xb08] ;  /* 0x000b080001167983 */ /* 0x000f220000300a00 */
[C---:B---3--:R-:W-:Y:S06]  /*65d80*/  HMMA.16816.F32 R36, R32.reuse, R10, R36 ;  /* 0x0000000a2024723c */ /* 0x048fec0000001824 */
[C---:B--2---:R-:W-:Y:S06]  /*65d90*/  HMMA.16816.F32 R48, R32.reuse, R12, R48 ;  /* 0x0000000c2030723c */ /* 0x044fec0000001830 */
[C---:B------:R-:W-:Y:S06]  /*65da0*/  HMMA.16816.F32 R56, R32.reuse, R14, R56 ;  /* 0x0000000e2038723c */ /* 0x040fec0000001838 */
[----:B----4-:R-:W-:Y:S05]  /*65db0*/  HMMA.16816.F32 R32, R32, R16, R24 ;  /* 0x000000102020723c */ /* 0x010fea0000001818 */
[----:B------:R-:W-:Y:S04]  /*65dc0*/  STL.64 [R1+0x780], R36 ;  /* 0x0007802401007387 */ /* 0x000fe80000100a00 */
[----:B------:R0:W-:Y:S02]  /*65dd0*/  STL.64 [R1+0x788], R38 ;  /* 0x0007882601007387 */ /* 0x0001e40000100a00 */
[----:B0-----:R-:W-:-:S02]  /*65de0*/  IMAD R38, R29, 0x100, R28 ;  /* 0x000001001d267824 */ /* 0x001fc400078e021c */
[----:B------:R-:W-:Y:S01]  /*65df0*/  IMAD R39, R31, 0x100, R30 ;  /* 0x000001001f277824 */ /* 0x000fe200078e021e */
[----:B------:R-:W-:Y:S02]  /*65e00*/  F2FP.F16.E4M3.UNPACK_B R36, R18 ;  /* 0x00000012ff24723e */ /* 0x000fe400020006ff */
[----:B------:R-:W-:Y:S01]  /*65e10*/  F2FP.F16.E4M3.UNPACK_B R37, R19 ;  /* 0x00000013ff25723e */ /* 0x000fe200020006ff */
[----:B------:R-:W2:Y:S01]  /*65e20*/  LDL.LU.64 R28, [R1+0xaf0] ;  /* 0x000af000011c7983 */ /* 0x000ea20000300a00 */
[----:B------:R-:W-:Y:S02]  /*65e30*/  F2FP.F16.E4M3.UNPACK_B R38, R38 ;  /* 0x00000026ff26723e */ /* 0x000fe400020006ff */
[----:B------:R-:W-:Y:S01]  /*65e40*/  F2FP.F16.E4M3.UNPACK_B R39, R39 ;  /* 0x00000027ff27723e */ /* 0x000fe200020006ff */
[----:B------:R-:W2:Y:S06]  /*65e50*/  LDL.LU.64 R30, [R1+0xaf8] ;  /* 0x000af800011e7983 */ /* 0x000eac0000300a00 */
[C---:B------:R-:W-:Y:S06]  /*65e60*/  HMMA.16816.F32 R44, R36.reuse, R8, R44 ;  /* 0x00000008242c723c */ /* 0x040fec000000182c */
[C---:B------:R-:W-:Y:S01]  /*65e70*/  HMMA.16816.F32 R40, R36.reuse, R6, R40 ;  /* 0x000000062428723c */ /* 0x040fe20000001828 */
[----:B------:R-:W-:Y:S04]  /*65e80*/  STL.64 [R1+0x7b0], R48 ;  /* 0x0007b03001007387 */ /* 0x000fe80000100a00 */
[----:B------:R0:W-:Y:S04]  /*65e90*/  STL.64 [R1+0x7b8], R50 ;  /* 0x0007b83201007387 */ /* 0x0001e80000100a00 */
[----:B0-----:R-:W3:Y:S04]  /*65ea0*/  LDL.LU.64 R50, [R1+0x54e0] ;  /* 0x0054e00001327983 */ /* 0x001ee80000300a00 */
[----:B------:R-:W4:Y:S04]  /*65eb0*/  LDL.LU.64 R24, [R1+0xb70] ;  /* 0x000b700001187983 */ /* 0x000f280000300a00 */
[----:B------:R-:W-:Y:S04]  /*65ec0*/  STL.64 [R1+0x7e0], R56 ;  /* 0x0007e03801007387 */ /* 0x000fe80000100a00 */
[----:B------:R-:W-:Y:S04]  /*65ed0*/  STL.64 [R1+0x7e8], R58 ;  /* 0x0007e83a01007387 */ /* 0x000fe80000100a00 */
[----:B------:R-:W4:Y:S04]  /*65ee0*/  LDL.LU.64 R26, [R1+0xb78] ;  /* 0x000b7800011a7983 */ /* 0x000f280000300a00 */
[----:B------:R-:W-:Y:S04]  /*65ef0*/  STL.64 [R1+0x7d0], R32 ;  /* 0x0007d02001007387 */ /* 0x000fe80000100a00 */
[----:B------:R0:W-:Y:S04]  /*65f00*/  STL.64 [R1+0x7d8], R34 ;  /* 0x0007d82201007387 */ /* 0x0001e80000100a00 */
[----:B------:R-:W-:Y:S04]  /*65f10*/  STL.64 [R1+0x800], R44 ;  /* 0x0008002c01007387 */ /* 0x000fe80000100a00 */
[----:B------:R-:W-:Y:S01]  /*65f20*/  STL.64 [R1+0x808], R46 ;  /* 0x0008082e01007387 */ /* 0x000fe20000100a00 */
[----:B0-----:R-:W-:Y:S03]  /*65f30*/  HMMA.16816.F32 R32, R36, R4, R20 ;  /* 0x000000042420723c */ /* 0x001fe60000001814 */
[----:B------:R-:W4:Y:S04]  /*65f40*/  LDL.LU.64 R20, [R1+0xcb0] ;  /* 0x000cb00001147983 */ /* 0x000f280000300a00 */
[----:B------:R-:W-:Y:S04]  /*65f50*/  STL.64 [R1+0x820], R40 ;  /* 0x0008202801007387 */ /* 0x000fe80000100a00 */
[----:B------:R-:W-:Y:S04]  /*65f60*/  STL.64 [R1+0x828], R42 ;  /* 0x0008282a01007387 */ /* 0x000fe80000100a00 */
[----:B------:R-:W4:Y:S08]  /*65f70*/  LDL.LU.64 R22, [R1+0xcb8] ;  /* 0x000cb80001167983 */ /* 0x000f300000300a00 */
[----:B------:R-:W-:Y:S04]  /*65f80*/  STL.64 [R1+0x830], R32 ;  /* 0x0008302001007387 */ /* 0x000fe80000100a00 */
[----:B------:R0:W-:Y:S04]  /*65f90*/  STL.64 [R1+0x838], R34 ;  /* 0x0008382201007387 */ /* 0x0001e80000100a00 */
[----:B------:R-:W-:Y:S04]  /*65fa0*/  STL.64 [R1+0x54d8], R6 ;  /* 0x0054d80601007387 */ /* 0x000fe80000100a00 */
[----:B------:R2:W-:Y:S01]  /*65fb0*/  STL.64 [R1+0x54d0], R4 ;  /* 0x0054d00401007387 */ /* 0x0005e20000100a00 */
[----:B------:R-:W-:-:S02]  /*65fc0*/  IMAD R19, R53, 0x100, R52 ;  /* 0x0000010035137824 */ /* 0x000fc400078e0234 */
[----:B0-----:R-:W-:Y:S01]  /*65fd0*/  IMAD R34, R55, 0x100, R54 ;  /* 0x0000010037227824 */ /* 0x001fe200078e0236 */
[----:B--2---:R-:W-:-:S15]  /*65fe0*/  HMMA.16816.F32 R4, R36, R2, R28 ;  /* 0x000000022404723c */ /* 0x004fde000000181c */
[----:B------:R-:W-:-:S08]  /*65ff0*/  NOP ;  /* 0x0000000000007918 */ /* 0x000fd00000000000 */
[----:B------:R-:W-:Y:S04]  /*66000*/  STL.64 [R1+0x850], R4 ;  /* 0x0008500401007387 */ /* 0x000fe80000100a00 */
[----:B------:R4:W-:Y:S04]  /*66010*/  STL.64 [R1+0x858], R6 ;  /* 0x0008580601007387 */ /* 0x0009e80000100a00 */
[----:B------:R-:W2:Y:S01]  /*66020*/  LDL.LU R48, [R1+0xdd8] ;  /* 0x000dd80001307983 */ /* 0x000ea20000300800 */
[----:B---3--:R-:W-:-:S03]  /*66030*/  IMAD R18, R51, 0x100, R50 ;  /* 0x0000010033127824 */ /* 0x008fc600078e0232 */
[----:B------:R-:W2:Y:S04]  /*66040*/  LDL.LU R49, [R1+0xdd4] ;  /* 0x000dd40001317983 */ /* 0x000ea80000300800 */
[----:B------:R-:W3:Y:S04]  /*66050*/  LDL.LU R50, [R1+0xde0] ;  /* 0x000de00001327983 */ /* 0x000ee80000300800 */
[----:B------:R-:W3:Y:S04]  /*66060*/  LDL.LU R51, [R1+0xddc] ;  /* 0x000ddc0001337983 */ /* 0x000ee80000300800 */
[----:B------:R-:W3:Y:S04]  /*66070*/  LDL.LU R52, [R1+0xde8] ;  /* 0x000de80001347983 */ /* 0x000ee80000300800 */
[----:B------:R-:W3:Y:S01]  /*66080*/  LDL.LU R53, [R1+0xde4] ;  /* 0x000de40001357983 */ /* 0x000ee20000300800 */
[C---:B----4-:R-:W-:Y:S06]  /*66090*/  HMMA.16816.F32 R4, R36.reuse, R10, R24 ;  /* 0x0000000a2404723c */ /* 0x050fec0000001818 */
[----:B------:R-:W-:-:S15]  /*660a0*/  HMMA.16816.F32 R20, R36, R12, R20 ;  /* 0x0000000c2414723c */ /* 0x000fde0000001814 */
[----:B------:R-:W-:-:S02]  /*660b0*/  NOP ;  /* 0x0000000000007918 */ /* 0x000fc40000000000 */
[----:B------:R0:W-:Y:S04]  /*660c0*/  STL.64 [R1+0x880], R4 ;  /* 0x0008800401007387 */ /* 0x0001e80000100a00 */
[----:B------:R1:W-:Y:S04]  /*660d0*/  STL.64 [R1+0x888], R6 ;  /* 0x0008880601007387 */ /* 0x0003e80000100a00 */
[----:B0-----:R-:W4:Y:S04]  /*660e0*/  LDL.LU.64 R4, [R1+0xca0] ;  /* 0x000ca00001047983 */ /* 0x001f280000300a00 */
[----:B-1----:R-:W4:Y:S04]  /*660f0*/  LDL.LU.64 R6, [R1+0xca8] ;  /* 0x000ca80001067983 */ /* 0x002f280000300a00 */
[----:B------:R0:W-:Y:S04]  /*66100*/  STL.64 [R1+0x8b0], R20 ;  /* 0x0008b01401007387 */ /* 0x0001e80000100a00 */
[----:B------:R1:W-:Y:S04]  /*66110*/  STL.64 [R1+0x8b8], R22 ;  /* 0x0008b81601007387 */ /* 0x0003e80000100a00 */
[----:B------:R-:W3:Y:S04]  /*66120*/  LDL.LU.64 R56, [R1+0xbc0] ;  /* 0x000bc00001387983 */ /* 0x000ee80000300a00 */
[----:B------:R-:W3:Y:S04]  /*66130*/  LDL.LU.64 R58, [R1+0xbc8] ;  /* 0x000bc800013a7983 */ /* 0x000ee80000300a00 */
[----:B------:R-:W3:Y:S04]  /*66140*/  LDL.LU.64 R44, [R1+0xbb0] ;  /* 0x000bb000012c7983 */ /* 0x000ee80000300a00 */
[----:B------:R-:W3:Y:S04]  /*66150*/  LDL.LU.64 R46, [R1+0xbb8] ;  /* 0x000bb800012e7983 */ /* 0x000ee80000300a00 */
[----:B------:R-:W3:Y:S04]  /*66160*/  LDL.LU.64 R40, [R1+0xba0] ;  /* 0x000ba00001287983 */ /* 0x000ee80000300a00 */
[----:B------:R-:W3:Y:S04]  /*66170*/  LDL.LU.64 R42, [R1+0xba8] ;  /* 0x000ba800012a7983 */ /* 0x000ee80000300a00 */
[----:B0-----:R-:W2:Y:S04]  /*66180*/  LDL.LU.64 R20, [R1+0xcd0] ;  /* 0x000cd00001147983 */ /* 0x001ea80000300a00 */
[----:B-1----:R-:W2:Y:S04]  /*66190*/  LDL.LU.64 R22, [R1+0xcd8] ;  /* 0x000cd80001167983 */ /* 0x002ea80000300a00 */
[----:B------:R-:W3:Y:S04]  /*661a0*/  LDL.LU R54, [R1+0xdf0] ;  /* 0x000df00001367983 */ /* 0x000ee80000300800 */
[----:B------:R-:W3:Y:S04]  /*661b0*/  LDL.LU R55, [R1+0xdec] ;  /* 0x000dec0001377983 */ /* 0x000ee80000300800 */
[----:B------:R-:W4:Y:S04]  /*661c0*/  LDL.LU R26, [R1+0xdf8] ;  /* 0x000df800011a7983 */ /* 0x000f280000300800 */
[----:B------:R-:W4:Y:S04]  /*661d0*/  LDL.LU R27, [R1+0xdf4] ;  /* 0x000df400011b7983 */ /* 0x000f280000300800 */
[----:B----4-:R0:W-:Y:S04]  /*661e0*/  STL.64 [R1+0x54b8], R26 ;  /* 0x0054b81a01007387 */ /* 0x0101e80000100a00 */
[----:B------:R-:W4:Y:S04]  /*661f0*/  LDL.LU.64 R24, [R1+0xbd0] ;  /* 0x000bd00001187983 */ /* 0x000f280000300a00 */
[----:B0-----:R-:W4:Y:S04]  /*66200*/  LDL.LU.64 R26, [R1+0xbd8] ;  /* 0x000bd800011a7983 */ /* 0x001f280000300a00 */
[----:B------:R-:W2:Y:S04]  /*66210*/  LDL.LU R28, [R1+0xe00] ;  /* 0x000e0000011c7983 */ /* 0x000ea80000300800 */
[----:B------:R-:W2:Y:S04]  /*66220*/  LDL.LU R29, [R1+0xdfc] ;  /* 0x000dfc00011d7983 */ /* 0x000ea80000300800 */
[----:B------:R-:W3:Y:S04]  /*66230*/  LDL.LU R30, [R1+0xe08] ;  /* 0x000e0800011e7983 */ /* 0x000ee80000300800 */
[----:B------:R-:W3:Y:S01]  /*66240*/  LDL.LU R31, [R1+0xe04] ;  /* 0x000e0400011f7983 */ /* 0x000ee20000300800 */
[----:B------:R-:W-:Y:S01]  /*66250*/  HMMA.16816.F32 R4, R36, R14, R4 ;  /* 0x0000000e2404723c */ /* 0x000fe20000001804 */
[----:B------:R-:W-:-:S02]  /*66260*/  IMAD R35, R60, 0x100, R61 ;  /* 0x000001003c237824 */ /* 0x000fc400078e023d */
[----:B---3--:R-:W-:Y:S04]  /*66270*/  STL.64 [R1+0x54c8], R30 ;  /* 0x0054c81e01007387 */ /* 0x008fe80000100a00 */
[----:B--2---:R0:W-:Y:S04]  /*66280*/  STL.64 [R1+0x54c0], R28 ;  /* 0x0054c01c01007387 */ /* 0x0041e80000100a00 */
[----:B0-----:R-:W2:Y:S04]  /*66290*/  LDL.LU.64 R28, [R1+0xbe0] ;  /* 0x000be000011c7983 */ /* 0x001ea80000300a00 */
[----:B------:R-:W2:Y:S04]  /*662a0*/  LDL.LU.64 R30, [R1+0xbe8] ;  /* 0x000be800011e7983 */ /* 0x000ea80000300a00 */
[----:B------:R-:W3:Y:S04]  /*662b0*/  LDL.LU R61, [R1+0xe10] ;  /* 0x000e1000013d7983 */ /* 0x000ee80000300800 */
[----:B------:R-:W3:Y:S04]  /*662c0*/  LDL.LU R60, [R1+0xe0c] ;  /* 0x000e0c00013c7983 */ /* 0x000ee80000300800 */
[----:B------:R-:W-:Y:S04]  /*662d0*/  STL.64 [R1+0x8e0], R4 ;  /* 0x0008e00401007387 */ /* 0x000fe80000100a00 */
[----:B------:R0:W-:Y:S04]  /*662e0*/  STL.64 [R1+0x8e8], R6 ;  /* 0x0008e80601007387 */ /* 0x0001e80000100a00 */
[----:B0-----:R-:W3:Y:S04]  /*662f0*/  LDL.LU.64 R6, [R1+0x54d8] ;  /* 0x0054d80001067983 */ /* 0x001ee80000300a00 */
[----:B------:R-:W3:Y:S01]  /*66300*/  LDL.LU.64 R4, [R1+0x54d0] ;  /* 0x0054d00001047983 */ /* 0x000ee20000300a00 */
[----:B------:R-:W-:-:S02]  /*66310*/  F2FP.F16.E4M3.UNPACK_B R32, R18 ;  /* 0x00000012ff20723e */ /* 0x000fc400020006ff */
[----:B------:R-:W-:Y:S02]  /*66320*/  F2FP.F16.E4M3.UNPACK_B R33, R19 ;  /* 0x00000013ff21723e */ /* 0x000fe400020006ff */
[----:B------:R-:W-:Y:S02]  /*66330*/  F2FP.F16.E4M3.UNPACK_B R34, R34 ;  /* 0x00000022ff22723e */ /* 0x000fe400020006ff */
[----:B------:R-:W-:-:S07]  /*66340*/  F2FP.F16.E4M3.UNPACK_B R35, R35 ;  /* 0x00000023ff23723e */ /* 0x000fce00020006ff */
[C---:B----4-:R-:W-:Y:S06]  /*66350*/  HMMA.16816.F32 R24, R32.reuse, R8, R24 ;  /* 0x000000082018723c */ /* 0x050fec0000001818 */
[----:B------:R-:W-:Y:S01]  /*66360*/  HMMA.16816.F32 R20, R32, R10, R20 ;  /* 0x0000000a2014723c */ /* 0x000fe20000001814 */
[----:B------:R-:W-:Y:S02]  /*66370*/  IMAD R18, R49, 0x100, R48 ;  /* 0x0000010031127824 */ /* 0x000fe400078e0230 */
[----:B------:R-:W-:-:S03]  /*66380*/  IMAD R19, R51, 0x100, R50 ;  /* 0x0000010033137824 */ /* 0x000fc600078e0232 */
[----:B--2---:R-:W-:Y:S06]  /*66390*/  HMMA.16816.F32 R28, R36, R16, R28 ;  /* 0x00000010241c723c */ /* 0x004fec000000181c */
[----:B---3--:R-:W-:-:S15]  /*663a0*/  HMMA.16816.F32 R36, R32, R6, R56 ;  /* 0x000000062024723c */ /* 0x008fde0000001838 */
[----:B------:R-:W-:-:S02]  /*663b0*/  NOP ;  /* 0x0000000000007918 */ /* 0x000fc40000000000 */
[----:B------:R-:W-:Y:S04]  /*663c0*/  STL.64 [R1+0x8d0], R28 ;  /* 0x0008d01c01007387 */ /* 0x000fe80000100a00 */
[----:B------:R0:W-:Y:S04]  /*663d0*/  STL.64 [R1+0x8d8], R30 ;  /* 0x0008d81e01007387 */ /* 0x0001e80000100a00 */
[----:B------:R-:W-:Y:S04]  /*663e0*/  STL.64 [R1+0x900], R24 ;  /* 0x0009001801007387 */ /* 0x000fe80000100a00 */
[----:B------:R1:W-:Y:S01]  /*663f0*/  STL.64 [R1+0x908], R26 ;  /* 0x0009081a01007387 */ /* 0x0003e20000100a00 */
[C---:B0-----:R-:W-:Y:S06]  /*66400*/  HMMA.16816.F32 R28, R32.reuse, R4, R44 ;  /* 0x00000004201c723c */ /* 0x041fec000000182c */
[----:B-1----:R-:W-:Y:S01]  /*66410*/  HMMA.16816.F32 R24, R32, R2, R40 ;  /* 0x000000022018723c */ /* 0x002fe20000001828 */
[----:B------:R-:W-:Y:S04]  /*66420*/  STL.64 [R1+0x920], R36 ;  /* 0x0009202401007387 */ /* 0x000fe80000100a00 */
[----:B------:R-:W-:-:S12]  /*66430*/  STL.64 [R1+0x928], R38 ;  /* 0x0009282601007387 */ /* 0x000fd80000100a00 */
[----:B------:R0:W-:Y:S04]  /*66440*/  STL.64 [R1+0x930], R28 ;  /* 0x0009301c01007387 */ /* 0x0001e80000100a00 */
[----:B------:R1:W-:Y:S04]  /*66450*/  STL.64 [R1+0x938], R30 ;  /* 0x0009381e01007387 */ /* 0x0003e80000100a00 */
[----:B------:R2:W-:Y:S04]  /*66460*/  STL.64 [R1+0x950], R24 ;  /* 0x0009501801007387 */ /* 0x0005e80000100a00 */
[----:B------:R3:W-:Y:S04]  /*66470*/  STL.64 [R1+0x958], R26 ;  /* 0x0009581a01007387 */ /* 0x0007e80000100a00 */
[----:B0-----:R-:W4:Y:S04]  /*66480*/  LDL.LU.64 R28, [R1+0xd10] ;  /* 0x000d1000011c7983 */ /* 0x001f280000300a00 */
[----:B------:R0:W-:Y:S04]  /*66490*/  STL.64 [R1+0x980], R20 ;  /* 0x0009801401007387 */ /* 0x0001e80000100a00 */
[----:B------:R0:W-:Y:S04]  /*664a0*/  STL.64 [R1+0x988], R22 ;  /* 0x0009881601007387 */ /* 0x0001e80000100a00 */
[----:B-1----:R-:W4:Y:S04]  /*664b0*/  LDL.LU.64 R30, [R1+0xd18] ;  /* 0x000d1800011e7983 */ /* 0x002f280000300a00 */
[----:B--2---:R-:W2:Y:S04]  /*664c0*/  LDL.LU.64 R24, [R1+0xd00] ;  /* 0x000d000001187983 */ /* 0x004ea80000300a00 */
[----:B---3--:R-:W2:Y:S04]  /*664d0*/  LDL.LU.64 R26, [R1+0xd08] ;  /* 0x000d0800011a7983 */ /* 0x008ea80000300a00 */
        /* <DEDUP_REMOVED lines=10> */
[----:B------:R-:W-:Y:S02]  /*66580*/  F2FP.F16.E4M3.UNPACK_B R36, R18 ;  /* 0x00000012ff24723e */ /* 0x000fe400020006ff */
[----:B------:R-:W-:Y:S01]  /*66590*/  F2FP.F16.E4M3.UNPACK_B R37, R19 ;  /* 0x00000013ff25723e */ /* 0x000fe200020006ff */
[----:B------:R-:W3:Y:S01]  /*665a0*/  LDL.LU.64 R52, [R1+0xb90] ;  /* 0x000b900001347983 */ /* 0x000ee20000300a00 */
[----:B------:R-:W-:Y:S02]  /*665b0*/  F2FP.F16.E4M3.UNPACK_B R38, R38 ;  /* 0x00000026ff26723e */ /* 0x000fe400020006ff */
[----:B------:R-:W-:Y:S01]  /*665c0*/  F2FP.F16.E4M3.UNPACK_B R39, R39 ;  /* 0x00000027ff27723e */ /* 0x000fe200020006ff */
[----:B------:R-:W3:Y:S04]  /*665d0*/  LDL.LU.64 R54, [R1+0xb98] ;  /* 0x000b980001367983 */ /* 0x000ee80000300a00 */
[----:B0-----:R-:W3:Y:S04]  /*665e0*/  LDL.LU.64 R20, [R1+0xc80] ;  /* 0x000c800001147983 */ /* 0x001ee80000300a00 */
[----:B------:R-:W3:Y:S01]  /*665f0*/  LDL.LU.64 R22, [R1+0xc88] ;  /* 0x000c880001167983 */ /* 0x000ee20000300a00 */
[C---:B----4-:R-:W-:Y:S06]  /*66600*/  HMMA.16816.F32 R28, R32.reuse, R12, R28 ;  /* 0x0000000c201c723c */ /* 0x050fec000000181c */
[C---:B--2---:R-:W-:Y:S06]  /*66610*/  HMMA.16816.F32 R24, R32.reuse, R14, R24 ;  /* 0x0000000e2018723c */ /* 0x044fec0000001818 */
[----:B---3--:R-:W-:Y:S06]  /*66620*/  HMMA.16816.F32 R32, R32, R16, R56 ;  /* 0x000000102020723c */ /* 0x008fec0000001838 */
[C---:B------:R-:W-:Y:S06]  /*66630*/  HMMA.16816.F32 R40, R36.reuse, R8, R40 ;  /* 0x000000082428723c */ /* 0x040fec0000001828 */
[C---:B------:R-:W-:Y:S06]  /*66640*/  HMMA.16816.F32 R44, R36.reuse, R6, R44 ;  /* 0x00000006242c723c */ /* 0x040fec000000182c */
[C---:B------:R-:W-:Y:S01]  /*66650*/  HMMA.16816.F32 R4, R36.reuse, R4, R48 ;  /* 0x000000042404723c */ /* 0x040fe20000001830 */
[----:B------:R-:W-:Y:S04]  /*66660*/  STL.64 [R1+0x9b0], R28 ;  /* 0x0009b01c01007387 */ /* 0x000fe80000100a00 */
[----:B------:R0:W-:Y:S04]  /*66670*/  STL.64 [R1+0x9b8], R30 ;  /* 0x0009b81e01007387 */ /* 0x0001e80000100a00 */
[----:B0-----:R-:W2:Y:S04]  /*66680*/  LDL.LU.64 R30, [R1+0x54c8] ;  /* 0x0054c800011e7983 */ /* 0x001ea80000300a00 */
[----:B------:R-:W3:Y:S04]  /*66690*/  LDL.LU.64 R28, [R1+0x54c0] ;  /* 0x0054c000011c7983 */ /* 0x000ee80000300a00 */
[----:B------:R-:W-:Y:S04]  /*666a0*/  STL.64 [R1+0xa50], R24 ;  /* 0x000a501801007387 */ /* 0x000fe80000100a00 */
[----:B------:R0:W-:Y:S04]  /*666b0*/  STL.64 [R1+0xa58], R26 ;  /* 0x000a581a01007387 */ /* 0x0001e80000100a00 */
[----:B0-----:R-:W4:Y:S04]  /*666c0*/  LDL.LU.64 R26, [R1+0x54b8] ;  /* 0x0054b800011a7983 */ /* 0x001f280000300a00 */
[----:B------:R-:W4:Y:S04]  /*666d0*/  LDL.LU.64 R58, [R1+0x54b0] ;  /* 0x0054b000013a7983 */ /* 0x000f280000300a00 */
[----:B------:R-:W4:Y:S04]  /*666e0*/  LDL.LU.64 R56, [R1+0x54a8] ;  /* 0x0054a80001387983 */ /* 0x000f280000300a00 */
[----:B------:R0:W-:Y:S04]  /*666f0*/  STL.64 [R1+0xa40], R32 ;  /* 0x000a402001007387 */ /* 0x0001e80000100a00 */
[----:B------:R1:W-:Y:S04]  /*66700*/  STL.64 [R1+0xa48], R34 ;  /* 0x000a482201007387 */ /* 0x0003e80000100a00 */
[----:B0-----:R-:W2:Y:S04]  /*66710*/  LDL.LU.64 R32, [R1+0xb60] ;  /* 0x000b600001207983 */ /* 0x001ea80000300a00 */
[----:B-1----:R-:W2:Y:S04]  /*66720*/  LDL.LU.64 R34, [R1+0xb68] ;  /* 0x000b680001227983 */ /* 0x002ea80000300a00 */
[----:B------:R-:W-:Y:S04]  /*66730*/  STL.64 [R1+0xa30], R40 ;  /* 0x000a302801007387 */ /* 0x000fe80000100a00 */
[----:B------:R0:W-:Y:S04]  /*66740*/  STL.64 [R1+0xa38], R42 ;  /* 0x000a382a01007387 */ /* 0x0001e80000100a00 */
[----:B0-----:R-:W4:Y:S04]  /*66750*/  LDL.LU.64 R42, [R1+0x54a0] ;  /* 0x0054a000012a7983 */ /* 0x001f280000300a00 */
[----:B------:R-:W4:Y:S04]  /*66760*/  LDL.LU.64 R40, [R1+0x5498] ;  /* 0x0054980001287983 */ /* 0x000f280000300a00 */
[----:B------:R-:W-:Y:S04]  /*66770*/  STL.64 [R1+0xa20], R44 ;  /* 0x000a202c01007387 */ /* 0x000fe80000100a00 */
[----:B------:R0:W-:Y:S04]  /*66780*/  STL.64 [R1+0xa28], R46 ;  /* 0x000a282e01007387 */ /* 0x0001e80000100a00 */
[----:B0-----:R-:W4:Y:S04]  /*66790*/  LDL.LU.64 R46, [R1+0x5490] ;  /* 0x00549000012e7983 */ /* 0x001f280000300a00 */
[----:B------:R-:W4:Y:S04]  /*667a0*/  LDL.LU.64 R44, [R1+0x5488] ;  /* 0x00548800012c7983 */ /* 0x000f280000300a00 */
[----:B------:R-:W4:Y:S04]  /*667b0*/  LDL.LU.64 R50, [R1+0x5480] ;  /* 0x0054800001327983 */ /* 0x000f280000300a00 */
[----:B------:R-:W4:Y:S04]  /*667c0*/  LDL.LU.64 R48, [R1+0x5478] ;  /* 0x0054780001307983 */ /* 0x000f280000300a00 */
[----:B------:R0:W-:Y:S04]  /*667d0*/  STL.64 [R1+0xa10], R4 ;  /* 0x000a100401007387 */ /* 0x0001e80000100a00 */
[----:B------:R1:W-:Y:S04]  /*667e0*/  STL.64 [R1+0xa18], R6 ;  /* 0x000a180601007387 */ /* 0x0003e80000100a00 */
[----:B0-----:R-:W2:Y:S04]  /*667f0*/  LDL.LU.64 R4, [R1+0xb80] ;  /* 0x000b800001047983 */ /* 0x001ea80000300a00 */
[----:B-1----:R-:W2:Y:S01]  /*66800*/  LDL.LU.64 R6, [R1+0xb88] ;  /* 0x000b880001067983 */ /* 0x002ea20000300a00 */
[----:B------:R-:W-:-:S15]  /*66810*/  HMMA.16816.F32 R52, R36, R2, R52 ;  /* 0x000000022434723c */ /* 0x000fde0000001834 */
[----:B------:R-:W-:-:S08]  /*66820*/  NOP ;  /* 0x0000000000007918 */ /* 0x000fd00000000000 */
[----:B------:R-:W-:Y:S04]  /*66830*/  STL.64 [R1+0xa00], R52 ;  /* 0x000a003401007387 */ /* 0x000fe80000100a00 */
[----:B------:R0:W-:Y:S04]  /*66840*/  STL.64 [R1+0xa08], R54 ;  /* 0x000a083601007387 */ /* 0x0001e80000100a00 */
[----:B0-----:R-:W4:Y:S04]  /*66850*/  LDL.LU.64 R54, [R1+0x5470] ;  /* 0x0054700001367983 */ /* 0x001f280000300a00 */
[----:B------:R-:W4:Y:S01]  /*66860*/  LDL.LU.64 R52, [R1+0x5468] ;  /* 0x0054680001347983 */ /* 0x000f220000300a00 */
[----:B---3--:R-:W-:Y:S01]  /*66870*/  IMAD R3, R29, 0x100, R28 ;  /* 0x000001001d037824 */ /* 0x008fe200078e021c */
[C---:B--2---:R-:W-:Y:S06]  /*66880*/  HMMA.16816.F32 R8, R36.reuse, R10, R4 ;  /* 0x0000000a2408723c */ /* 0x044fec0000001804 */
[----:B------:R-:W-:-:S15]  /*66890*/  HMMA.16816.F32 R4, R36, R12, R32 ;  /* 0x0000000c2404723c */ /* 0x000fde0000001820 */
[----:B------:R-:W-:-:S02]  /*668a0*/  NOP ;  /* 0x0000000000007918 */ /* 0x000fc40000000000 */
[----:B------:R-:W-:Y:S04]  /*668b0*/  STL.64 [R1+0x9f0], R8 ;  /* 0x0009f00801007387 */ /* 0x000fe80000100a00 */
[----:B------:R0:W-:Y:S02]  /*668c0*/  STL.64 [R1+0x9f8], R10 ;  /* 0x0009f80a01007387 */ /* 0x0001e40000100a00 */
[----:B0-----:R-:W-:Y:S02]  /*668d0*/  HMMA.16816.F32 R8, R36, R14, R20 ;  /* 0x0000000e2408723c */ /* 0x001fe40000001814 */
[----:B------:R0:W-:Y:S04]  /*668e0*/  STL.64 [R1+0x9e0], R4 ;  /* 0x0009e00401007387 */ /* 0x0001e80000100a00 */
[----:B------:R1:W-:Y:S04]  /*668f0*/  STL.64 [R1+0x9e8], R6 ;  /* 0x0009e80601007387 */ /* 0x0003e80000100a00 */
[----:B------:R-:W2:Y:S01]  /*66900*/  LDL.LU R12, [R1+0xc34] ;  /* 0x000c3400010c7983 */ /* 0x000ea20000300800 */
[----:B0-----:R-:W-:-:S12]  /*66910*/  IMAD R4, R31, 0x100, R30 ;  /* 0x000001001f047824 */ /* 0x001fd800078e021e */
[----:B------:R0:W-:Y:S04]  /*66920*/  STL.64 [R1+0x9d0], R8 ;  /* 0x0009d00801007387 */ /* 0x0001e80000100a00 */
[----:B------:R-:W3:Y:S04]  /*66930*/  LDL.LU R15, [R1+0xc30] ;  /* 0x000c3000010f7983 */ /* 0x000ee80000300800 */
[----:B------:R-:W3:Y:S04]  /*66940*/  LDL.LU.64 R28, [R1+0xbf0] ;  /* 0x000bf000011c7983 */ /* 0x000ee80000300a00 */
[----:B------:R-:W3:Y:S04]  /*66950*/  LDL.LU.64 R30, [R1+0xbf8] ;  /* 0x000bf800011e7983 */ /* 0x000ee80000300a00 */
[----:B-1----:R-:W3:Y:S04]  /*66960*/  LDL.LU R6, [R1+0xc20] ;  /* 0x000c200001067983 */ /* 0x002ee80000300800 */
        /* <DEDUP_REMOVED lines=14> */
[----:B------:R-:W3:Y:S01]  /*66a50*/  LDL.LU R25, [R1+0xe2c] ;  /* 0x000e2c0001197983 */ /* 0x000ee20000300800 */
[----:B------:R-:W-:-:S02]  /*66a60*/  IMAD R5, R60, 0x100, R61 ;  /* 0x000001003c057824 */ /* 0x000fc400078e023d */
[----:B----4-:R-:W-:Y:S02]  /*66a70*/  IMAD R2, R27, 0x100, R26 ;  /* 0x000001001b027824 */ /* 0x010fe400078e021a */
[----:B------:R-:W-:Y:S02]  /*66a80*/  IMAD.MOV.U32 R60, RZ, RZ, R11 ;  /* 0x000000ffff3c7224 */ /* 0x000fe400078e000b */
[----:B------:R-:W-:Y:S01]  /*66a90*/  IMAD.MOV.U32 R61, RZ, RZ, R10 ;  /* 0x000000ffff3d7224 */ /* 0x000fe200078e000a */
[----:B------:R-:W4:Y:S01]  /*66aa0*/  LDL.LU R26, [R1+0xc50] ;  /* 0x000c5000011a7983 */ /* 0x000f220000300800 */
[----:B------:R-:W-:Y:S02]  /*66ab0*/  F2FP.F16.E4M3.UNPACK_B R10, R4 ;  /* 0x00000004ff0a723e */ /* 0x000fe400020006ff */
[----:B------:R-:W-:Y:S01]  /*66ac0*/  F2FP.F16.E4M3.UNPACK_B R11, R5 ;  /* 0x00000005ff0b723e */ /* 0x000fe200020006ff */
[----:B------:R-:W4:Y:S01]  /*66ad0*/  LDL.LU R27, [R1+0xc54] ;  /* 0x000c5400011b7983 */ /* 0x000f220000300800 */
[----:B0-----:R-:W-:-:S02]  /*66ae0*/  F2FP.F16.E4M3.UNPACK_B R8, R2 ;  /* 0x00000002ff08723e */ /* 0x001fc400020006ff */
[----:B------:R-:W-:Y:S01]  /*66af0*/  F2FP.F16.E4M3.UNPACK_B R9, R3 ;  /* 0x00000003ff09723e */ /* 0x000fe200020006ff */
[----:B------:R-:W-:Y:S04]  /*66b00*/  STL [R1+0x53c8], R60 ;  /* 0x0053c83c01007387 */ /* 0x000fe80000100800 */
[----:B------:R-:W-:Y:S01]  /*66b10*/  STL [R1+0x5148], R61 ;  /* 0x0051483d01007387 */ /* 0x000fe20000100800 */
[----:B--2---:R-:W-:Y:S01]  /*66b20*/  F2FP.F16.E4M3.UNPACK_B R5, R12.H1 ;  /* 0x0000000cff05723e */ /* 0x004fe200030006ff */
[----:B---3--:R-:W-:Y:S01]  /*66b30*/  HMMA.16816.F32 R36, R36, R16, R28 ;  /* 0x000000102424723c */ /* 0x008fe2000000181c */
[----:B------:R-:W-:Y:S01]  /*66b40*/  F2FP.F16.E4M3.UNPACK_B R4, R15.H1 ;  /* 0x0000000fff04723e */ /* 0x000fe200030006ff */
[----:B------:R-:W2:Y:S04]  /*66b50*/  LDL.LU R28, [R1+0xc60] ;  /* 0x000c6000011c7983 */ /* 0x000ea80000300800 */
[----:B------:R-:W3:-:S15]  /*66b60*/  LDL.LU R29, [R1+0xc64] ;  /* 0x000c6400011d7983 */ /* 0x000ede0000300800 */
[----:B------:R-:W-:-:S02]  /*66b70*/  NOP ;  /* 0x0000000000007918 */ /* 0x000fc40000000000 */
[----:B------:R-:W-:Y:S04]  /*66b80*/  STL.64 [R1+0xa70], R36 ;  /* 0x000a702401007387 */ /* 0x000fe80000100a00 */
[----:B------:R0:W-:Y:S01]  /*66b90*/  STL.64 [R1+0xa78], R38 ;  /* 0x000a782601007387 */ /* 0x0001e20000100a00 */
[----:B------:R-:W-:Y:S02]  /*66ba0*/  F2FP.F16.E4M3.UNPACK_B R6, R6.H1 ;  /* 0x00000006ff06723e */ /* 0x000fe400030006ff */
[----:B------:R-:W-:Y:S02]  /*66bb0*/  F2FP.F16.E4M3.UNPACK_B R7, R7.H1 ;  /* 0x00000007ff07723e */ /* 0x000fe400030006ff */
[----:B------:R-:W-:Y:S01]  /*66bc0*/  F2FP.F16.E4M3.UNPACK_B R12, R13.H1 ;  /* 0x0000000dff0c723e */ /* 0x000fe200030006ff */
[----:B0-----:R-:W-:Y:S01]  /*66bd0*/  HMMA.16816.F32 R36, R8, R4, R52 ;  /* 0x000000040824723c */ /* 0x001fe20000001834 */
[----:B------:R-:W-:Y:S01]  /*66be0*/  F2FP.F16.E4M3.UNPACK_B R13, R32.H1 ;  /* 0x00000020ff0d723e */ /* 0x000fe200030006ff */
[----:B------:R-:W3:Y:S04]  /*66bf0*/  LDL.LU R30, [R1+0xc70] ;  /* 0x000c7000011e7983 */ /* 0x000ee80000300800 */
[----:B------:R-:W3:-:S15]  /*66c00*/  LDL.LU R31, [R1+0xc74] ;  /* 0x000c7400011f7983 */ /* 0x000ede0000300800 */
[----:B------:R-:W-:-:S02]  /*66c10*/  NOP ;  /* 0x0000000000007918 */ /* 0x000fc40000000000 */
[----:B------:R-:W-:Y:S04]  /*66c20*/  STL.64 [R1+0xa90], R36 ;  /* 0x000a902401007387 */ /* 0x000fe80000100a00 */
[----:B------:R0:W-:Y:S04]  /*66c30*/  STL.64 [R1+0xa98], R38 ;  /* 0x000a982601007387 */ /* 0x0001e80000100a00 */
[----:B------:R-:W-:Y:S04]  /*66c40*/  STL.64 [R1+0x5440], R6 ;  /* 0x0054400601007387 */ /* 0x000fe80000100a00 */
[----:B------:R1:W-:Y:S01]  /*66c50*/  STL.64 [R1+0x5438], R4 ;  /* 0x0054380401007387 */ /* 0x0003e20000100a00 */
[C---:B0-----:R-:W-:Y:S06]  /*66c60*/  HMMA.16816.F32 R36, R8.reuse, R6, R48 ;  /* 0x000000060824723c */ /* 0x041fec0000001830 */
[----:B-1----:R-:W-:Y:S01]  /*66c70*/  HMMA.16816.F32 R4, R8, R12, R44 ;  /* 0x0000000c0804723c */ /* 0x002fe2000000182c */
[----:B------:R-:W-:-:S02]  /*66c80*/  F2FP.F16.E4M3.UNPACK_B R18, R18.H1 ;  /* 0x00000012ff12723e */ /* 0x000fc400030006ff */
[----:B------:R-:W-:-:S14]  /*66c90*/  F2FP.F16.E4M3.UNPACK_B R19, R19.H1 ;  /* 0x00000013ff13723e */ /* 0x000fdc00030006ff */
[----:B------:R-:W-:Y:S04]  /*66ca0*/  STL.64 [R1+0xaa0], R36 ;  /* 0x000aa02401007387 */ /* 0x000fe80000100a00 */
[----:B------:R-:W-:Y:S04]  /*66cb0*/  STL.64 [R1+0xaa8], R38 ;  /* 0x000aa82601007387 */ /* 0x000fe80000100a00 */
[----:B------:R-:W-:Y:S04]  /*66cc0*/  STL.64 [R1+0xb20], R4 ;  /* 0x000b200401007387 */ /* 0x000fe80000100a00 */
[----:B------:R0:W-:Y:S02]  /*66cd0*/  STL.64 [R1+0xb28], R6 ;  /* 0x000b280601007387 */ /* 0x0001e40000100a00 */
[----:B0-----:R-:W-:Y:S01]  /*66ce0*/  HMMA.16816.F32 R4, R8, R18, R40 ;  /* 0x000000120804723c */ /* 0x001fe20000001828 */
[----:B------:R-:W-:-:S02]  /*66cf0*/  F2FP.F16.E4M3.UNPACK_B R16, R22.H1 ;  /* 0x00000016ff10723e */ /* 0x000fc400030006ff */
[----:B------:R-:W-:Y:S01]  /*66d00*/  F2FP.F16.E4M3.UNPACK_B R17, R23.H1 ;  /* 0x00000017ff11723e */ /* 0x000fe200030006ff */
[----:B------:R-:W-:Y:S02]  /*66d10*/  IMAD R38, R21, 0x100, R20 ;  /* 0x0000010015267824 */ /* 0x000fe400078e0214 */
[----:B------:R-:W-:Y:S02]  /*66d20*/  IMAD R36, R34, 0x100, R33 ;  /* 0x0000010022247824 */ /* 0x000fe400078e0221 */
[----:B------:R-:W-:-:S15]  /*66d30*/  IMAD R37, R0, 0x100, R35 ;  /* 0x0000010000257824 */ /* 0x000fde00078e0223 */
[----:B------:R-:W-:Y:S04]  /*66d40*/  STL.64 [R1+0xb40], R4 ;  /* 0x000b400401007387 */ /* 0x000fe80000100a00 */
[----:B------:R0:W-:Y:S02]  /*66d50*/  STL.64 [R1+0xb48], R6 ;  /* 0x000b480601007387 */ /* 0x0001e40000100a00 */
[----:B0-----:R-:W-:Y:S01]  /*66d60*/  HMMA.16816.F32 R4, R8, R16, R56 ;  /* 0x000000100804723c */ /* 0x001fe20000001838 */
[----:B------:R-:W-:Y:S01]  /*66d70*/  IMAD R39, R25, 0x100, R24 ;  /* 0x0000010019277824 */ /* 0x000fe200078e0218 */
[----:B------:R-:W-:Y:S02]  /*66d80*/  F2FP.F16.E4M3.UNPACK_B R38, R38 ;  /* 0x00000026ff26723e */ /* 0x000fe400020006ff */
[----:B------:R-:W-:-:S02]  /*66d90*/  F2FP.F16.E4M3.UNPACK_B R36, R36 ;  /* 0x00000024ff24723e */ /* 0x000fc400020006ff */
[----:B------:R-:W-:Y:S01]  /*66da0*/  F2FP.F16.E4M3.UNPACK_B R37, R37 ;  /* 0x00000025ff25723e */ /* 0x000fe200020006ff */
[----:B------:R-:W-:Y:S04]  /*66db0*/  STL.64 [R1+0x5410], R18 ;  /* 0x0054101201007387 */ /* 0x000fe80000100a00 */
[----:B------:R-:W-:-:S12]  /*66dc0*/  STL.64 [R1+0x5408], R16 ;  /* 0x0054081001007387 */ /* 0x000fd80000100a00 */
[----:B------:R-:W-:Y:S04]  /*66dd0*/  STL.64 [R1+0xbd0], R4 ;  /* 0x000bd00401007387 */ /* 0x000fe80000100a00 */
[----:B------:R-:W-:Y:S04]  /*66de0*/  STL.64 [R1+0xbd8], R6 ;  /* 0x000bd80601007387 */ /* 0x000fe80000100a00 */
[----:B------:R-:W-:Y:S04]  /*66df0*/  STL.64 [R1+0x5460], R38 ;  /* 0x0054602601007387 */ /* 0x000fe80000100a00 */
[----:B------:R-:W-:Y:S04]  /*66e00*/  STL.64 [R1+0x5458], R36 ;  /* 0x0054582401007387 */ /* 0x000fe80000100a00 */
[----:B------:R-:W4:Y:S04]  /*66e10*/  LDL.LU R52, [R1+0x260] ;  /* 0x0002600001347983 */ /* 0x000f280000300800 */
[----:B------:R-:W4:Y:S04]  /*66e20*/  LDL.LU R53, [R1+0x264] ;  /* 0x0002640001357983 */ /* 0x000f280000300800 */
[----:B------:R-:W2:Y:S04]  /*66e30*/  LDL.LU R54, [R1+0x268] ;  /* 0x0002680001367983 */ /* 0x000ea80000300800 */
[----:B------:R-:W2:Y:S04]  /*66e40*/  LDL.LU R55, [R1+0x26c] ;  /* 0x00026c0001377983 */ /* 0x000ea80000300800 */
[----:B--2---:R-:W-:Y:S04]  /*66e50*/  STL.64 [R1+0x53f0], R54 ;  /* 0x0053f03601007387 */ /* 0x004fe80000100a00 */
[----:B----4-:R0:W-:Y:S04]  /*66e60*/  STL.64 [R1+0x53e8], R52 ;  /* 0x0053e83401007387 */ /* 0x0101e80000100a00 */
[----:B------:R-:W2:Y:S04]  /*66e70*/  LDL.LU R48, [R1+0x270] ;  /* 0x0002700001307983 */ /* 0x000ea80000300800 */
[----:B------:R-:W2:Y:S04]  /*66e80*/  LDL.LU R49, [R1+0x274] ;  /* 0x0002740001317983 */ /* 0x000ea80000300800 */
[----:B------:R-:W4:Y:S04]  /*66e90*/  LDL.LU R50, [R1+0x278] ;  /* 0x0002780001327983 */ /* 0x000f280000300800 */
[----:B------:R-:W4:Y:S04]  /*66ea0*/  LDL.LU R51, [R1+0x27c] ;  /* 0x00027c0001337983 */ /* 0x000f280000300800 */
[----:B----4-:R-:W-:Y:S04]  /*66eb0*/  STL.64 [R1+0x5400], R50 ;  /* 0x0054003201007387 */ /* 0x010fe80000100a00 */
[----:B--2---:R1:W-:Y:S04]  /*66ec0*/  STL.64 [R1+0x53f8], R48 ;  /* 0x0053f83001007387 */ /* 0x0043e80000100a00 */
[----:B------:R-:W2:Y:S04]  /*66ed0*/  LDL.LU R44, [R1+0x280] ;  /* 0x00028000012c7983 */ /* 0x000ea80000300800 */
[----:B------:R-:W2:Y:S04]  /*66ee0*/  LDL.LU R45, [R1+0x284] ;  /* 0x00028400012d7983 */ /* 0x000ea80000300800 */
[----:B------:R-:W4:Y:S04]  /*66ef0*/  LDL.LU R46, [R1+0x288] ;  /* 0x00028800012e7983 */ /* 0x000f280000300800 */
[----:B------:R-:W4:Y:S04]  /*66f00*/  LDL.LU R47, [R1+0x28c] ;  /* 0x00028c00012f7983 */ /* 0x000f280000300800 */
[----:B----4-:R-:W-:Y:S04]  /*66f10*/  STL.64 [R1+0x5420], R46 ;  /* 0x0054202e01007387 */ /* 0x010fe80000100a00 */
[----:B--2---:R2:W-:Y:S04]  /*66f20*/  STL.64 [R1+0x5418], R44 ;  /* 0x0054182c01007387 */ /* 0x0045e80000100a00 */
[----:B0-----:R-:W4:Y:S04]  /*66f30*/  LDL.LU R52, [R1+0x290] ;  /* 0x0002900001347983 */ /* 0x001f280000300800 */
[----:B------:R-:W4:Y:S04]  /*66f40*/  LDL.LU R53, [R1+0x294] ;  /* 0x0002940001357983 */ /* 0x000f280000300800 */
[----:B------:R-:W3:Y:S04]  /*66f50*/  LDL.LU R54, [R1+0x298] ;  /* 0x0002980001367983 */ /* 0x000ee80000300800 */
[----:B------:R-:W3:Y:S04]  /*66f60*/  LDL.LU R55, [R1+0x29c] ;  /* 0x00029c0001377983 */ /* 0x000ee80000300800 */
[----:B---3--:R-:W-:Y:S04]  /*66f70*/  STL.64 [R1+0x5430], R54 ;  /* 0x0054303601007387 */ /* 0x008fe80000100a00 */
[----:B----4-:R-:W-:Y:S04]  /*66f80*/  STL.64 [R1+0x5428], R52 ;  /* 0x0054283401007387 */ /* 0x010fe80000100a00 */
[----:B-1----:R-:W3:Y:S04]  /*66f90*/  LDL.LU R48, [R1+0x2a0] ;  /* 0x0002a00001307983 */ /* 0x002ee80000300800 */
[----:B------:R-:W3:Y:S04]  /*66fa0*/  LDL.LU R49, [R1+0x2a4] ;  /* 0x0002a40001317983 */ /* 0x000ee80000300800 */
[----:B------:R-:W4:Y:S04]  /*66fb0*/  LDL.LU R50, [R1+0x2a8] ;  /* 0x0002a80001327983 */ /* 0x000f280000300800 */
[----:B------:R-:W4:Y:S04]  /*66fc0*/  LDL.LU R51, [R1+0x2ac] ;  /* 0x0002ac0001337983 */ /* 0x000f280000300800 */
[----:B----4-:R-:W-:Y:S04]  /*66fd0*/  STL.64 [R1+0x5450], R50 ;  /* 0x0054503201007387 */ /* 0x010fe80000100a00 */
[----:B---3--:R0:W-:Y:S04]  /*66fe0*/  STL.64 [R1+0x5448], R48 ;  /* 0x0054483001007387 */ /* 0x0081e80000100a00 */
[----:B------:R-:W3:Y:S04]  /*66ff0*/  LDL.LU R16, [R1+0x2b0] ;  /* 0x0002b00001107983 */ /* 0x000ee80000300800 */
[----:B------:R-:W3:Y:S04]  /*67000*/  LDL.LU R17, [R1+0x2b4] ;  /* 0x0002b40001117983 */ /* 0x000ee80000300800 */
[----:B------:R-:W3:Y:S04]  /*67010*/  LDL.LU R18, [R1+0x2b8] ;  /* 0x0002b80001127983 */ /* 0x000ee80000300800 */
[----:B------:R-:W3:Y:S04]  /*67020*/  LDL.LU R19, [R1+0x2bc] ;  /* 0x0002bc0001137983 */ /* 0x000ee80000300800 */
[----:B--2---:R-:W2:Y:S04]  /*67030*/  LDL.LU R44, [R1+0x2c0] ;  /* 0x0002c000012c7983 */ /* 0x004ea80000300800 */
[----:B------:R-:W2:Y:S04]  /*67040*/  LDL.LU R45, [R1+0x2c4] ;  /* 0x0002c400012d7983 */ /* 0x000ea80000300800 */
[----:B------:R-:W2:Y:S04]  /*67050*/  LDL.LU R46, [R1+0x2c8] ;  /* 0x0002c800012e7983 */ /* 0x000ea80000300800 */
[----:B------:R-:W2:Y:S04]  /*67060*/  LDL.LU R47, [R1+0x2cc] ;  /* 0x0002cc00012f7983 */ /* 0x000ea80000300800 */
[----:B------:R-:W4:Y:S04]  /*67070*/  LDL.LU R4, [R1+0x2e0] ;  /* 0x0002e00001047983 */ /* 0x000f280000300800 */
[----:B------:R-:W4:Y:S04]  /*67080*/  LDL.LU R5, [R1+0x2e4] ;  /* 0x0002e40001057983 */ /* 0x000f280000300800 */
[----:B------:R-:W4:Y:S04]  /*67090*/  LDL.LU R6, [R1+0x2e8] ;  /* 0x0002e80001067983 */ /* 0x000f280000300800 */
[----:B------:R-:W4:Y:S04]  /*670a0*/  LDL.LU R7, [R1+0x2ec] ;  /* 0x0002ec0001077983 */ /* 0x000f280000300800 */
[----:B------:R-:W3:Y:S04]  /*670b0*/  LDL.LU R36, [R1+0x400] ;  /* 0x0004000001247983 */ /* 0x000ee80000300800 */
[----:B------:R-:W3:Y:S04]  /*670c0*/  LDL.LU R37, [R1+0x404] ;  /* 0x0004040001257983 */ /* 0x000ee80000300800 */
[----:B------:R-:W3:Y:S04]  /*670d0*/  LDL.LU R38, [R1+0x408] ;  /* 0x0004080001267983 */ /* 0x000ee80000300800 */
[----:B------:R-:W3:Y:S04]  /*670e0*/  LDL.LU R39, [R1+0x40c] ;  /* 0x00040c0001277983 */ /* 0x000ee80000300800 */
[----:B0-----:R-:W2:Y:S04]  /*670f0*/  LDL.LU R48, [R1+0x3f0] ;  /* 0x0003f00001307983 */ /* 0x001ea80000300800 */
[----:B------:R-:W2:Y:S04]  /*67100*/  LDL.LU R49, [R1+0x3f4] ;  /* 0x0003f40001317983 */ /* 0x000ea80000300800 */
[----:B------:R-:W2:Y:S04]  /*67110*/  LDL.LU R50, [R1+0x3f8] ;  /* 0x0003f80001327983 */ /* 0x000ea80000300800 */
[----:B------:R-:W2:Y:S01]  /*67120*/  LDL.LU R51, [R1+0x3fc] ;  /* 0x0003fc0001337983 */ /* 0x000ea20000300800 */
[----:B------:R-:W-:-:S02]  /*67130*/  F2FP.F16.E4M3.UNPACK_B R32, R26.H1 ;  /* 0x0000001aff20723e */ /* 0x000fc400030006ff */
[----:B------:R-:W-:Y:S01]  /*67140*/  F2FP.F16.E4M3.UNPACK_B R33, R27.H1 ;  /* 0x0000001bff21723e */ /* 0x000fe200030006ff */
[----:B------:R-:W4:Y:S04]  /*67150*/  LDL.LU R52, [R1+0x2d0] ;  /* 0x0002d00001347983 */ /* 0x000f280000300800 */
[----:B------:R-:W4:Y:S04]  /*67160*/  LDL.LU R53, [R1+0x2d4] ;  /* 0x0002d40001357983 */ /* 0x000f280000300800 */
[----:B------:R-:W4:Y:S01]  /*67170*/  LDL.LU R54, [R1+0x2d8] ;  /* 0x0002d80001367983 */ /* 0x000f220000300800 */
[----:B------:R-:W-:-:S02]  /*67180*/  F2FP.F16.E4M3.UNPACK_B R14, R28.H1 ;  /* 0x0000001cff0e723e */ /* 0x000fc400030006ff */
[----:B------:R-:W-:Y:S01]  /*67190*/  F2FP.F16.E4M3.UNPACK_B R15, R29.H1 ;  /* 0x0000001dff0f723e */ /* 0x000fe200030006ff */
        /* <DEDUP_REMOVED lines=22> */
[----:B------:R-:W4:Y:S01]  /*67300*/  LDL.LU R26, [R1+0x248] ;  /* 0x00024800011a7983 */ /* 0x000f220000300800 */
[----:B------:R-:W-:-:S03]  /*67310*/  F2FP.F16.E4M3.UNPACK_B R2, R30.H1 ;  /* 0x0000001eff02723e */ /* 0x000fc600030006ff */
[----:B------:R-:W4:Y:S01]  /*67320*/  LDL.LU R27, [R1+0x24c] ;  /* 0x00024c00011b7983 */ /* 0x000f220000300800 */
[----:B------:R-:W-:-:S03]  /*67330*/  F2FP.F16.E4M3.UNPACK_B R3, R31.H1 ;  /* 0x0000001fff03723e */ /* 0x000fc600030006ff */
[----:B------:R-:W4:Y:S04]  /*67340*/  LDL.LU R30, [R1+0xe58] ;  /* 0x000e5800011e7983 */ /* 0x000f280000300800 */
[----:B------:R-:W4:Y:S01]  /*67350*/  LDL.LU R31, [R1+0xe54] ;  /* 0x000e5400011f7983 */ /* 0x000f220000300800 */
[C---:B---3--:R-:W-:Y:S06]  /*67360*/  HMMA.16816.F32 R36, R8.reuse, R32, R36 ;  /* 0x000000200824723c */ /* 0x048fec0000001824 */
[C---:B--2---:R-:W-:Y:S06]  /*67370*/  HMMA.16816.F32 R48, R8.reuse, R14, R48 ;  /* 0x0000000e0830723c */ /* 0x044fec0000001830 */
[----:B----4-:R-:W-:Y:S11]  /*67380*/  HMMA.16816.F32 R8, R8, R2, R4 ;  /* 0x000000020808723c */ /* 0x010ff60000001804 */
        /* <DEDUP_REMOVED lines=9> */
[----:B------:R-:W4:Y:S04]  /*67420*/  LDL.LU.64 R4, [R1+0x5438] ;  /* 0x0054380001047983 */ /* 0x000f280000300a00 */
[----:B------:R-:W-:Y:S04]  /*67430*/  STL.64 [R1+0xbb0], R8 ;  /* 0x000bb00801007387 */ /* 0x000fe80000100a00 */
[----:B------:R0:W-:Y:S04]  /*67440*/  STL.64 [R1+0xbb8], R10 ;  /* 0x000bb80a01007387 */ /* 0x0001e80000100a00 */
[----:B0-----:R-:W4:Y:S01]  /*67450*/  LDL.LU R11, [R1+0xe38] ;  /* 0x000e3800010b7983 */ /* 0x001f220000300800 */
[----:B--2---:R-:W-:-:S07]  /*67460*/  F2FP.F16.E4M3.UNPACK_B R39, R39 ;  /* 0x00000027ff27723e */ /* 0x004fce00020006ff */
[C---:B---3--:R-:W-:Y:S06]  /*67470*/  HMMA.16816.F32 R16, R36.reuse, R12, R16 ;  /* 0x0000000c2410723c */ /* 0x048fec0000001810 */
[C---:B----4-:R-:W-:Y:S06]  /*67480*/  HMMA.16816.F32 R52, R36.reuse, R4, R52 ;  /* 0x000000042434723c */ /* 0x050fec0000001834 */
[----:B------:R-:W-:-:S15]  /*67490*/  HMMA.16816.F32 R44, R36, R6, R44 ;  /* 0x00000006242c723c */ /* 0x000fde000000182c */
[----:B------:R-:W-:-:S02]  /*674a0*/  NOP ;  /* 0x0000000000007918 */ /* 0x000fc40000000000 */
[----:B------:R-:W-:Y:S04]  /*674b0*/  STL.64 [R1+0xba0], R52 ;  /* 0x000ba03401007387 */ /* 0x000fe80000100a00 */
[----:B------:R0:W-:Y:S04]  /*674c0*/  STL.64 [R1+0xba8], R54 ;  /* 0x000ba83601007387 */ /* 0x0001e80000100a00 */
[----:B0-----:R-:W2:Y:S04]  /*674d0*/  LDL.LU.64 R54, [R1+0x5430] ;  /* 0x0054300001367983 */ /* 0x001ea80000300a00 */
[----:B------:R-:W2:Y:S04]  /*674e0*/  LDL.LU.64 R52, [R1+0x5428] ;  /* 0x0054280001347983 */ /* 0x000ea80000300a00 */
[----:B------:R-:W-:Y:S04]  /*674f0*/  STL.64 [R1+0xb90], R44 ;  /* 0x000b902c01007387 */ /* 0x000fe80000100a00 */
[----:B------:R0:W-:Y:S04]  /*67500*/  STL.64 [R1+0xb98], R46 ;  /* 0x000b982e01007387 */ /* 0x0001e80000100a00 */
[----:B0-----:R-:W3:Y:S04]  /*67510*/  LDL.LU.64 R46, [R1+0x5420] ;  /* 0x00542000012e7983 */ /* 0x001ee80000300a00 */
[----:B------:R-:W3:Y:S04]  /*67520*/  LDL.LU.64 R44, [R1+0x5418] ;  /* 0x00541800012c7983 */ /* 0x000ee80000300a00 */
[----:B------:R-:W-:Y:S04]  /*67530*/  STL.64 [R1+0xb80], R16 ;  /* 0x000b801001007387 */ /* 0x000fe80000100a00 */
[----:B------:R0:W-:Y:S04]  /*67540*/  STL.64 [R1+0xb88], R18 ;  /* 0x000b881201007387 */ /* 0x0001e80000100a00 */
[----:B0-----:R-:W4:Y:S04]  /*67550*/  LDL.LU.64 R18, [R1+0x5410] ;  /* 0x0054100001127983 */ /* 0x001f280000300a00 */
[----:B------:R-:W2:Y:S01]  /*67560*/  LDL.LU.64 R16, [R1+0x5408] ;  /* 0x0054080001107983 */ /* 0x000ea20000300a00 */
[C---:B------:R-:W-:Y:S06]  /*67570*/  HMMA.16816.F32 R56, R36.reuse, R32, R56 ;  /* 0x000000202438723c */ /* 0x040fec0000001838 */
[C---:B----4-:R-:W-:Y:S06]  /*67580*/  HMMA.16816.F32 R48, R36.reuse, R18, R48 ;  /* 0x000000122430723c */ /* 0x050fec0000001830 */
[----:B--2---:R-:W-:-:S15]  /*67590*/  HMMA.16816.F32 R52, R36, R16, R52 ;  /* 0x000000102434723c */ /* 0x004fde0000001834 */
[----:B------:R-:W-:-:S02]  /*675a0*/  NOP ;  /* 0x0000000000007918 */ /* 0x000fc40000000000 */
[----:B------:R-:W-:Y:S04]  /*675b0*/  STL.64 [R1+0xb70], R48 ;  /* 0x000b703001007387 */ /* 0x000fe80000100a00 */
[----:B------:R0:W-:Y:S04]  /*675c0*/  STL.64 [R1+0xb78], R50 ;  /* 0x000b783201007387 */ /* 0x0001e80000100a00 */
[----:B0-----:R-:W2:Y:S04]  /*675d0*/  LDL.LU.64 R50, [R1+0x5400] ;  /* 0x0054000001327983 */ /* 0x001ea80000300a00 */
[----:B------:R-:W2:Y:S04]  /*675e0*/  LDL.LU.64 R48, [R1+0x53f8] ;  /* 0x0053f80001307983 */ /* 0x000ea80000300a00 */
[----:B------:R-:W-:Y:S04]  /*675f0*/  STL.64 [R1+0xb60], R52 ;  /* 0x000b603401007387 */ /* 0x000fe80000100a00 */
[----:B------:R0:W-:Y:S04]  /*67600*/  STL.64 [R1+0xb68], R54 ;  /* 0x000b683601007387 */ /* 0x0001e80000100a00 */
[----:B0-----:R-:W4:Y:S04]  /*67610*/  LDL.LU.64 R54, [R1+0x53f0] ;  /* 0x0053f00001367983 */ /* 0x001f280000300a00 */
[----:B------:R-:W4:Y:S01]  /*67620*/  LDL.LU.64 R52, [R1+0x53e8] ;  /* 0x0053e80001347983 */ /* 0x000f220000300a00 */
[----:B------:R-:W-:-:S02]  /*67630*/  IMAD R8, R61, 0x100, R11 ;  /* 0x000001003d087824 */ /* 0x000fc400078e020b */
[----:B------:R-:W-:Y:S02]  /*67640*/  IMAD R9, R34, 0x100, R60 ;  /* 0x0000010022097824 */ /* 0x000fe400078e023c */
[----:B------:R-:W-:Y:S02]  /*67650*/  IMAD R10, R0, 0x100, R35 ;  /* 0x00000100000a7824 */ /* 0x000fe400078e0223 */
[----:B------:R-:W-:Y:S01]  /*67660*/  IMAD R11, R29, 0x100, R28 ;  /* 0x000001001d0b7824 */ /* 0x000fe200078e021c */
[----:B------:R-:W-:Y:S04]  /*67670*/  STL [R1+0x53e0], R17 ;  /* 0x0053e01101007387 */ /* 0x000fe80000100800 */
[----:B------:R-:W-:Y:S01]  /*67680*/  STL [R1+0x53cc], R33 ;  /* 0x0053cc2101007387 */ /* 0x000fe20000100800 */
[----:B------:R-:W-:-:S02]  /*67690*/  F2FP.F16.E4M3.UNPACK_B R8, R8 ;  /* 0x00000008ff08723e */ /* 0x000fc400020006ff */
[----:B------:R-:W-:Y:S02]  /*676a0*/  F2FP.F16.E4M3.UNPACK_B R9, R9 ;  /* 0x00000009ff09723e */ /* 0x000fe400020006ff */
[----:B------:R-:W-:Y:S02]  /*676b0*/  F2FP.F16.E4M3.UNPACK_B R10, R10 ;  /* 0x0000000aff0a723e */ /* 0x000fe400020006ff */
[----:B------:R-:W-:Y:S01]  /*676c0*/  F2FP.F16.E4M3.UNPACK_B R11, R11 ;  /* 0x0000000bff0b723e */ /* 0x000fe200020006ff */
[----:B------:R-:W-:Y:S04]  /*676d0*/  STL.64 [R1+0xbc0], R56 ;  /* 0x000bc03801007387 */ /* 0x000fe80000100a00 */
[----:B------:R0:W-:Y:S01]  /*676e0*/  STL.64 [R1+0xbc8], R58 ;  /* 0x000bc83a01007387 */ /* 0x0001e20000100a00 */
[C---:B---3--:R-:W-:Y:S06]  /*676f0*/  HMMA.16816.F32 R44, R36.reuse, R2, R44 ;  /* 0x00000002242c723c */ /* 0x048fec000000182c */
[----:B0-----:R-:W-:-:S15]  /*67700*/  HMMA.16816.F32 R56, R36, R14, R40 ;  /* 0x0000000e2438723c */ /* 0x001fde0000001828 */
[----:B------:R-:W-:-:S08]  /*67710*/  NOP ;  /* 0x0000000000007918 */ /* 0x000fd00000000000 */
[----:B------:R-:W-:Y:S04]  /*67720*/  STL.64 [R1+0xb50], R56 ;  /* 0x000b503801007387 */ /* 0x000fe80000100a00 */
[----:B------:R-:W-:Y:S04]  /*67730*/  STL.64 [R1+0xb58], R58 ;  /* 0x000b583a01007387 */ /* 0x000fe80000100a00 */
[----:B------:R-:W-:Y:S04]  /*67740*/  STL.64 [R1+0xb10], R44 ;  /* 0x000b102c01007387 */ /* 0x000fe80000100a00 */
[----:B------:R-:W-:Y:S04]  /*67750*/  STL.64 [R1+0xb18], R46 ;  /* 0x000b182e01007387 */ /* 0x000fe80000100a00 */
[----:B------:R-:W-:Y:S01]  /*67760*/  STL.64 [R1+0x53a0], R6 ;  /* 0x0053a00601007387 */ /* 0x000fe20000100a00 */
[C---:B--2---:R-:W-:Y:S06]  /*67770*/  HMMA.16816.F32 R40, R8.reuse, R4, R48 ;  /* 0x000000040828723c */ /* 0x044fec0000001830 */
[----:B----4-:R-:W-:-:S15]  /*67780*/  HMMA.16816.F32 R36, R8, R6, R52 ;  /* 0x000000060824723c */ /* 0x010fde0000001834 */
[----:B------:R-:W-:-:S02]  /*67790*/  NOP ;  /* 0x0000000000007918 */ /* 0x000fc40000000000 */
[----:B------:R-:W-:Y:S04]  /*677a0*/  STL.64 [R1+0xb00], R40 ;  /* 0x000b002801007387 */ /* 0x000fe80000100a00 */
[----:B------:R-:W-:Y:S04]  /*677b0*/  STL.64 [R1+0xb08], R42 ;  /* 0x000b082a01007387 */ /* 0x000fe80000100a00 */
[----:B------:R0:W-:Y:S02]  /*677c0*/  STL.64 [R1+0x5398], R4 ;  /* 0x0053980401007387 */ /* 0x0001e40000100a00 */
[C---:B0-----:R-:W-:Y:S02]  /*677d0*/  HMMA.16816.F32 R4, R8.reuse, R12, R20 ;  /* 0x0000000c0804723c */ /* 0x041fe40000001814 */
[----:B------:R-:W-:Y:S04]  /*677e0*/  STL.64 [R1+0xaf0], R36 ;  /* 0x000af02401007387 */ /* 0x000fe80000100a00 */
[----:B------:R-:W-:Y:S04]  /*677f0*/  STL.64 [R1+0xaf8], R38 ;  /* 0x000af82601007387 */ /* 0x000fe80000100a00 */
[----:B------:R-:W-:Y:S04]  /*67800*/  STL.64 [R1+0x53c0], R14 ;  /* 0x0053c00e01007387 */ /* 0x000fe80000100a00 */
[----:B------:R-:W-:Y:S09]  /*67810*/  STL.64 [R1+0x53b8], R12 ;  /* 0x0053b80c01007387 */ /* 0x000ff20000100a00 */
[----:B------:R-:W-:Y:S04]  /*67820*/  STL.64 [R1+0xae0], R4 ;  /* 0x000ae00401007387 */ /* 0x000fe80000100a00 */
[----:B------:R0:W-:Y:S04]  /*67830*/  STL.64 [R1+0xae8], R6 ;  /* 0x000ae80601007387 */ /* 0x0001e80000100a00 */
[----:B------:R-:W2:Y:S01]  /*67840*/  LDL.LU R52, [R1+0x1d0] ;  /* 0x0001d00001347983 */ /* 0x000ea20000300800 */
[----:B0-----:R-:W-:-:S15]  /*67850*/  HMMA.16816.F32 R4, R8, R18, R24 ;  /* 0x000000120804723c */ /* 0x001fde0000001818 */
[----:B------:R-:W-:-:S08]  /*67860*/  NOP ;  /* 0x0000000000007918 */ /* 0x000fd00000000000 */
[----:B------:R-:W-:Y:S04]  /*67870*/  STL.64 [R1+0xad0], R4 ;  /* 0x000ad00401007387 */ /* 0x000fe80000100a00 */
[----:B------:R-:W-:Y:S04]  /*67880*/  STL.64 [R1+0xad8], R6 ;  /* 0x000ad80601007387 */ /* 0x000fe80000100a00 */
[----:B------:R-:W2:Y:S04]  /*67890*/  LDL.LU R53, [R1+0x1d4] ;  /* 0x0001d40001357983 */ /* 0x000ea80000300800 */
[----:B------:R-:W3:Y:S04]  /*678a0*/  LDL.LU R54, [R1+0x1d8] ;  /* 0x0001d80001367983 */ /* 0x000ee80000300800 */
[----:B------:R-:W3:Y:S04]  /*678b0*/  LDL.LU R55, [R1+0x1dc] ;  /* 0x0001dc0001377983 */ /* 0x000ee80000300800 */
[----:B---3--:R-:W-:Y:S04]  /*678c0*/  STL.64 [R1+0x53b0], R54 ;  /* 0x0053b03601007387 */ /* 0x008fe80000100a00 */
[----:B--2---:R0:W-:Y:S04]  /*678d0*/  STL.64 [R1+0x53a8], R52 ;  /* 0x0053a83401007387 */ /* 0x0041e80000100a00 */
[----:B------:R-:W2:Y:S04]  /*678e0*/  LDL.LU R44, [R1+0x1e0] ;  /* 0x0001e000012c7983 */ /* 0x000ea80000300800 */
[----:B------:R-:W2:Y:S04]  /*678f0*/  LDL.LU R45, [R1+0x1e4] ;  /* 0x0001e400012d7983 */ /* 0x000ea80000300800 */
[----:B------:R-:W3:Y:S04]  /*67900*/  LDL.LU R46, [R1+0x1e8] ;  /* 0x0001e800012e7983 */ /* 0x000ee80000300800 */
[----:B------:R-:W3:Y:S04]  /*67910*/  LDL.LU R47, [R1+0x1ec] ;  /* 0x0001ec00012f7983 */ /* 0x000ee80000300800 */
[----:B---3--:R-:W-:Y:S04]  /*67920*/  STL.64 [R1+0x53d8], R46 ;  /* 0x0053d82e01007387 */ /* 0x008fe80000100a00 */
[----:B--2---:R1:W-:Y:S04]  /*67930*/  STL.64 [R1+0x53d0], R44 ;  /* 0x0053d02c01007387 */ /* 0x0043e80000100a00 */
[----:B------:R-:W2:Y:S04]  /*67940*/  LDL.LU R40, [R1+0x1f0] ;  /* 0x0001f00001287983 */ /* 0x000ea80000300800 */
[----:B------:R-:W2:Y:S04]  /*67950*/  LDL.LU R41, [R1+0x1f4] ;  /* 0x0001f40001297983 */ /* 0x000ea80000300800 */
[----:B------:R-:W2:Y:S04]  /*67960*/  LDL.LU R42, [R1+0x1f8] ;  /* 0x0001f800012a7983 */ /* 0x000ea80000300800 */
[----:B------:R-:W2:Y:S04]  /*67970*/  LDL.LU R43, [R1+0x1fc] ;  /* 0x0001fc00012b7983 */ /* 0x000ea80000300800 */
[----:B------:R-:W3:Y:S04]  /*67980*/  LDL.LU R56, [R1+0x200] ;  /* 0x0002000001387983 */ /* 0x000ee80000300800 */
[----:B------:R-:W3:Y:S04]  /*67990*/  LDL.LU R57, [R1+0x204] ;  /* 0x0002040001397983 */ /* 0x000ee80000300800 */
[----:B------:R-:W3:Y:S04]  /*679a0*/  LDL.LU R58, [R1+0x208] ;  /* 0x00020800013a7983 */ /* 0x000ee80000300800 */
[----:B------:R-:W3:Y:S04]  /*679b0*/  LDL.LU R59, [R1+0x20c] ;  /* 0x00020c00013b7983 */ /* 0x000ee80000300800 */
[----:B0-----:R-:W4:Y:S04]  /*679c0*/  LDL.LU R52, [R1+0x3b0] ;  /* 0x0003b00001347983 */ /* 0x001f280000300800 */
[----:B------:R-:W4:Y:S04]  /*679d0*/  LDL.LU R53, [R1+0x3b4] ;  /* 0x0003b40001357983 */ /* 0x000f280000300800 */
[----:B------:R-:W4:Y:S04]  /*679e0*/  LDL.LU R54, [R1+0x3b8] ;  /* 0x0003b80001367983 */ /* 0x000f280000300800 */
[----:B------:R-:W4:Y:S04]  /*679f0*/  LDL.LU R55, [R1+0x3bc] ;  /* 0x0003bc0001377983 */ /* 0x000f280000300800 */
[----:B-1----:R-:W2:Y:S04]  /*67a00*/  LDL.LU R44, [R1+0x230] ;  /* 0x00023000012c7983 */ /* 0x002ea80000300800 */
[----:B------:R-:W2:Y:S04]  /*67a10*/  LDL.LU R45, [R1+0x234] ;  /* 0x00023400012d7983 */ /* 0x000ea80000300800 */
[----:B------:R-:W2:Y:S04]  /*67a20*/  LDL.LU R46, [R1+0x238] ;  /* 0x00023800012e7983 */ /* 0x000ea80000300800 */
[----:B------:R-:W2:Y:S04]  /*67a30*/  LDL.LU R47, [R1+0x23c] ;  /* 0x00023c00012f7983 */ /* 0x000ea80000300800 */
[----:B------:R-:W3:Y:S04]  /*67a40*/  LDL.LU R17, [R1+0xe60] ;  /* 0x000e600001117983 */ /* 0x000ee80000300800 */
[----:B------:R-:W3:Y:S04]  /*67a50*/  LDL.LU R37, [R1+0xe5c] ;  /* 0x000e5c0001257983 */ /* 0x000ee80000300800 */
[----:B------:R-:W4:Y:S04]  /*67a60*/  LDL.LU R33, [R1+0xe68] ;  /* 0x000e680001217983 */ /* 0x000f280000300800 */
[----:B------:R-:W4:Y:S04]  /*67a70*/  LDL.LU R38, [R1+0xe64] ;  /* 0x000e640001267983 */ /* 0x000f280000300800 */
[----:B------:R-:W2:Y:S04]  /*67a80*/  LDL.LU R60, [R1+0xe70] ;  /* 0x000e7000013c7983 */ /* 0x000ea80000300800 */
        /* <DEDUP_REMOVED lines=25> */
[----:B------:R-:W2:Y:S01]  /*67c20*/  LDL.LU R28, [R1+0x1c0] ;  /* 0x0001c000011c7983 */ /* 0x000ea20000300800 */
[----:B------:R-:W-:-:S03]  /*67c30*/  IMAD R36, R31, 0x100, R30 ;  /* 0x000001001f247824 */ /* 0x000fc600078e021e */
[----:B------:R-:W2:Y:S04]  /*67c40*/  LDL.LU R29, [R1+0x1c4] ;  /* 0x0001c400011d7983 */ /* 0x000ea80000300800 */
[----:B------:R-:W2:Y:S04]  /*67c50*/  LDL.LU R30, [R1+0x1c8] ;  /* 0x0001c800011e7983 */ /* 0x000ea80000300800 */
[----:B------:R-:W2:Y:S01]  /*67c60*/  LDL.LU R31, [R1+0x1cc] ;  /* 0x0001cc00011f7983 */ /* 0x000ea20000300800 */
[----:B---3--:R-:W-:-:S03]  /*67c70*/  IMAD R37, R37, 0x100, R17 ;  /* 0x0000010025257824 */ /* 0x008fc600078e0211 */
[----:B------:R-:W2:Y:S01]  /*67c80*/  LDL.LU R17, [R1+0x53e0] ;  /* 0x0053e00001117983 */ /* 0x000ea20000300800 */
[----:B----4-:R-:W-:Y:S01]  /*67c90*/  IMAD R38, R38, 0x100, R33 ;  /* 0x0000010026267824 */ /* 0x010fe200078e0221 */
[----:B--2---:R-:W-:-:S15]  /*67ca0*/  HMMA.16816.F32 R44, R8, R16, R44 ;  /* 0x00000010082c723c */ /* 0x004fde000000182c */
[----:B------:R-:W-:-:S08]  /*67cb0*/  NOP ;  /* 0x0000000000007918 */ /* 0x000fd00000000000 */
[----:B------:R-:W-:Y:S04]  /*67cc0*/  STL.64 [R1+0xac0], R44 ;  /* 0x000ac02c01007387 */ /* 0x000fe80000100a00 */
[----:B------:R0:W-:Y:S04]  /*67cd0*/  STL.64 [R1+0xac8], R46 ;  /* 0x000ac82e01007387 */ /* 0x0001e80000100a00 */
[----:B0-----:R-:W2:Y:S04]  /*67ce0*/  LDL.LU.64 R46, [R1+0x53d8] ;  /* 0x0053d800012e7983 */ /* 0x001ea80000300a00 */
[----:B------:R-:W2:Y:S04]  /*67cf0*/  LDL.LU.64 R44, [R1+0x53d0] ;  /* 0x0053d000012c7983 */ /* 0x000ea80000300a00 */
[----:B------:R-:W3:Y:S01]  /*67d00*/  LDL.LU R33, [R1+0x53cc] ;  /* 0x0053cc0001217983 */ /* 0x000ee20000300800 */
[----:B------:R-:W-:-:S03]  /*67d10*/  IMAD R39, R39, 0x100, R60 ;  /* 0x0000010027277824 */ /* 0x000fc600078e023c */
[----:B------:R-:W4:Y:S01]  /*67d20*/  LDL.LU R60, [R1+0x53c8] ;  /* 0x0053c800013c7983 */ /* 0x000f220000300800 */
[----:B---3--:R-:W-:-:S15]  /*67d30*/  HMMA.16816.F32 R12, R8, R32, R12 ;  /* 0x00000020080c723c */ /* 0x008fde000000180c */
[----:B------:R-:W-:-:S08]  /*67d40*/  NOP ;  /* 0x0000000000007918 */ /* 0x000fd00000000000 */
[----:B------:R-:W-:Y:S04]  /*67d50*/  STL.64 [R1+0xb30], R12 ;  /* 0x000b300c01007387 */ /* 0x000fe80000100a00 */
[----:B------:R0:W-:Y:S04]  /*67d60*/  STL.64 [R1+0xb38], R14 ;  /* 0x000b380e01007387 */ /* 0x0001e80000100a00 */
[----:B0-----:R-:W3:Y:S04]  /*67d70*/  LDL.LU.64 R14, [R1+0x53c0] ;  /* 0x0053c000010e7983 */ /* 0x001ee80000300a00 */
[----:B------:R-:W2:Y:S01]  /*67d80*/  LDL.LU.64 R12, [R1+0x53b8] ;  /* 0x0053b800010c7983 */ /* 0x000ea20000300a00 */
[C---:B---3--:R-:W-:Y:S06]  /*67d90*/  HMMA.16816.F32 R52, R8.reuse, R14, R52 ;  /* 0x0000000e0834723c */ /* 0x048fec0000001834 */
[----:B------:R-:W-:-:S15]  /*67da0*/  HMMA.16816.F32 R8, R8, R2, R4 ;  /* 0x000000020808723c */ /* 0x000fde0000001804 */
[----:B------:R-:W-:-:S02]  /*67db0*/  NOP ;  /* 0x0000000000007918 */ /* 0x000fc40000000000 */
[----:B------:R-:W-:Y:S04]  /*67dc0*/  STL.64 [R1+0xab0], R52 ;  /* 0x000ab03401007387 */ /* 0x000fe80000100a00 */
[----:B------:R0:W-:Y:S04]  /*67dd0*/  STL.64 [R1+0xab8], R54 ;  /* 0x000ab83601007387 */ /* 0x0001e80000100a00 */
[----:B0-----:R-:W3:Y:S04]  /*67de0*/  LDL.LU.64 R54, [R1+0x53b0] ;  /* 0x0053b00001367983 */ /* 0x001ee80000300a00 */
[----:B------:R-:W3:Y:S04]  /*67df0*/  LDL.LU.64 R52, [R1+0x53a8] ;  /* 0x0053a80001347983 */ /* 0x000ee80000300a00 */
[----:B------:R-:W4:Y:S04]  /*67e00*/  LDL.LU.64 R6, [R1+0x53a0] ;  /* 0x0053a00001067983 */ /* 0x000f280000300a00 */
[----:B------:R-:W2:Y:S04]  /*67e10*/  LDL.LU.64 R4, [R1+0x5398] ;  /* 0x0053980001047983 */ /* 0x000ea80000300a00 */
[----:B------:R0:W-:Y:S04]  /*67e20*/  STL.64 [R1+0xa80], R8 ;  /* 0x000a800801007387 */ /* 0x0001e80000100a00 */
[----:B------:R1:W-:Y:S04]  /*67e30*/  STL.64 [R1+0xa88], R10 ;  /* 0x000a880a01007387 */ /* 0x0003e80000100a00 */
[----:B0-----:R-:W2:Y:S04]  /*67e40*/  LDL.LU R8, [R1+0x210] ;  /* 0x0002100001087983 */ /* 0x001ea80000300800 */
[----:B------:R-:W2:Y:S04]  /*67e50*/  LDL.LU R9, [R1+0x214] ;  /* 0x0002140001097983 */ /* 0x000ea80000300800 */
[----:B-1----:R-:W2:Y:S04]  /*67e60*/  LDL.LU R10, [R1+0x218] ;  /* 0x00021800010a7983 */ /* 0x002ea80000300800 */
[----:B------:R-:W2:Y:S01]  /*67e70*/  LDL.LU R11, [R1+0x21c] ;  /* 0x00021c00010b7983 */ /* 0x000ea20000300800 */
[----:B------:R-:W-:-:S02]  /*67e80*/  F2FP.F16.E4M3.UNPACK_B R36, R36 ;  /* 0x00000024ff24723e */ /* 0x000fc400020006ff */
[----:B------:R-:W-:Y:S02]  /*67e90*/  F2FP.F16.E4M3.UNPACK_B R37, R37 ;  /* 0x00000025ff25723e */ /* 0x000fe400020006ff */
[----:B------:R-:W-:Y:S02]  /*67ea0*/  F2FP.F16.E4M3.UNPACK_B R38, R38 ;  /* 0x00000026ff26723e */ /* 0x000fe400020006ff */
[----:B------:R-:W-:-:S07]  /*67eb0*/  F2FP.F16.E4M3.UNPACK_B R39, R39 ;  /* 0x00000027ff27723e */ /* 0x000fce00020006ff */
[C---:B------:R-:W-:Y:S06]  /*67ec0*/  HMMA.16816.F32 R20, R36.reuse, R32, R20 ;  /* 0x000000202414723c */ /* 0x040fec0000001814 */
[----:B--2---:R-:W-:-:S15]  /*67ed0*/  HMMA.16816.F32 R8, R36, R4, R8 ;  /* 0x000000042408723c */ /* 0x004fde0000001808 */
[----:B------:R-:W-:-:S08]  /*67ee0*/  NOP ;  /* 0x0000000000007918 */ /* 0x000fd00000000000 */
[----:B------:R-:W-:Y:S04]  /*67ef0*/  STL.64 [R1+0xa60], R8 ;  /* 0x000a600801007387 */ /* 0x000fe80000100a00 */
[----:B------:R4:W-:Y:S02]  /*67f00*/  STL.64 [R1+0xa68], R10 ;  /* 0x000a680a01007387 */ /* 0x0009e40000100a00 */
[C---:B----4-:R-:W-:Y:S06]  /*67f10*/  HMMA.16816.F32 R8, R36.reuse, R6, R56 ;  /* 0x000000062408723c */ /* 0x050fec0000001838 */
[C---:B------:R-:W-:Y:S06]  /*67f20*/  HMMA.16816.F32 R56, R36.reuse, R12, R40 ;  /* 0x0000000c2438723c */ /* 0x040fec0000001828 */
[C---:B------:R-:W-:Y:S11]  /*67f30*/  HMMA.16816.F32 R40, R36.reuse, R18, R44 ;  /* 0x000000122428723c */ /* 0x040ff6000000182c */
[----:B------:R-:W-:Y:S04]  /*67f40*/  STL.64 [R1+0x9c0], R8 ;  /* 0x0009c00801007387 */ /* 0x000fe80000100a00 */
[----:B------:R-:W-:Y:S04]  /*67f50*/  STL.64 [R1+0x9c8], R10 ;  /* 0x0009c80a01007387 */ /* 0x000fe80000100a00 */
[----:B------:R-:W-:Y:S04]  /*67f60*/  STL.64 [R1+0x9a0], R56 ;  /* 0x0009a03801007387 */ /* 0x000fe80000100a00 */
[----:B------:R-:W-:Y:S04]  /*67f70*/  STL.64 [R1+0x9a8], R58 ;  /* 0x0009a83a01007387 */ /* 0x000fe80000100a00 */
[----:B------:R-:W-:Y:S04]  /*67f80*/  STL.64 [R1+0x990], R40 ;  /* 0x0009902801007387 */ /* 0x000fe80000100a00 */
[----:B------:R3:W-:Y:S02]  /*67f90*/  STL.64 [R1+0x998], R42 ;  /* 0x0009982a01007387 */ /* 0x0007e40000100a00 */
[C---:B---3--:R-:W-:Y:S02]  /*67fa0*/  HMMA.16816.F32 R40, R36.reuse, R16, R52 ;  /* 0x000000102428723c */ /* 0x048fe40000001834 */
[----:B------:R-:W-:Y:S04]  /*67fb0*/  STL.64 [R1+0x5370], R18 ;  /* 0x0053701201007387 */ /* 0x000fe80000100a00 */
[----:B------:R0:W-:Y:S02]  /*67fc0*/  STL.64 [R1+0x5368], R16 ;  /* 0x0053681001007387 */ /* 0x0001e40000100a00 */
[----:B0-----:R-:W-:-:S15]  /*67fd0*/  HMMA.16816.F32 R16, R36, R14, R24 ;  /* 0x0000000e2410723c */ /* 0x001fde0000001818 */
[----:B------:R-:W-:Y:S04]  /*67fe0*/  STL.64 [R1+0x970], R40 ;  /* 0x0009702801007387 */ /* 0x000fe80000100a00 */
[----:B------:R-:W-:Y:S04]  /*67ff0*/  STL.64 [R1+0x978], R42 ;  /* 0x0009782a01007387 */ /* 0x000fe80000100a00 */
[----:B------:R-:W-:Y:S04]  /*68000*/  STL.64 [R1+0x960], R20 ;  /* 0x0009601401007387 */ /* 0x000fe80000100a00 */
[----:B------:R-:W-:Y:S04]  /*68010*/  STL.64 [R1+0x968], R22 ;  /* 0x0009681601007387 */ /* 0x000fe80000100a00 */
[----:B------:R-:W-:Y:S04]  /*68020*/  STL.64 [R1+0x5380], R14 ;  /* 0x0053800e01007387 */ /* 0x000fe80000100a00 */
[----:B------:R0:W-:Y:S02]  /*68030*/  STL.64 [R1+0x5378], R12 ;  /* 0x0053780c01007387 */ /* 0x0001e40000100a00 */
[----:B0-----:R-:W-:Y:S02]  /*68040*/  HMMA.16816.F32 R12, R36, R2, R28 ;  /* 0x00000002240c723c */ /* 0x001fe4000000181c */
[----:B------:R-:W-:Y:S04]  /*68050*/  STL.64 [R1+0x940], R16 ;  /* 0x0009401001007387 */ /* 0x000fe80000100a00 */
[----:B------:R-:W-:Y:S04]  /*68060*/  STL.64 [R1+0x948], R18 ;  /* 0x0009481201007387 */ /* 0x000fe80000100a00 */
[----:B------:R-:W2:-:S13]  /*68070*/  LDL.LU R52, [R1+0x120] ;  /* 0x0001200001347983 */ /* 0x000e9a0000300800 */
[----:B------:R-:W-:Y:S04]  /*68080*/  STL.64 [R1+0x910], R12 ;  /* 0x0009100c01007387 */ /* 0x000fe80000100a00 */
[----:B------:R-:W-:Y:S04]  /*68090*/  STL.64 [R1+0x918], R14 ;  /* 0x0009180e01007387 */ /* 0x000fe80000100a00 */
[----:B------:R-:W2:Y:S04]  /*680a0*/  LDL.LU R53, [R1+0x124] ;  /* 0x0001240001357983 */ /* 0x000ea80000300800 */
[----:B------:R-:W3:Y:S04]  /*680b0*/  LDL.LU R54, [R1+0x128] ;  /* 0x0001280001367983 */ /* 0x000ee80000300800 */
[----:B------:R-:W3:Y:S04]  /*680c0*/  LDL.LU R55, [R1+0x12c] ;  /* 0x00012c0001377983 */ /* 0x000ee80000300800 */
[----:B---3--:R-:W-:Y:S04]  /*680d0*/  STL.64 [R1+0x5328], R54 ;  /* 0x0053283601007387 */ /* 0x008fe80000100a00 */
[----:B--2---:R-:W-:Y:S04]  /*680e0*/  STL.64 [R1+0x5320], R52 ;  /* 0x0053203401007387 */ /* 0x004fe80000100a00 */
[----:B------:R-:W2:Y:S04]  /*680f0*/  LDL.LU R44, [R1+0x140] ;  /* 0x00014000012c7983 */ /* 0x000ea80000300800 */
        /* <DEDUP_REMOVED lines=17> */
[----:B0-----:R-:W2:Y:S04]  /*68210*/  LDL.LU R40, [R1+0x170] ;  /* 0x0001700001287983 */ /* 0x001ea80000300800 */
[----:B------:R-:W2:Y:S04]  /*68220*/  LDL.LU R41, [R1+0x174] ;  /* 0x0001740001297983 */ /* 0x000ea80000300800 */
[----:B------:R-:W3:Y:S04]  /*68230*/  LDL.LU R42, [R1+0x178] ;  /* 0x00017800012a7983 */ /* 0x000ee80000300800 */
[----:B------:R-:W3:Y:S04]  /*68240*/  LDL.LU R43, [R1+0x17c] ;  /* 0x00017c00012b7983 */ /* 0x000ee80000300800 */
[----:B---3--:R-:W-:Y:S04]  /*68250*/  STL.64 [R1+0x5390], R42 ;  /* 0x0053902a01007387 */ /* 0x008fe80000100a00 */
[----:B--2---:R0:W-:Y:S04]  /*68260*/  STL.64 [R1+0x5388], R40 ;  /* 0x0053882801007387 */ /* 0x0041e80000100a00 */
[----:B-1----:R-:W2:Y:S04]  /*68270*/  LDL.LU R56, [R1+0x180] ;  /* 0x0001800001387983 */ /* 0x002ea80000300800 */
[----:B------:R-:W2:Y:S04]  /*68280*/  LDL.LU R57, [R1+0x184] ;  /* 0x0001840001397983 */ /* 0x000ea80000300800 */
[----:B------:R-:W2:Y:S04]  /*68290*/  LDL.LU R58, [R1+0x188] ;  /* 0x00018800013a7983 */ /* 0x000ea80000300800 */
[----:B------:R-:W2:Y:S04]  /*682a0*/  LDL.LU R59, [R1+0x18c] ;  /* 0x00018c00013b7983 */ /* 0x000ea80000300800 */
[----:B------:R-:W3:Y:S04]  /*682b0*/  LDL.LU R16, [R1+0x190] ;  /* 0x0001900001107983 */ /* 0x000ee80000300800 */
[----:B------:R-:W3:Y:S04]  /*682c0*/  LDL.LU R17, [R1+0x194] ;  /* 0x0001940001117983 */ /* 0x000ee80000300800 */
[----:B------:R-:W3:Y:S04]  /*682d0*/  LDL.LU R18, [R1+0x198] ;  /* 0x0001980001127983 */ /* 0x000ee80000300800 */
[----:B------:R-:W3:Y:S04]  /*682e0*/  LDL.LU R19, [R1+0x19c] ;  /* 0x00019c0001137983 */ /* 0x000ee80000300800 */
[----:B------:R-:W4:Y:S04]  /*682f0*/  LDL.LU R12, [R1+0x1a0] ;  /* 0x0001a000010c7983 */ /* 0x000f280000300800 */
[----:B------:R-:W4:Y:S04]  /*68300*/  LDL.LU R13, [R1+0x1a4] ;  /* 0x0001a400010d7983 */ /* 0x000f280000300800 */
[----:B------:R-:W4:Y:S04]  /*68310*/  LDL.LU R14, [R1+0x1a8] ;  /* 0x0001a800010e7983 */ /* 0x000f280000300800 */
[----:B------:R-:W4:Y:S04]  /*68320*/  LDL.LU R15, [R1+0x1ac] ;  /* 0x0001ac00010f7983 */ /* 0x000f280000300800 */
[----:B0-----:R-:W2:Y:S04]  /*68330*/  LDL.LU R40, [R1+0x1b0] ;  /* 0x0001b00001287983 */ /* 0x001ea80000300800 */
[----:B------:R-:W2:Y:S04]  /*68340*/  LDL.LU R41, [R1+0x1b4] ;  /* 0x0001b40001297983 */ /* 0x000ea80000300800 */
[----:B------:R-:W2:Y:S04]  /*68350*/  LDL.LU R42, [R1+0x1b8] ;  /* 0x0001b800012a7983 */ /* 0x000ea80000300800 */
[----:B------:R-:W2:Y:S01]  /*68360*/  LDL.LU R43, [R1+0x1bc] ;  /* 0x0001bc00012b7983 */ /* 0x000ea20000300800 */
[----:B------:R-:W-:-:S02]  /*68370*/  IMAD R8, R49, 0x100, R48 ;  /* 0x0000010031087824 */ /* 0x000fc400078e0230 */
[----:B------:R-:W-:Y:S02]  /*68380*/  IMAD R9, R51, 0x100, R50 ;  /* 0x0000010033097824 */ /* 0x000fe400078e0232 */
[----:B------:R-:W-:Y:S02]  /*68390*/  IMAD R10, R34, 0x100, R61 ;  /* 0x00000100220a7824 */ /* 0x000fe400078e023d */
[----:B------:R-:W-:Y:S02]  /*683a0*/  IMAD R11, R0, 0x100, R35 ;  /* 0x00000100000b7824 */ /* 0x000fe400078e0223 */
[----:B------:R-:W3:Y:S04]  /*683b0*/  LDL.LU R0, [R1+0xe98] ;  /* 0x000e980001007983 */ /* 0x000ee80000300800 */
[----:B------:R-:W3:Y:S01]  /*683c0*/  LDL.LU R36, [R1+0xe94] ;  /* 0x000e940001247983 */ /* 0x000ee20000300800 */
[----:B------:R-:W-:-:S02]  /*683d0*/  F2FP.F16.E4M3.UNPACK_B R8, R8 ;  /* 0x00000008ff08723e */ /* 0x000fc400020006ff */
[----:B------:R-:W-:Y:S02]  /*683e0*/  F2FP.F16.E4M3.UNPACK_B R9, R9 ;  /* 0x00000009ff09723e */ /* 0x000fe400020006ff */
[----:B------:R-:W-:Y:S02]  /*683f0*/  F2FP.F16.E4M3.UNPACK_B R10, R10 ;  /* 0x0000000aff0a723e */ /* 0x000fe400020006ff */
[----:B------:R-:W-:Y:S01]  /*68400*/  F2FP.F16.E4M3.UNPACK_B R11, R11 ;  /* 0x0000000bff0b723e */ /* 0x000fe200020006ff */
        /* <DEDUP_REMOVED lines=30> */
[C---:B----4-:R-:W-:Y:S06]  /*685f0*/  HMMA.16816.F32 R12, R8.reuse, R6, R12 ;  /* 0x00000006080c723c */ /* 0x050fec000000180c */
[----:B--2---:R-:W-:-:S15]  /*68600*/  HMMA.16816.F32 R40, R8, R4, R40 ;  /* 0x000000040828723c */ /* 0x004fde0000001828 */
[----:B------:R-:W-:-:S08]  /*68610*/  NOP ;  /* 0x0000000000007918 */ /* 0x000fd00000000000 */
[----:B------:R-:W-:Y:S04]  /*68620*/  STL.64 [R1+0x8f0], R40 ;  /* 0x0008f02801007387 */ /* 0x000fe80000100a00 */
[----:B------:R0:W-:Y:S04]  /*68630*/  STL.64 [R1+0x8f8], R42 ;  /* 0x0008f82a01007387 */ /* 0x0001e80000100a00 */
[----:B0-----:R-:W2:Y:S04]  /*68640*/  LDL.LU.64 R42, [R1+0x5390] ;  /* 0x00539000012a7983 */ /* 0x001ea80000300a00 */
[----:B------:R-:W2:Y:S04]  /*68650*/  LDL.LU.64 R40, [R1+0x5388] ;  /* 0x0053880001287983 */ /* 0x000ea80000300a00 */
[----:B------:R-:W-:Y:S04]  /*68660*/  STL.64 [R1+0x8c0], R12 ;  /* 0x0008c00c01007387 */ /* 0x000fe80000100a00 */
[----:B------:R0:W-:Y:S04]  /*68670*/  STL.64 [R1+0x8c8], R14 ;  /* 0x0008c80e01007387 */ /* 0x0001e80000100a00 */
[----:B0-----:R-:W4:Y:S04]  /*68680*/  LDL.LU.64 R14, [R1+0x5380] ;  /* 0x00538000010e7983 */ /* 0x001f280000300a00 */
[----:B------:R-:W3:Y:S02]  /*68690*/  LDL.LU.64 R12, [R1+0x5378] ;  /* 0x00537800010c7983 */ /* 0x000ee40000300a00 */
[----:B---3--:R-:W-:-:S15]  /*686a0*/  HMMA.16816.F32 R16, R8, R12, R16 ;  /* 0x0000000c0810723c */ /* 0x008fde0000001810 */
[----:B------:R-:W-:-:S08]  /*686b0*/  NOP ;  /* 0x0000000000007918 */ /* 0x000fd00000000000 */
[----:B------:R-:W-:Y:S04]  /*686c0*/  STL.64 [R1+0x8a0], R16 ;  /* 0x0008a01001007387 */ /* 0x000fe80000100a00 */
[----:B------:R0:W-:Y:S04]  /*686d0*/  STL.64 [R1+0x8a8], R18 ;  /* 0x0008a81201007387 */ /* 0x0001e80000100a00 */
[----:B0-----:R-:W3:Y:S04]  /*686e0*/  LDL.LU.64 R18, [R1+0x5370] ;  /* 0x0053700001127983 */ /* 0x001ee80000300a00 */
[----:B------:R-:W2:Y:S01]  /*686f0*/  LDL.LU.64 R16, [R1+0x5368] ;  /* 0x0053680001107983 */ /* 0x000ea20000300a00 */
[----:B------:R-:W-:Y:S01]  /*68700*/  IMAD R36, R36, 0x100, R0 ;  /* 0x0000010024247824 */ /* 0x000fe200078e0200 */
[C---:B------:R-:W-:Y:S06]  /*68710*/  HMMA.16816.F32 R44, R8.reuse, R32, R44 ;  /* 0x00000020082c723c */ /* 0x040fec000000182c */
[C---:B----4-:R-:W-:Y:S06]  /*68720*/  HMMA.16816.F32 R52, R8.reuse, R14, R52 ;  /* 0x0000000e0834723c */ /* 0x050fec0000001834 */
[C---:B---3--:R-:W-:Y:S06]  /*68730*/  HMMA.16816.F32 R56, R8.reuse, R18, R56 ;  /* 0x000000120838723c */ /* 0x048fec0000001838 */
[----:B--2---:R-:W-:-:S15]  /*68740*/  HMMA.16816.F32 R40, R8, R16, R40 ;  /* 0x000000100828723c */ /* 0x004fde0000001828 */
[----:B------:R-:W-:-:S02]  /*68750*/  NOP ;  /* 0x0000000000007918 */ /* 0x000fc40000000000 */
[----:B------:R-:W-:Y:S04]  /*68760*/  STL.64 [R1+0x890], R56 ;  /* 0x0008903801007387 */ /* 0x000fe80000100a00 */
[----:B------:R0:W-:Y:S04]  /*68770*/  STL.64 [R1+0x898], R58 ;  /* 0x0008983a01007387 */ /* 0x0001e80000100a00 */
[----:B0-----:R-:W2:Y:S04]  /*68780*/  LDL.LU.64 R58, [R1+0x5360] ;  /* 0x00536000013a7983 */ /* 0x001ea80000300a00 */
[----:B------:R-:W2:Y:S04]  /*68790*/  LDL.LU.64 R56, [R1+0x5358] ;  /* 0x0053580001387983 */ /* 0x000ea80000300a00 */
[----:B------:R-:W3:Y:S04]  /*687a0*/  LDL.LU R0, [R1+0x5350] ;  /* 0x0053500001007983 */ /* 0x000ee80000300800 */
[----:B------:R-:W-:Y:S04]  /*687b0*/  STL.64 [R1+0x870], R40 ;  /* 0x0008702801007387 */ /* 0x000fe80000100a00 */
[----:B------:R0:W-:Y:S04]  /*687c0*/  STL.64 [R1+0x878], R42 ;  /* 0x0008782a01007387 */ /* 0x0001e80000100a00 */
[----:B0-----:R-:W4:Y:S04]  /*687d0*/  LDL.LU.64 R42, [R1+0x5348] ;  /* 0x00534800012a7983 */ /* 0x001f280000300a00 */
[----:B------:R-:W4:Y:S04]  /*687e0*/  LDL.LU.64 R40, [R1+0x5340] ;  /* 0x0053400001287983 */ /* 0x000f280000300a00 */
[----:B------:R-:W-:Y:S04]  /*687f0*/  STL.64 [R1+0x860], R44 ;  /* 0x0008602c01007387 */ /* 0x000fe80000100a00 */
[----:B------:R0:W-:Y:S04]  /*68800*/  STL.64 [R1+0x868], R46 ;  /* 0x0008682e01007387 */ /* 0x0001e80000100a00 */
[----:B0-----:R-:W3:Y:S04]  /*68810*/  LDL.LU.64 R46, [R1+0x5338] ;  /* 0x00533800012e7983 */ /* 0x001ee80000300a00 */
[----:B------:R-:W3:Y:S04]  /*68820*/  LDL.LU.64 R44, [R1+0x5330] ;  /* 0x00533000012c7983 */ /* 0x000ee80000300a00 */
[----:B------:R-:W-:Y:S04]  /*68830*/  STL.64 [R1+0x840], R52 ;  /* 0x0008403401007387 */ /* 0x000fe80000100a00 */
[----:B------:R0:W-:Y:S04]  /*68840*/  STL.64 [R1+0x848], R54 ;  /* 0x0008483601007387 */ /* 0x0001e80000100a00 */
[----:B0-----:R-:W3:Y:S04]  /*68850*/  LDL.LU.64 R54, [R1+0x5328] ;  /* 0x0053280001367983 */ /* 0x001ee80000300a00 */
[----:B------:R-:W3:Y:S01]  /*68860*/  LDL.LU.64 R52, [R1+0x5320] ;  /* 0x0053200001347983 */ /* 0x000ee20000300a00 */
[----:B------:R-:W-:-:S02]  /*68870*/  IMAD R37, R38, 0x100, R37 ;  /* 0x0000010026257824 */ /* 0x000fc400078e0225 */
[----:B------:R-:W-:Y:S02]  /*68880*/  IMAD R38, R61, 0x100, R39 ;  /* 0x000001003d267824 */ /* 0x000fe400078e0227 */
[----:B------:R-:W-:Y:S01]  /*68890*/  IMAD R39, R35, 0x100, R34 ;  /* 0x0000010023277824 */ /* 0x000fe200078e0222 */
[----:B------:R-:W-:Y:S02]  /*688a0*/  F2FP.F16.E4M3.UNPACK_B R36, R36 ;  /* 0x00000024ff24723e */ /* 0x000fe400020006ff */
[----:B------:R-:W-:Y:S02]  /*688b0*/  F2FP.F16.E4M3.UNPACK_B R37, R37 ;  /* 0x00000025ff25723e */ /* 0x000fe400020006ff */
[----:B------:R-:W-:Y:S02]  /*688c0*/  F2FP.F16.E4M3.UNPACK_B R38, R38 ;  /* 0x00000026ff26723e */ /* 0x000fe400020006ff */
[----:B------:R-:W-:Y:S01]  /*688d0*/  F2FP.F16.E4M3.UNPACK_B R39, R39 ;  /* 0x00000027ff27723e */ /* 0x000fe200020006ff */
[----:B--2---:R-:W-:Y:S06]  /*688e0*/  HMMA.16816.F32 R56, R8, R2, R56 ;  /* 0x000000020838723c */ /* 0x004fec0000001838 */
[----:B----4-:R-:W-:-:S15]  /*688f0*/  HMMA.16816.F32 R40, R36, R4, R40 ;  /* 0x000000042428723c */ /* 0x010fde0000001828 */
[----:B------:R-:W-:-:S02]  /*68900*/  NOP ;  /* 0x0000000000007918 */ /* 0x000fc40000000000 */
[----:B------:R-:W-:Y:S04]  /*68910*/  STL.64 [R1+0x810], R56 ;  /* 0x0008103801007387 */ /* 0x000fe80000100a00 */
[----:B------:R-:W-:Y:S04]  /*68920*/  STL.64 [R1+0x818], R58 ;  /* 0x0008183a01007387 */ /* 0x000fe80000100a00 */
[----:B------:R-:W-:Y:S01]  /*68930*/  STL.64 [R1+0x52f8], R6 ;  /* 0x0052f80601007387 */ /* 0x000fe20000100a00 */
[C---:B---3--:R-:W-:Y:S03]  /*68940*/  HMMA.16816.F32 R8, R36.reuse, R6, R44 ;  /* 0x000000062408723c */ /* 0x048fe6000000182c */
[----:B------:R-:W-:Y:S04]  /*68950*/  STL.64 [R1+0x7f0], R40 ;  /* 0x0007f02801007387 */ /* 0x000fe80000100a00 */
[----:B------:R-:W-:Y:S04]  /*68960*/  STL.64 [R1+0x7f8], R42 ;  /* 0x0007f82a01007387 */ /* 0x000fe80000100a00 */
[----:B------:R0:W-:Y:S02]  /*68970*/  STL.64 [R1+0x52f0], R4 ;  /* 0x0052f00401007387 */ /* 0x0001e40000100a00 */
[C---:B0-----:R-:W-:Y:S10]  /*68980*/  HMMA.16816.F32 R4, R36.reuse, R12, R48 ;  /* 0x0000000c2404723c */ /* 0x041ff40000001830 */
        /* <DEDUP_REMOVED lines=10> */
[----:B0-----:R-:W-:Y:S02]  /*68a30*/  HMMA.16816.F32 R4, R36, R16, R24 ;  /* 0x000000102404723c */ /* 0x001fe40000001818 */
[----:B------:R-:W-:Y:S04]  /*68a40*/  STL.64 [R1+0x52c8], R18 ;  /* 0x0052c81201007387 */ /* 0x000fe80000100a00 */
[----:B------:R-:W-:Y:S01]  /*68a50*/  STL.64 [R1+0x52c0], R16 ;  /* 0x0052c01001007387 */ /* 0x000fe20000100a00 */
[----:B------:R-:W-:-:S02]  /*68a60*/  IMAD R8, R21, 0x100, R20 ;  /* 0x0000010015087824 */ /* 0x000fc400078e0214 */
[----:B------:R-:W-:-:S14]  /*68a70*/  IMAD R9, R23, 0x100, R22 ;  /* 0x0000010017097824 */ /* 0x000fdc00078e0216 */
[----:B------:R-:W-:Y:S04]  /*68a80*/  STL.64 [R1+0x770], R4 ;  /* 0x0007700401007387 */ /* 0x000fe80000100a00 */
[----:B------:R-:W-:Y:S04]  /*68a90*/  STL.64 [R1+0x778], R6 ;  /* 0x0007780601007387 */ /* 0x000fe80000100a00 */
        /* <DEDUP_REMOVED lines=18> */
[----:B0-----:R-:W3:Y:S04]  /*68bc0*/  LDL.LU R20, [R1+0xb0] ;  /* 0x0000b00001147983 */ /* 0x001ee80000300800 */
[----:B------:R-:W3:Y:S04]  /*68bd0*/  LDL.LU R21, [R1+0xb4] ;  /* 0x0000b40001157983 */ /* 0x000ee80000300800 */
[----:B------:R-:W4:Y:S04]  /*68be0*/  LDL.LU R22, [R1+0xb8] ;  /* 0x0000b80001167983 */ /* 0x000f280000300800 */
[----:B------:R-:W4:Y:S04]  /*68bf0*/  LDL.LU R23, [R1+0xbc] ;  /* 0x0000bc0001177983 */ /* 0x000f280000300800 */
[----:B----4-:R-:W-:Y:S04]  /*68c00*/  STL.64 [R1+0x52e8], R22 ;  /* 0x0052e81601007387 */ /* 0x010fe80000100a00 */
[----:B---3--:R-:W-:Y:S04]  /*68c10*/  STL.64 [R1+0x52e0], R20 ;  /* 0x0052e01401007387 */ /* 0x008fe80000100a00 */
        /* <DEDUP_REMOVED lines=18> */
[----:B0-----:R-:W3:Y:S04]  /*68d40*/  LDL.LU R48, [R1+0x350] ;  /* 0x0003500001307983 */ /* 0x001ee80000300800 */
[----:B------:R-:W3:Y:S04]  /*68d50*/  LDL.LU R49, [R1+0x354] ;  /* 0x0003540001317983 */ /* 0x000ee80000300800 */
[----:B------:R-:W3:Y:S04]  /*68d60*/  LDL.LU R50, [R1+0x358] ;  /* 0x0003580001327983 */ /* 0x000ee80000300800 */
[----:B------:R-:W3:Y:S04]  /*68d70*/  LDL.LU R51, [R1+0x35c] ;  /* 0x00035c0001337983 */ /* 0x000ee80000300800 */
[----:B------:R-:W2:Y:S04]  /*68d80*/  LDL.LU R12, [R1+0x360] ;  /* 0x00036000010c7983 */ /* 0x000ea80000300800 */
[----:B------:R-:W2:Y:S04]  /*68d90*/  LDL.LU R13, [R1+0x364] ;  /* 0x00036400010d7983 */ /* 0x000ea80000300800 */
[----:B------:R-:W2:Y:S04]  /*68da0*/  LDL.LU R14, [R1+0x368] ;  /* 0x00036800010e7983 */ /* 0x000ea80000300800 */
[----:B------:R-:W2:Y:S04]  /*68db0*/  LDL.LU R15, [R1+0x36c] ;  /* 0x00036c00010f7983 */ /* 0x000ea80000300800 */
[----:B------:R-:W4:Y:S04]  /*68dc0*/  LDL.LU R20, [R1+0xf0] ;  /* 0x0000f00001147983 */ /* 0x000f280000300800 */
[----:B------:R-:W4:Y:S04]  /*68dd0*/  LDL.LU R21, [R1+0xf4] ;  /* 0x0000f40001157983 */ /* 0x000f280000300800 */
[----:B------:R-:W4:Y:S04]  /*68de0*/  LDL.LU R22, [R1+0xf8] ;  /* 0x0000f80001167983 */ /* 0x000f280000300800 */
[----:B------:R-:W4:Y:S04]  /*68df0*/  LDL.LU R23, [R1+0xfc] ;  /* 0x0000fc0001177983 */ /* 0x000f280000300800 */
[----:B------:R-:W4:Y:S04]  /*68e00*/  LDL.LU R61, [R1+0xedc] ;  /* 0x000edc00013d7983 */ /* 0x000f280000300800 */
[----:B------:R-:W4:Y:S01]  /*68e10*/  LDL.LU R34, [R1+0xee8] ;  /* 0x000ee80001227983 */ /* 0x000f220000300800 */
[----:B------:R-:W-:-:S03]  /*68e20*/  IMAD R10, R29, 0x100, R28 ;  /* 0x000001001d0a7824 */ /* 0x000fc600078e021c */
        /* <DEDUP_REMOVED lines=21> */
[----:B------:R-:W4:Y:S01]  /*68f80*/  LDL.LU R31, [R1+0xef4] ;  /* 0x000ef400011f7983 */ /* 0x000f220000300800 */
[----:B--2---:R-:W-:-:S15]  /*68f90*/  HMMA.16816.F32 R12, R36, R32, R12 ;  /* 0x00000020240c723c */ /* 0x004fde000000180c */
[----:B------:R-:W-:-:S08]  /*68fa0*/  NOP ;  /* 0x0000000000007918 */ /* 0x000fd00000000000 */
[----:B------:R-:W-:Y:S04]  /*68fb0*/  STL.64 [R1+0x760], R12 ;  /* 0x0007600c01007387 */ /* 0x000fe80000100a00 */
[----:B------:R0:W-:Y:S04]  /*68fc0*/  STL.64 [R1+0x768], R14 ;  /* 0x0007680e01007387 */ /* 0x0001e80000100a00 */
[----:B0-----:R-:W3:Y:S04]  /*68fd0*/  LDL.LU.64 R14, [R1+0x5318] ;  /* 0x00531800010e7983 */ /* 0x001ee80000300a00 */
[----:B------:R-:W2:Y:S01]  /*68fe0*/  LDL.LU.64 R12, [R1+0x5310] ;  /* 0x00531000010c7983 */ /* 0x000ea20000300a00 */
[C---:B---3--:R-:W-:Y:S06]  /*68ff0*/  HMMA.16816.F32 R48, R36.reuse, R14, R48 ;  /* 0x0000000e2430723c */ /* 0x048fec0000001830 */
[----:B----4-:R-:W-:-:S15]  /*69000*/  HMMA.16816.F32 R36, R36, R2, R4 ;  /* 0x000000022424723c */ /* 0x010fde0000001804 */
[----:B------:R-:W-:-:S02]  /*69010*/  NOP ;  /* 0x0000000000007918 */ /* 0x000fc40000000000 */
[----:B------:R-:W-:Y:S04]  /*69020*/  STL.64 [R1+0x740], R48 ;  /* 0x0007403001007387 */ /* 0x000fe80000100a00 */
[----:B------:R0:W-:Y:S04]  /*69030*/  STL.64 [R1+0x748], R50 ;  /* 0x0007483201007387 */ /* 0x0001e80000100a00 */
[----:B0-----:R-:W3:Y:S04]  /*69040*/  LDL.LU.64 R50, [R1+0x5308] ;  /* 0x0053080001327983 */ /* 0x001ee80000300a00 */
[----:B------:R-:W3:Y:S04]  /*69050*/  LDL.LU.64 R48, [R1+0x5300] ;  /* 0x0053000001307983 */ /* 0x000ee80000300a00 */
[----:B------:R-:W4:Y:S04]  /*69060*/  LDL.LU.64 R6, [R1+0x52f8] ;  /* 0x0052f80001067983 */ /* 0x000f280000300a00 */
[----:B------:R-:W3:Y:S01]  /*69070*/  LDL.LU.64 R4, [R1+0x52f0] ;  /* 0x0052f00001047983 */ /* 0x000ee20000300a00 */
[----:B------:R-:W-:-:S02]  /*69080*/  F2FP.F16.E4M3.UNPACK_B R8, R8 ;  /* 0x00000008ff08723e */ /* 0x000fc400020006ff */
[----:B------:R-:W-:Y:S02]  /*69090*/  F2FP.F16.E4M3.UNPACK_B R9, R9 ;  /* 0x00000009ff09723e */ /* 0x000fe400020006ff */
[----:B------:R-:W-:Y:S02]  /*690a0*/  F2FP.F16.E4M3.UNPACK_B R10, R10 ;  /* 0x0000000aff0a723e */ /* 0x000fe400020006ff */
[----:B------:R-:W-:-:S07]  /*690b0*/  F2FP.F16.E4M3.UNPACK_B R11, R11 ;  /* 0x0000000bff0b723e */ /* 0x000fce00020006ff */
[C---:B--2---:R-:W-:Y:S01]  /*690c0*/  HMMA.16816.F32 R16, R8.reuse, R12, R16 ;  /* 0x0000000c0810723c */ /* 0x044fe20000001810 */
[----:B------:R0:W-:Y:S04]  /*690d0*/  STL.64 [R1+0x710], R36 ;  /* 0x0007102401007387 */ /* 0x0001e80000100a00 */
[----:B------:R1:W-:Y:S04]  /*690e0*/  STL.64 [R1+0x718], R38 ;  /* 0x0007182601007387 */ /* 0x0003e80000100a00 */
[----:B0-----:R-:W2:Y:S04]  /*690f0*/  LDL.LU R37, [R1+0xed8] ;  /* 0x000ed80001257983 */ /* 0x001ea80000300800 */
[----:B-1----:R-:W2:Y:S04]  /*69100*/  LDL.LU R38, [R1+0xed4] ;  /* 0x000ed40001267983 */ /* 0x002ea80000300800 */
[----:B------:R-:W2:Y:S01]  /*69110*/  LDL.LU R39, [R1+0xee0] ;  /* 0x000ee00001277983 */ /* 0x000ea20000300800 */
[C---:B---3--:R-:W-:Y:S06]  /*69120*/  HMMA.16816.F32 R20, R8.reuse, R4, R20 ;  /* 0x000000040814723c */ /* 0x048fec0000001814 */
[----:B----4-:R-:W-:-:S15]  /*69130*/  HMMA.16816.F32 R44, R8, R6, R44 ;  /* 0x00000006082c723c */ /* 0x010fde000000182c */
[----:B------:R-:W-:-:S02]  /*69140*/  NOP ;  /* 0x0000000000007918 */ /* 0x000fc40000000000 */
[----:B------:R-:W-:Y:S04]  /*69150*/  STL.64 [R1+0x6f0], R20 ;  /* 0x0006f01401007387 */ /* 0x000fe80000100a00 */
[----:B------:R0:W-:Y:S04]  /*69160*/  STL.64 [R1+0x6f8], R22 ;  /* 0x0006f81601007387 */ /* 0x0001e80000100a00 */
[----:B0-----:R-:W3:Y:S04]  /*69170*/  LDL.LU.64 R22, [R1+0x52e8] ;  /* 0x0052e80001167983 */ /* 0x001ee80000300a00 */
[----:B------:R-:W3:Y:S04]  /*69180*/  LDL.LU.64 R20, [R1+0x52e0] ;  /* 0x0052e00001147983 */ /* 0x000ee80000300a00 */
[----:B------:R-:W-:Y:S04]  /*69190*/  STL.64 [R1+0x6c0], R44 ;  /* 0x0006c02c01007387 */ /* 0x000fe80000100a00 */
[----:B------:R0:W-:Y:S04]  /*691a0*/  STL.64 [R1+0x6c8], R46 ;  /* 0x0006c82e01007387 */ /* 0x0001e80000100a00 */
[----:B0-----:R-:W4:Y:S04]  /*691b0*/  LDL.LU.64 R46, [R1+0x52d8] ;  /* 0x0052d800012e7983 */ /* 0x001f280000300a00 */
[----:B------:R-:W4:Y:S04]  /*691c0*/  LDL.LU.64 R44, [R1+0x52d0] ;  /* 0x0052d000012c7983 */ /* 0x000f280000300a00 */
[----:B------:R-:W-:Y:S04]  /*691d0*/  STL.64 [R1+0x6a0], R16 ;  /* 0x0006a01001007387 */ /* 0x000fe80000100a00 */
[----:B------:R0:W-:Y:S04]  /*691e0*/  STL.64 [R1+0x6a8], R18 ;  /* 0x0006a81201007387 */ /* 0x0001e80000100a00 */
[----:B0-----:R-:W2:Y:S04]  /*691f0*/  LDL.LU.64 R18, [R1+0x52c8] ;  /* 0x0052c80001127983 */ /* 0x001ea80000300a00 */
[----:B------:R-:W3:Y:S01]  /*69200*/  LDL.LU.64 R16, [R1+0x52c0] ;  /* 0x0052c00001107983 */ /* 0x000ee20000300a00 */
[C---:B------:R-:W-:Y:S06]  /*69210*/  HMMA.16816.F32 R56, R8.reuse, R32, R56 ;  /* 0x000000200838723c */ /* 0x040fec0000001838 */
[C---:B--2---:R-:W-:Y:S06]  /*69220*/  HMMA.16816.F32 R48, R8.reuse, R18, R48 ;  /* 0x000000120830723c */ /* 0x044fec0000001830 */
[----:B---3--:R-:W-:-:S15]  /*69230*/  HMMA.16816.F32 R20, R8, R16, R20 ;  /* 0x000000100814723c */ /* 0x008fde0000001814 */
        /* <DEDUP_REMOVED lines=8> */
[----:B------:R-:W3:Y:S01]  /*692c0*/  LDL.LU.64 R20, [R1+0x52a0] ;  /* 0x0052a00001147983 */ /* 0x000ee20000300a00 */
[----:B------:R-:W-:-:S02]  /*692d0*/  IMAD R36, R38, 0x100, R37 ;  /* 0x0000010026247824 */ /* 0x000fc400078e0225 */
[----:B------:R-:W-:Y:S02]  /*692e0*/  IMAD R37, R61, 0x100, R39 ;  /* 0x000001003d257824 */ /* 0x000fe400078e0227 */
[----:B------:R-:W-:Y:S02]  /*692f0*/  IMAD R38, R35, 0x100, R34 ;  /* 0x0000010023267824 */ /* 0x000fe400078e0222 */
[----:B------:R-:W-:Y:S01]  /*69300*/  IMAD R39, R29, 0x100, R28 ;  /* 0x000001001d277824 */ /* 0x000fe200078e021c */
[----:B------:R-:W-:Y:S01]  /*69310*/  STL.64 [R1+0x660], R56 ;  /* 0x0006603801007387 */ /* 0x000fe20000100a00 */
[----:B------:R-:W-:Y:S02]  /*69320*/  F2FP.F16.E4M3.UNPACK_B R36, R36 ;  /* 0x00000024ff24723e */ /* 0x000fe400020006ff */
[----:B------:R-:W-:Y:S02]  /*69330*/  F2FP.F16.E4M3.UNPACK_B R37, R37 ;  /* 0x00000025ff25723e */ /* 0x000fe400020006ff */
[----:B------:R-:W-:-:S02]  /*69340*/  F2FP.F16.E4M3.UNPACK_B R38, R38 ;  /* 0x00000026ff26723e */ /* 0x000fc400020006ff */
[----:B------:R-:W-:Y:S01]  /*69350*/  F2FP.F16.E4M3.UNPACK_B R39, R39 ;  /* 0x00000027ff27723e */ /* 0x000fe200020006ff */
[----:B------:R0:W-:Y:S01]  /*69360*/  STL.64 [R1+0x668], R58 ;  /* 0x0006683a01007387 */ /* 0x0001e20000100a00 */
[C---:B----4-:R-:W-:Y:S06]  /*69370*/  HMMA.16816.F32 R44, R8.reuse, R2, R44 ;  /* 0x00000002082c723c */ /* 0x050fec000000182c */
[----:B0-----:R-:W-:Y:S06]  /*69380*/  HMMA.16816.F32 R56, R8, R14, R40 ;  /* 0x0000000e0838723c */ /* 0x001fec0000001828 */
[----:B------:R-:W-:-:S15]  /*69390*/  HMMA.16816.F32 R8, R36, R6, R52 ;  /* 0x000000062408723c */ /* 0x000fde0000001834 */
[----:B------:R-:W-:-:S02]  /*693a0*/  NOP ;  /* 0x0000000000007918 */ /* 0x000fc40000000000 */
[----:B------:R-:W-:Y:S04]  /*693b0*/  STL.64 [R1+0x640], R56 ;  /* 0x0006403801007387 */ /* 0x000fe80000100a00 */
[----:B------:R-:W-:Y:S04]  /*693c0*/  STL.64 [R1+0x648], R58 ;  /* 0x0006483a01007387 */ /* 0x000fe80000100a00 */
[----:B------:R-:W-:Y:S04]  /*693d0*/  STL.64 [R1+0x610], R44 ;  /* 0x0006102c01007387 */ /* 0x000fe80000100a00 */
[----:B------:R-:W-:Y:S04]  /*693e0*/  STL.64 [R1+0x618], R46 ;  /* 0x0006182e01007387 */ /* 0x000fe80000100a00 */
[----:B------:R-:W-:Y:S01]  /*693f0*/  STL.64 [R1+0x5268], R6 ;  /* 0x0052680601007387 */ /* 0x000fe20000100a00 */
[----:B--2---:R-:W-:-:S15]  /*69400*/  HMMA.16816.F32 R40, R36, R4, R48 ;  /* 0x000000042428723c */ /* 0x004fde0000001830 */
[----:B------:R-:W-:-:S08]  /*69410*/  NOP ;  /* 0x0000000000007918 */ /* 0x000fd00000000000 */
[----:B------:R-:W-:Y:S04]  /*69420*/  STL.64 [R1+0x5f0], R40 ;  /* 0x0005f02801007387 */ /* 0x000fe80000100a00 */
[----:B------:R-:W-:Y:S04]  /*69430*/  STL.64 [R1+0x5f8], R42 ;  /* 0x0005f82a01007387 */ /* 0x000fe80000100a00 */
[----:B------:R3:W-:Y:S02]  /*69440*/  STL.64 [R1+0x5260], R4 ;  /* 0x0052600401007387 */ /* 0x0007e40000100a00 */
[C---:B---3--:R-:W-:Y:S02]  /*69450*/  HMMA.16816.F32 R4, R36.reuse, R12, R20 ;  /* 0x0000000c2404723c */ /* 0x048fe40000001814 */
[----:B------:R-:W-:Y:S04]  /*69460*/  STL.64 [R1+0x5c0], R8 ;  /* 0x0005c00801007387 */ /* 0x000fe80000100a00 */
[----:B------:R-:W-:Y:S04]  /*69470*/  STL.64 [R1+0x5c8], R10 ;  /* 0x0005c80a01007387 */ /* 0x000fe80000100a00 */
[----:B------:R-:W-:Y:S04]  /*69480*/  STL.64 [R1+0x5288], R14 ;  /* 0x0052880e01007387 */ /* 0x000fe80000100a00 */
[----:B------:R-:W-:Y:S09]  /*69490*/  STL.64 [R1+0x5280], R12 ;  /* 0x0052800c01007387 */ /* 0x000ff20000100a00 */
[----:B------:R-:W-:Y:S04]  /*694a0*/  STL.64 [R1+0x5a0], R4 ;  /* 0x0005a00401007387 */ /* 0x000fe80000100a00 */
[----:B------:R0:W-:Y:S04]  /*694b0*/  STL.64 [R1+0x5a8], R6 ;  /* 0x0005a80601007387 */ /* 0x0001e80000100a00 */
[----:B------:R-:W2:Y:S01]  /*694c0*/  LDL.LU R28, [R1+0x10] ;  /* 0x00001000011c7983 */ /* 0x000ea20000300800 */
[----:B0-----:R-:W-:Y:S01]  /*694d0*/  HMMA.16816.F32 R4, R36, R18, R24 ;  /* 0x000000122404723c */ /* 0x001fe20000001818 */
[----:B------:R-:W-:-:S15]  /*694e0*/  IMAD R8, R31, 0x100, R30 ;  /* 0x000001001f087824 */ /* 0x000fde00078e021e */
[----:B------:R-:W-:-:S07]  /*694f0*/  NOP ;  /* 0x0000000000007918 */ /* 0x000fce0000000000 */
        /* <DEDUP_REMOVED lines=17> */
[----:B0-----:R-:W3:Y:S04]  /*69610*/  LDL.LU R28, [R1+0x310] ;  /* 0x00031000011c7983 */ /* 0x001ee80000300800 */
[----:B------:R-:W3:Y:S04]  /*69620*/  LDL.LU R29, [R1+0x314] ;  /* 0x00031400011d7983 */ /* 0x000ee80000300800 */
[----:B------:R-:W3:Y:S04]  /*69630*/  LDL.LU R30, [R1+0x318] ;  /* 0x00031800011e7983 */ /* 0x000ee80000300800 */
[----:B------:R-:W3:Y:S04]  /*69640*/  LDL.LU R31, [R1+0x31c] ;  /* 0x00031c00011f7983 */ /* 0x000ee80000300800 */
[----:B-1----:R-:W4:Y:S04]  /*69650*/  LDL.LU R24, [R1+0x50] ;  /* 0x0000500001187983 */ /* 0x002f280000300800 */
[----:B------:R-:W4:Y:S04]  /*69660*/  LDL.LU R25, [R1+0x54] ;  /* 0x0000540001197983 */ /* 0x000f280000300800 */
        /* <DEDUP_REMOVED lines=36> */
[C---:B----4-:R-:W-:Y:S06]  /*698b0*/  HMMA.16816.F32 R24, R36.reuse, R16, R24 ;  /* 0x000000102418723c */ /* 0x050fec0000001818 */
[----:B---3--:R-:W-:-:S15]  /*698c0*/  HMMA.16816.F32 R12, R36, R32, R12 ;  /* 0x00000020240c723c */ /* 0x008fde000000180c */
        /* <DEDUP_REMOVED lines=8> */
[----:B------:R-:W3:Y:S01]  /*69950*/  LDL.LU.64 R12, [R1+0x5280] ;  /* 0x00528000010c7983 */ /* 0x000ee20000300a00 */
[C---:B----4-:R-:W-:Y:S06]  /*69960*/  HMMA.16816.F32 R28, R36.reuse, R14, R28 ;  /* 0x0000000e241c723c */ /* 0x050fec000000181c */
[----:B--2---:R-:W-:-:S15]  /*69970*/  HMMA.16816.F32 R36, R36, R2, R4 ;  /* 0x000000022424723c */ /* 0x004fde0000001804 */
[----:B------:R-:W-:-:S02]  /*69980*/  NOP ;  /* 0x0000000000007918 */ /* 0x000fc40000000000 */
[----:B------:R-:W-:Y:S04]  /*69990*/  STL.64 [R1+0x540], R28 ;  /* 0x0005401c01007387 */ /* 0x000fe80000100a00 */
[----:B------:R0:W-:Y:S04]  /*699a0*/  STL.64 [R1+0x548], R30 ;  /* 0x0005481e01007387 */ /* 0x0001e80000100a00 */
[----:B0-----:R-:W2:Y:S04]  /*699b0*/  LDL.LU.64 R30, [R1+0x5278] ;  /* 0x00527800011e7983 */ /* 0x001ea80000300a00 */
[----:B------:R-:W2:Y:S04]  /*699c0*/  LDL.LU.64 R28, [R1+0x5270] ;  /* 0x00527000011c7983 */ /* 0x000ea80000300a00 */
[----:B------:R-:W3:Y:S04]  /*699d0*/  LDL.LU.64 R6, [R1+0x5268] ;  /* 0x0052680001067983 */ /* 0x000ee80000300a00 */
[----:B------:R-:W4:Y:S01]  /*699e0*/  LDL.LU.64 R4, [R1+0x5260] ;  /* 0x0052600001047983 */ /* 0x000f220000300a00 */
[----:B------:R-:W-:-:S02]  /*699f0*/  IMAD R9, R10, 0x100, R9 ;  /* 0x000001000a097824 */ /* 0x000fc400078e0209 */
[----:B------:R-:W-:Y:S02]  /*69a00*/  IMAD R10, R56, 0x100, R11 ;  /* 0x00000100380a7824 */ /* 0x000fe400078e020b */
[----:B------:R-:W-:Y:S01]  /*69a10*/  IMAD R11, R58, 0x100, R57 ;  /* 0x000001003a0b7824 */ /* 0x000fe200078e0239 */
[----:B------:R-:W-:Y:S02]  /*69a20*/  F2FP.F16.E4M3.UNPACK_B R8, R8 ;  /* 0x00000008ff08723e */ /* 0x000fe400020006ff */
[----:B------:R-:W-:Y:S02]  /*69a30*/  F2FP.F16.E4M3.UNPACK_B R9, R9 ;  /* 0x00000009ff09723e */ /* 0x000fe400020006ff */
[----:B------:R-:W-:Y:S02]  /*69a40*/  F2FP.F16.E4M3.UNPACK_B R10, R10 ;  /* 0x0000000aff0a723e */ /* 0x000fe400020006ff */
[----:B------:R-:W-:Y:S01]  /*69a50*/  F2FP.F16.E4M3.UNPACK_B R11, R11 ;  /* 0x0000000bff0b723e */ /* 0x000fe200020006ff */
[----:B------:R0:W-:Y:S04]  /*69a60*/  STL.64 [R1+0x510], R36 ;  /* 0x0005102401007387 */ /* 0x0001e80000100a00 */
[----:B------:R1:W-:Y:S04]  /*69a70*/  STL.64 [R1+0x518], R38 ;  /* 0x0005182601007387 */ /* 0x0003e80000100a00 */
[----:B0-----:R-:W2:Y:S04]  /*69a80*/  LDL.LU R36, [R1] ;  /* 0x0000000001247983 */ /* 0x001ea80000300800 */
[----:B------:R-:W2:Y:S04]  /*69a90*/  LDL.LU R37, [R1+0x4] ;  /* 0x0000040001257983 */ /* 0x000ea80000300800 */
[----:B-1----:R-:W2:Y:S04]  /*69aa0*/  LDL.LU R38, [R1+0x8] ;  /* 0x0000080001267983 */ /* 0x002ea80000300800 */
[----:B------:R-:W2:Y:S01]  /*69ab0*/  LDL.LU R39, [R1+0xc] ;  /* 0x00000c0001277983 */ /* 0x000ea20000300800 */
[C---:B----4-:R-:W-:Y:S06]  /*69ac0*/  HMMA.16816.F32 R20, R8.reuse, R4, R20 ;  /* 0x000000040814723c */ /* 0x050fec0000001814 */
[C---:B---3--:R-:W-:Y:S06]  /*69ad0*/  HMMA.16816.F32 R24, R8.reuse, R6, R24 ;  /* 0x000000060818723c */ /* 0x048fec0000001818 */
[C---:B--2---:R-:W-:Y:S11]  /*69ae0*/  HMMA.16816.F32 R28, R8.reuse, R12, R28 ;  /* 0x0000000c081c723c */ /* 0x044ff6000000181c */
        /* <DEDUP_REMOVED lines=11> */
[----:B------:R-:W4:Y:S01]  /*69ba0*/  LDL.LU.64 R28, [R1+0x5230] ;  /* 0x00523000011c7983 */ /* 0x000f220000300a00 */
[----:B------:R-:W-:Y:S01]  /*69bb0*/  HMMA.16816.F32 R36, R8, R18, R36 ;  /* 0x000000120824723c */ /* 0x000fe20000001824 */
[----:B------:R-:W-:-:S02]  /*69bc0*/  IMAD R34, R34, 0x100, R59 ;  /* 0x0000010022227824 */ /* 0x000fc400078e023b */
[----:B------:R-:W-:-:S15]  /*69bd0*/  IMAD R35, R35, 0x100, R40 ;  /* 0x0000010023237824 */ /* 0x000fde00078e0228 */
[----:B------:R-:W-:-:S05]  /*69be0*/  NOP ;  /* 0x0000000000007918 */ /* 0x000fca0000000000 */
[----:B------:R-:W-:Y:S04]  /*69bf0*/  STL.64 [R1+0x490], R36 ;  /* 0x0004902401007387 */ /* 0x000fe80000100a00 */
[----:B------:R0:W-:Y:S04]  /*69c00*/  STL.64 [R1+0x498], R38 ;  /* 0x0004982601007387 */ /* 0x0001e80000100a00 */
[----:B------:R-:W-:Y:S04]  /*69c10*/  STL.64 [R1+0x5218], R18 ;  /* 0x0052181201007387 */ /* 0x000fe80000100a00 */
[----:B------:R1:W-:Y:S01]  /*69c20*/  STL.64 [R1+0x5210], R16 ;  /* 0x0052101001007387 */ /* 0x0003e20000100a00 */
[C---:B0-----:R-:W-:Y:S06]  /*69c30*/  HMMA.16816.F32 R36, R8.reuse, R14, R48 ;  /* 0x0000000e0824723c */ /* 0x041fec0000001830 */
[C---:B----4-:R-:W-:Y:S06]  /*69c40*/  HMMA.16816.F32 R28, R8.reuse, R16, R28 ;  /* 0x00000010081c723c */ /* 0x050fec000000181c */
[C---:B-1----:R-:W-:Y:S06]  /*69c50*/  HMMA.16816.F32 R16, R8.reuse, R32, R44 ;  /* 0x000000200810723c */ /* 0x042fec000000182c */
[----:B---3--:R-:W-:Y:S11]  /*69c60*/  HMMA.16816.F32 R24, R8, R2, R24 ;  /* 0x000000020818723c */ /* 0x008ff60000001818 */
[----:B------:R-:W-:Y:S04]  /*69c70*/  STL.64 [R1+0x470], R28 ;  /* 0x0004701c01007387 */ /* 0x000fe80000100a00 */
[----:B------:R0:W-:Y:S04]  /*69c80*/  STL.64 [R1+0x478], R30 ;  /* 0x0004781e01007387 */ /* 0x0001e80000100a00 */
[----:B------:R-:W-:Y:S01]  /*69c90*/  STL.64 [R1+0x460], R16 ;  /* 0x0004601001007387 */ /* 0x000fe20000100a00 */
[----:B0-----:R-:W-:-:S02]  /*69ca0*/  IMAD R30, R42, 0x100, R41 ;  /* 0x000001002a1e7824 */ /* 0x001fc400078e0229 */
[----:B------:R-:W-:Y:S01]  /*69cb0*/  IMAD R31, R61, 0x100, R43 ;  /* 0x000001003d1f7824 */ /* 0x000fe200078e022b */
[----:B------:R-:W-:Y:S02]  /*69cc0*/  F2FP.F16.E4M3.UNPACK_B R28, R34 ;  /* 0x00000022ff1c723e */ /* 0x000fe400020006ff */
[----:B------:R-:W-:Y:S02]  /*69cd0*/  F2FP.F16.E4M3.UNPACK_B R29, R35 ;  /* 0x00000023ff1d723e */ /* 0x000fe400020006ff */
[----:B------:R-:W-:Y:S02]  /*69ce0*/  F2FP.F16.E4M3.UNPACK_B R30, R30 ;  /* 0x0000001eff1e723e */ /* 0x000fe400020006ff */
[----:B------:R-:W-:Y:S01]  /*69cf0*/  F2FP.F16.E4M3.UNPACK_B R31, R31 ;  /* 0x0000001fff1f723e */ /* 0x000fe200020006ff */
[----:B------:R2:W-:Y:S06]  /*69d00*/  STL.64 [R1+0x468], R18 ;  /* 0x0004681201007387 */ /* 0x0005ec0000100a00 */
[C---:B------:R-:W-:Y:S06]  /*69d10*/  HMMA.16816.F32 R8, R28.reuse, R6, R52 ;  /* 0x000000061c08723c */ /* 0x040fec0000001834 */
[----:B--2---:R-:W-:Y:S01]  /*69d20*/  HMMA.16816.F32 R16, R28, R4, R20 ;  /* 0x000000041c10723c */ /* 0x004fe20000001814 */
[----:B------:R-:W-:Y:S04]  /*69d30*/  STL.64 [R1+0x440], R36 ;  /* 0x0004402401007387 */ /* 0x000fe80000100a00 */
[----:B------:R-:W-:Y:S04]  /*69d40*/  STL.64 [R1+0x448], R38 ;  /* 0x0004482601007387 */ /* 0x000fe80000100a00 */
[----:B------:R0:W-:Y:S04]  /*69d50*/  STL.64 [R1+0x410], R24 ;  /* 0x0004101801007387 */ /* 0x0001e80000100a00 */
[----:B------:R1:W-:Y:S04]  /*69d60*/  STL.64 [R1+0x418], R26 ;  /* 0x0004181a01007387 */ /* 0x0003e80000100a00 */
[----:B------:R-:W-:Y:S06]  /*69d70*/  STL.64 [R1+0x51e8], R6 ;  /* 0x0051e80601007387 */ /* 0x000fec0000100a00 */
[----:B------:R-:W-:Y:S04]  /*69d80*/  STL.64 [R1+0x340], R16 ;  /* 0x0003401001007387 */ /* 0x000fe80000100a00 */
[----:B------:R-:W-:Y:S04]  /*69d90*/  STL.64 [R1+0x348], R18 ;  /* 0x0003481201007387 */ /* 0x000fe80000100a00 */
[----:B------:R-:W-:Y:S04]  /*69da0*/  STL.64 [R1+0x51e0], R4 ;  /* 0x0051e00401007387 */ /* 0x000fe80000100a00 */
[----:B------:R-:W-:Y:S04]  /*69db0*/  STL.64 [R1+0x330], R8 ;  /* 0x0003300801007387 */ /* 0x000fe80000100a00 */
[----:B------:R-:W-:Y:S04]  /*69dc0*/  STL.64 [R1+0x338], R10 ;  /* 0x0003380a01007387 */ /* 0x000fe80000100a00 */
[----:B------:R-:W2:Y:S04]  /*69dd0*/  LDL.LU R56, [R1+0x520] ;  /* 0x0005200001387983 */ /* 0x000ea80000300800 */
[----:B------:R-:W2:Y:S04]  /*69de0*/  LDL.LU R57, [R1+0x524] ;  /* 0x0005240001397983 */ /* 0x000ea80000300800 */
[----:B------:R-:W3:Y:S01]  /*69df0*/  LDL.LU R58, [R1+0x528] ;  /* 0x00052800013a7983 */ /* 0x000ee20000300800 */
[----:B------:R-:W-:-:S03]  /*69e00*/  IMAD.MOV.U32 R59, RZ, RZ, R0 ;  /* 0x000000ffff3b7224 */ /* 0x000fc600078e0000 */
[----:B------:R-:W4:Y:S04]  /*69e10*/  LDL.LU R0, [R1+0x5228] ;  /* 0x0052280001007983 */ /* 0x000f280000300800 */
[----:B---3--:R-:W-:Y:S04]  /*69e20*/  STL.64 [R1+0x51f8], R58 ;  /* 0x0051f83a01007387 */ /* 0x008fe80000100a00 */
[----:B--2---:R2:W-:Y:S04]  /*69e30*/  STL.64 [R1+0x51f0], R56 ;  /* 0x0051f03801007387 */ /* 0x0045e80000100a00 */
[----:B0-----:R-:W3:Y:S04]  /*69e40*/  LDL.LU R24, [R1+0x4d0] ;  /* 0x0004d00001187983 */ /* 0x001ee80000300800 */
[----:B------:R-:W3:Y:S04]  /*69e50*/  LDL.LU R25, [R1+0x4d4] ;  /* 0x0004d40001197983 */ /* 0x000ee80000300800 */
[----:B-1----:R-:W2:Y:S04]  /*69e60*/  LDL.LU R26, [R1+0x4d8] ;  /* 0x0004d800011a7983 */ /* 0x002ea80000300800 */
[----:B------:R-:W2:Y:S01]  /*69e70*/  LDL.LU R27, [R1+0x4dc] ;  /* 0x0004dc00011b7983 */ /* 0x000ea20000300800 */
[----:B----4-:R-:W-:-:S03]  /*69e80*/  IMAD.MOV.U32 R21, RZ, RZ, R0 ;  /* 0x000000ffff157224 */ /* 0x010fc600078e0000 */
[----:B--2---:R-:W-:Y:S04]  /*69e90*/  STL.64 [R1+0x5208], R26 ;  /* 0x0052081a01007387 */ /* 0x004fe80000100a00 */
[----:B---3--:R0:W-:Y:S04]  /*69ea0*/  STL.64 [R1+0x5200], R24 ;  /* 0x0052001801007387 */ /* 0x0081e80000100a00 */
[----:B------:R-:W2:Y:S04]  /*69eb0*/  LDL.LU R20, [R1+0x4e0] ;  /* 0x0004e00001147983 */ /* 0x000ea80000300800 */
[----:B------:R-:W3:Y:S04]  /*69ec0*/  LDL.LU R0, [R1+0x5224] ;  /* 0x0052240001007983 */ /* 0x000ee80000300800 */
[----:B------:R-:W2:Y:S04]  /*69ed0*/  LDL.LU R22, [R1+0x4e8] ;  /* 0x0004e80001167983 */ /* 0x000ea80000300800 */
[----:B------:R-:W2:Y:S04]  /*69ee0*/  LDL.LU R23, [R1+0x4ec] ;  /* 0x0004ec0001177983 */ /* 0x000ea80000300800 */
[----:B------:R-:W4:Y:S04]  /*69ef0*/  LDL.LU R56, [R1+0x480] ;  /* 0x0004800001387983 */ /* 0x000f280000300800 */
[----:B------:R-:W4:Y:S04]  /*69f00*/  LDL.LU R57, [R1+0x484] ;  /* 0x0004840001397983 */ /* 0x000f280000300800 */
[----:B------:R-:W4:Y:S01]  /*69f10*/  LDL.LU R58, [R1+0x488] ;  /* 0x00048800013a7983 */ /* 0x000f220000300800 */
[----:B---3--:R-:W-:-:S03]  /*69f20*/  IMAD.MOV.U32 R59, RZ, RZ, R0 ;  /* 0x000000ffff3b7224 */ /* 0x008fc600078e0000 */
[----:B------:R-:W3:Y:S04]  /*69f30*/  LDL.LU R0, [R1+0x5220] ;  /* 0x0052200001007983 */ /* 0x000ee80000300800 */
[----:B0-----:R-:W2:Y:S04]  /*69f40*/  LDL.LU R24, [R1+0x450] ;  /* 0x0004500001187983 */ /* 0x001ea80000300800 */
[----:B------:R-:W2:Y:S04]  /*69f50*/  LDL.LU R25, [R1+0x454] ;  /* 0x0004540001197983 */ /* 0x000ea80000300800 */
[----:B------:R-:W2:Y:S04]  /*69f60*/  LDL.LU R26, [R1+0x458] ;  /* 0x00045800011a7983 */ /* 0x000ea80000300800 */
[----:B------:R-:W2:Y:S04]  /*69f70*/  LDL.LU R27, [R1+0x45c] ;  /* 0x00045c00011b7983 */ /* 0x000ea80000300800 */
        /* <DEDUP_REMOVED lines=9> */
[----:B------:R-:W2:Y:S01]  /*6a010*/  LDL.LU R40, [R1+0xf50] ;  /* 0x000f500001287983 */ /* 0x000ea20000300800 */
[----:B---3--:R-:W-:-:S03]  /*6a020*/  IMAD.MOV.U32 R19, RZ, RZ, R0 ;  /* 0x000000ffff137224 */ /* 0x008fc600078e0000 */
[----:B------:R-:W3:Y:S04]  /*6a030*/  LDL.LU R0, [R1+0xf4c] ;  /* 0x000f4c0001007983 */ /* 0x000ee80000300800 */
[----:B------:R-:W2:Y:S04]  /*6a040*/  LDL.LU R4, [R1+0x4b0] ;  /* 0x0004b00001047983 */ /* 0x000ea80000300800 */
[----:B------:R-:W2:Y:S04]  /*6a050*/  LDL.LU R5, [R1+0x4b4] ;  /* 0x0004b40001057983 */ /* 0x000ea80000300800 */
[----:B------:R-:W2:Y:S04]  /*6a060*/  LDL.LU R6, [R1+0x4b8] ;  /* 0x0004b80001067983 */ /* 0x000ea80000300800 */
[----:B------:R-:W2:Y:S01]  /*6a070*/  LDL.LU R7, [R1+0x4bc] ;  /* 0x0004bc0001077983 */ /* 0x000ea20000300800 */
[C---:B----4-:R-:W-:Y:S03]  /*6a080*/  HMMA.16816.F32 R16, R28.reuse, R12, R16 ;  /* 0x0000000c1c10723c */ /* 0x050fe60000001810 */
        /* <DEDUP_REMOVED lines=20> */
[----:B------:R-:W-:Y:S04]  /*6a1d0*/  STL.64 [R1+0x320], R16 ;  /* 0x0003201001007387 */ /* 0x000fe80000100a00 */
[----:B------:R0:W-:Y:S04]  /*6a1e0*/  STL.64 [R1+0x328], R18 ;  /* 0x0003281201007387 */ /* 0x0001e80000100a00 */
[----:B0-----:R-:W3:Y:S04]  /*6a1f0*/  LDL.LU.64 R18, [R1+0x5218] ;  /* 0x0052180001127983 */ /* 0x001ee80000300a00 */
[----:B------:R-:W4:Y:S01]  /*6a200*/  LDL.LU.64 R16, [R1+0x5210] ;  /* 0x0052100001107983 */ /* 0x000f220000300a00 */
[C---:B--2---:R-:W-:Y:S06]  /*6a210*/  HMMA.16816.F32 R4, R28.reuse, R32, R4 ;  /* 0x000000201c04723c */ /* 0x044fec0000001804 */
[C---:B---3--:R-:W-:Y:S06]  /*6a220*/  HMMA.16816.F32 R24, R28.reuse, R18, R24 ;  /* 0x000000121c18723c */ /* 0x048fec0000001818 */
[----:B----4-:R-:W-:-:S15]  /*6a230*/  HMMA.16816.F32 R56, R28, R16, R56 ;  /* 0x000000101c38723c */ /* 0x010fde0000001838 */
        /* <DEDUP_REMOVED lines=11> */
[----:B0-----:R-:W3:Y:S04]  /*6a2f0*/  LDL.LU.64 R6, [R1+0x51e8] ;  /* 0x0051e80001067983 */ /* 0x001ee80000300a00 */
[----:B------:R-:W4:Y:S01]  /*6a300*/  LDL.LU.64 R4, [R1+0x51e0] ;  /* 0x0051e00001047983 */ /* 0x000f220000300a00 */
[----:B------:R-:W-:Y:S01]  /*6a310*/  HMMA.16816.F32 R20, R28, R14, R20 ;  /* 0x0000000e1c14723c */ /* 0x000fe20000001814 */
[----:B------:R-:W-:-:S02]  /*6a320*/  IMAD R8, R9, 0x100, R8 ;  /* 0x0000010009087824 */ /* 0x000fc400078e0208 */
[----:B------:R-:W-:Y:S02]  /*6a330*/  IMAD R9, R11, 0x100, R10 ;  /* 0x000001000b097824 */ /* 0x000fe400078e020a */
[----:B------:R-:W-:Y:S02]  /*6a340*/  IMAD R10, R34, 0x100, R35 ;  /* 0x00000100220a7824 */ /* 0x000fe400078e0223 */
[----:B------:R-:W-:Y:S01]  /*6a350*/  IMAD R11, R0, 0x100, R40 ;  /* 0x00000100000b7824 */ /* 0x000fe200078e0228 */
[----:B------:R-:W-:Y:S02]  /*6a360*/  F2FP.F16.E4M3.UNPACK_B R8, R8 ;  /* 0x00000008ff08723e */ /* 0x000fe400020006ff */
[----:B------:R-:W-:Y:S02]  /*6a370*/  F2FP.F16.E4M3.UNPACK_B R9, R9 ;  /* 0x00000009ff09723e */ /* 0x000fe400020006ff */
[----:B------:R-:W-:Y:S02]  /*6a380*/  F2FP.F16.E4M3.UNPACK_B R10, R10 ;  /* 0x0000000aff0a723e */ /* 0x000fe400020006ff */
[----:B------:R-:W-:-:S09]  /*6a390*/  F2FP.F16.E4M3.UNPACK_B R11, R11 ;  /* 0x0000000bff0b723e */ /* 0x000fd200020006ff */
[----:B------:R-:W-:Y:S04]  /*6a3a0*/  STL.64 [R1+0x3f0], R20 ;  /* 0x0003f01401007387 */ /* 0x000fe80000100a00 */
[----:B------:R4:W-:Y:S01]  /*6a3b0*/  STL.64 [R1+0x3f8], R22 ;  /* 0x0003f81601007387 */ /* 0x0009e20000100a00 */
[C---:B------:R-:W-:Y:S06]  /*6a3c0*/  HMMA.16816.F32 R48, R8.reuse, R12, R48 ;  /* 0x0000000c0830723c */ /* 0x040fec0000001830 */
[----:B------:R-:W-:Y:S06]  /*6a3d0*/  HMMA.16816.F32 R44, R8, R18, R44 ;  /* 0x00000012082c723c */ /* 0x000fec000000182c */
[----:B--2---:R-:W-:Y:S06]  /*6a3e0*/  HMMA.16816.F32 R24, R28, R2, R24 ;  /* 0x000000021c18723c */ /* 0x004fec0000001818 */
[----:B----4-:R-:W-:-:S15]  /*6a3f0*/  HMMA.16816.F32 R20, R8, R4, R36 ;  /* 0x000000040814723c */ /* 0x010fde0000001824 */
[----:B------:R-:W-:-:S08]  /*6a400*/  NOP ;  /* 0x0000000000007918 */ /* 0x000fd00000000000 */
[----:B------:R-:W-:Y:S04]  /*6a410*/  STL.64 [R1+0x2e0], R20 ;  /* 0x0002e01401007387 */ /* 0x000fe80000100a00 */
[----:B------:R-:W-:Y:S04]  /*6a420*/  STL.64 [R1+0x2f0], R24 ;  /* 0x0002f01801007387 */ /* 0x000fe80000100a00 */
[----:B------:R-:W-:Y:S04]  /*6a430*/  STL.64 [R1+0x2f8], R26 ;  /* 0x0002f81a01007387 */ /* 0x000fe80000100a00 */
[----:B------:R3:W-:Y:S01]  /*6a440*/  STL [R1+0x2e8], R22 ;  /* 0x0002e81601007387 */ /* 0x0007e20000100800 */
[----:B------:R-:W-:-:S02]  /*6a450*/  IMAD.MOV.U32 R0, RZ, RZ, R23 ;  /* 0x000000ffff007224 */ /* 0x000fc400078e0017 */
[----:B---3--:R-:W-:Y:S03]  /*6a460*/  HMMA.16816.F32 R20, R8, R6, R56 ;  /* 0x000000060814723c */ /* 0x008fe60000001838 */
[----:B------:R-:W-:Y:S04]  /*6a470*/  STL [R1+0x4e88], R0 ;  /* 0x004e880001007387 */ /* 0x000fe80000100800 */
[----:B------:R-:W-:Y:S04]  /*6a480*/  STL.64 [R1+0x51c8], R6 ;  /* 0x0051c80601007387 */ /* 0x000fe80000100a00 */
[----:B------:R0:W-:-:S12]  /*6a490*/  STL.64 [R1+0x51c0], R4 ;  /* 0x0051c00401007387 */ /* 0x0001d80000100a00 */
[----:B------:R-:W-:Y:S04]  /*6a4a0*/  STL.64 [R1+0x2d0], R20 ;  /* 0x0002d01401007387 */ /* 0x000fe80000100a00 */
[----:B------:R1:W-:Y:S04]  /*6a4b0*/  STL.64 [R1+0x2d8], R22 ;  /* 0x0002d81601007387 */ /* 0x0003e80000100a00 */
[----:B------:R-:W-:Y:S04]  /*6a4c0*/  STL.64 [R1+0x51d8], R14 ;  /* 0x0051d80e01007387 */ /* 0x000fe80000100a00 */
[----:B------:R2:W-:Y:S04]  /*6a4d0*/  STL.64 [R1+0x51d0], R12 ;  /* 0x0051d00c01007387 */ /* 0x0005e80000100a00 */
[----:B------:R-:W-:Y:S04]  /*6a4e0*/  STL.64 [R1+0x4e00], R50 ;  /* 0x004e003201007387 */ /* 0x000fe80000100a00 */
[----:B------:R-:W-:Y:S04]  /*6a4f0*/  STL.64 [R1+0x4df8], R48 ;  /* 0x004df83001007387 */ /* 0x000fe80000100a00 */
[----:B------:R-:W-:Y:S04]  /*6a500*/  STL.64 [R1+0x4e10], R46 ;  /* 0x004e102e01007387 */ /* 0x000fe80000100a00 */
[----:B------:R3:W-:Y:S04]  /*6a510*/  STL.64 [R1+0x4e08], R44 ;  /* 0x004e082c01007387 */ /* 0x0007e80000100a00 */
        /* <DEDUP_REMOVED lines=8> */
[----:B0-----:R-:W4:Y:S04]  /*6a5a0*/  LDL.LU R4, [R1+0x5e0] ;  /* 0x0005e00001047983 */ /* 0x001f280000300800 */
[----:B------:R-:W4:Y:S04]  /*6a5b0*/  LDL.LU R5, [R1+0x5e4] ;  /* 0x0005e40001057983 */ /* 0x000f280000300800 */
[----:B------:R-:W4:Y:S04]  /*6a5c0*/  LDL.LU R6, [R1+0x5e8] ;  /* 0x0005e80001067983 */ /* 0x000f280000300800 */
[----:B------:R-:W4:Y:S04]  /*6a5d0*/  LDL.LU R7, [R1+0x5ec] ;  /* 0x0005ec0001077983 */ /* 0x000f280000300800 */
[----:B-1----:R-:W4:Y:S04]  /*6a5e0*/  LDL.LU R23, [R1+0xf68] ;  /* 0x000f680001177983 */ /* 0x002f280000300800 */
[----:B------:R-:W4:Y:S04]  /*6a5f0*/  LDL.LU R35, [R1+0xf64] ;  /* 0x000f640001237983 */ /* 0x000f280000300800 */
[----:B------:R-:W4:Y:S04]  /*6a600*/  LDL.LU R34, [R1+0xf70] ;  /* 0x000f700001227983 */ /* 0x000f280000300800 */
[----:B------:R-:W4:Y:S04]  /*6a610*/  LDL.LU R36, [R1+0xf6c] ;  /* 0x000f6c0001247983 */ /* 0x000f280000300800 */
[----:B--2---:R-:W2:Y:S04]  /*6a620*/  LDL.LU R12, [R1+0x5b0] ;  /* 0x0005b000010c7983 */ /* 0x004ea80000300800 */
[----:B------:R-:W2:Y:S04]  /*6a630*/  LDL.LU R13, [R1+0x5b4] ;  /* 0x0005b400010d7983 */ /* 0x000ea80000300800 */
[----:B------:R-:W2:Y:S04]  /*6a640*/  LDL.LU R14, [R1+0x5b8] ;  /* 0x0005b800010e7983 */ /* 0x000ea80000300800 */
[----:B------:R-:W2:Y:S01]  /*6a650*/  LDL.LU R15, [R1+0x5bc] ;  /* 0x0005bc00010f7983 */ /* 0x000ea20000300800 */
[----:B------:R-:W-:-:S02]  /*6a660*/  IMAD R20, R42, 0x100, R41 ;  /* 0x000001002a147824 */ /* 0x000fc400078e0229 */
[----:B------:R-:W-:Y:S01]  /*6a670*/  IMAD R21, R61, 0x100, R43 ;  /* 0x000001003d157824 */ /* 0x000fe200078e022b */
[----:B---3--:R-:W3:Y:S01]  /*6a680*/  LDL.LU R44, [R1+0x600] ;  /* 0x00060000012c7983 */ /* 0x008ee20000300800 */
[C---:B------:R-:W-:Y:S03]  /*6a690*/  HMMA.16816.F32 R40, R8.reuse, R16, R52 ;  /* 0x000000100828723c */ /* 0x040fe60000001834 */
        /* <DEDUP_REMOVED lines=19> */
[----:B------:R-:W-:Y:S04]  /*6a7d0*/  STL.64 [R1+0x4e20], R42 ;  /* 0x004e202a01007387 */ /* 0x000fe80000100a00 */
[----:B------:R0:W-:Y:S04]  /*6a7e0*/  STL.64 [R1+0x4e18], R40 ;  /* 0x004e182801007387 */ /* 0x0001e80000100a00 */
[----:B0-----:R-:W3:Y:S04]  /*6a7f0*/  LDL.LU R40, [R1+0x5d0] ;  /* 0x0005d00001287983 */ /* 0x001ee80000300800 */
[----:B------:R-:W3:Y:S04]  /*6a800*/  LDL.LU R41, [R1+0x5d4] ;  /* 0x0005d40001297983 */ /* 0x000ee80000300800 */
[----:B------:R-:W3:Y:S04]  /*6a810*/  LDL.LU R42, [R1+0x5d8] ;  /* 0x0005d800012a7983 */ /* 0x000ee80000300800 */
[----:B------:R-:W3:Y:S01]  /*6a820*/  LDL.LU R43, [R1+0x5dc] ;  /* 0x0005dc00012b7983 */ /* 0x000ee20000300800 */
[----:B--2---:R-:W-:-:S15]  /*6a830*/  HMMA.16816.F32 R12, R8, R32, R12 ;  /* 0x00000020080c723c */ /* 0x004fde000000180c */
[----:B------:R-:W-:-:S08]  /*6a840*/  NOP ;  /* 0x0000000000007918 */ /* 0x000fd00000000000 */
[----:B------:R-:W-:Y:S04]  /*6a850*/  STL.64 [R1+0x3e0], R12 ;  /* 0x0003e00c01007387 */ /* 0x000fe80000100a00 */
[----:B------:R0:W-:Y:S04]  /*6a860*/  STL.64 [R1+0x3e8], R14 ;  /* 0x0003e80e01007387 */ /* 0x0001e80000100a00 */
[----:B0-----:R-:W4:Y:S04]  /*6a870*/  LDL.LU.64 R14, [R1+0x51d8] ;  /* 0x0051d800010e7983 */ /* 0x001f280000300a00 */
[----:B------:R-:W2:Y:S01]  /*6a880*/  LDL.LU.64 R12, [R1+0x51d0] ;  /* 0x0051d000010c7983 */ /* 0x000ea20000300a00 */
[----:B----4-:R-:W-:-:S15]  /*6a890*/  HMMA.16816.F32 R4, R8, R14, R4 ;  /* 0x0000000e0804723c */ /* 0x010fde0000001804 */
[----:B------:R-:W-:-:S08]  /*6a8a0*/  NOP ;  /* 0x0000000000007918 */ /* 0x000fd00000000000 */
[----:B------:R-:W-:Y:S04]  /*6a8b0*/  STL.64 [R1+0x3d0], R4 ;  /* 0x0003d00401007387 */ /* 0x000fe80000100a00 */
[----:B------:R0:W-:Y:S04]  /*6a8c0*/  STL.64 [R1+0x3d8], R6 ;  /* 0x0003d80601007387 */ /* 0x0001e80000100a00 */
[----:B0-----:R-:W4:Y:S04]  /*6a8d0*/  LDL.LU.64 R6, [R1+0x51c8] ;  /* 0x0051c80001067983 */ /* 0x001f280000300a00 */
[----:B------:R-:W2:Y:S01]  /*6a8e0*/  LDL.LU.64 R4, [R1+0x51c0] ;  /* 0x0051c00001047983 */ /* 0x000ea20000300a00 */
[----:B---3--:R-:W-:Y:S01]  /*6a8f0*/  HMMA.16816.F32 R8, R8, R2, R40 ;  /* 0x000000020808723c */ /* 0x008fe20000001828 */
[----:B------:R-:W-:-:S02]  /*6a900*/  IMAD R22, R35, 0x100, R23 ;  /* 0x0000010023167824 */ /* 0x000fc400078e0217 */
[----:B------:R-:W-:Y:S01]  /*6a910*/  IMAD R23, R36, 0x100, R34 ;  /* 0x0000010024177824 */ /* 0x000fe200078e0222 */
[----:B------:R-:W-:Y:S02]  /*6a920*/  F2FP.F16.E4M3.UNPACK_B R20, R20 ;  /* 0x00000014ff14723e */ /* 0x000fe400020006ff */
[----:B------:R-:W-:Y:S02]  /*6a930*/  F2FP.F16.E4M3.UNPACK_B R21, R21 ;  /* 0x00000015ff15723e */ /* 0x000fe400020006ff */
[----:B------:R-:W-:Y:S02]  /*6a940*/  F2FP.F16.E4M3.UNPACK_B R22, R22 ;  /* 0x00000016ff16723e */ /* 0x000fe400020006ff */
[----:B------:R-:W-:-:S14]  /*6a950*/  F2FP.F16.E4M3.UNPACK_B R23, R23 ;  /* 0x00000017ff17723e */ /* 0x000fdc00020006ff */
[----:B------:R-:W-:Y:S02]  /*6a960*/  IMAD.MOV.U32 R43, RZ, RZ, R8 ;  /* 0x000000ffff2b7224 */ /* 0x000fe400078e0008 */
[----:B------:R-:W-:Y:S02]  /*6a970*/  IMAD.MOV.U32 R42, RZ, RZ, R9 ;  /* 0x000000ffff2a7224 */ /* 0x000fe400078e0009 */
[----:B------:R-:W-:Y:S02]  /*6a980*/  IMAD.MOV.U32 R41, RZ, RZ, R10 ;  /* 0x000000ffff297224 */ /* 0x000fe400078e000a */
[----:B------:R-:W-:Y:S01]  /*6a990*/  IMAD.MOV.U32 R40, RZ, RZ, R11 ;  /* 0x000000ffff287224 */ /* 0x000fe200078e000b */
[----:B------:R-:W-:Y:S04]  /*6a9a0*/  STL.64 [R1+0x4e50], R42 ;  /* 0x004e502a01007387 */ /* 0x000fe80000100a00 */
[----:B------:R2:W-:Y:S02]  /*6a9b0*/  STL.64 [R1+0x4e48], R40 ;  /* 0x004e482801007387 */ /* 0x0005e40000100a00 */
[C---:B--2---:R-:W-:Y:S06]  /*6a9c0*/  HMMA.16816.F32 R40, R20.reuse, R4, R44 ;  /* 0x000000041428723c */ /* 0x044fec000000182c */
[C---:B----4-:R-:W-:Y:S06]  /*6a9d0*/  HMMA.16816.F32 R8, R20.reuse, R6, R48 ;  /* 0x000000061408723c */ /* 0x050fec0000001830 */
[----:B------:R-:W-:Y:S11]  /*6a9e0*/  STL.64 [R1+0x5198], R6 ;  /* 0x0051980601007387 */ /* 0x000ff60000100a00 */
        /* <DEDUP_REMOVED lines=18> */
[----:B------:R-:W-:Y:S02]  /*6ab10*/  IMAD R10, R54, 0x100, R53 ;  /* 0x00000100360a7824 */ /* 0x000fe400078e0235 */
[----:B------:R-:W-:-:S12]  /*6ab20*/  IMAD R11, R61, 0x100, R55 ;  /* 0x000001003d0b7824 */ /* 0x000fd800078e0237 */
[----:B------:R-:W-:Y:S04]  /*6ab30*/  STL.64 [R1+0x270], R4 ;  /* 0x0002700401007387 */ /* 0x000fe80000100a00 */
[----:B------:R-:W-:Y:S04]  /*6ab40*/  STL.64 [R1+0x278], R6 ;  /* 0x0002780601007387 */ /* 0x000fe80000100a00 */
[----:B------:R-:W2:Y:S04]  /*6ab50*/  LDL.LU R52, [R1+0x880] ;  /* 0x0008800001347983 */ /* 0x000ea80000300800 */
[----:B------:R-:W2:Y:S04]  /*6ab60*/  LDL.LU R53, [R1+0x884] ;  /* 0x0008840001357983 */ /* 0x000ea80000300800 */
[----:B------:R-:W3:Y:S04]  /*6ab70*/  LDL.LU R54, [R1+0x888] ;  /* 0x0008880001367983 */ /* 0x000ee80000300800 */
[----:B------:R-:W3:Y:S01]  /*6ab80*/  LDL.LU R55, [R1+0x88c] ;  /* 0x00088c0001377983 */ /* 0x000ee20000300800 */
[----:B------:R-:W-:-:S03]  /*6ab90*/  IMAD R8, R38, 0x100, R37 ;  /* 0x0000010026087824 */ /* 0x000fc600078e0225 */
        /* <DEDUP_REMOVED lines=20> */
[----:B------:R-:W3:Y:S04]  /*6ace0*/  LDL.LU R40, [R1+0x7e0] ;  /* 0x0007e00001287983 */ /* 0x000ee80000300800 */
[----:B------:R-:W3:Y:S04]  /*6acf0*/  LDL.LU R41, [R1+0x7e4] ;  /* 0x0007e40001297983 */ /* 0x000ee80000300800 */
[----:B------:R-:W4:Y:S04]  /*6ad00*/  LDL.LU R42, [R1+0x7e8] ;  /* 0x0007e800012a7983 */ /* 0x000f280000300800 */
[----:B------:R-:W4:Y:S04]  /*6ad10*/  LDL.LU R43, [R1+0x7ec] ;  /* 0x0007ec00012b7983 */ /* 0x000f280000300800 */
[----:B----4-:R-:W-:Y:S04]  /*6ad20*/  STL.64 [R1+0x5188], R42 ;  /* 0x0051882a01007387 */ /* 0x010fe80000100a00 */
[----:B---3--:R-:W-:Y:S04]  /*6ad30*/  STL.64 [R1+0x5180], R40 ;  /* 0x0051802801007387 */ /* 0x008fe80000100a00 */
[----:B0-----:R-:W3:Y:S04]  /*6ad40*/  LDL.LU R36, [R1+0x780] ;  /* 0x0007800001247983 */ /* 0x001ee80000300800 */
[----:B------:R-:W3:Y:S04]  /*6ad50*/  LDL.LU R37, [R1+0x784] ;  /* 0x0007840001257983 */ /* 0x000ee80000300800 */
[----:B------:R-:W4:Y:S04]  /*6ad60*/  LDL.LU R38, [R1+0x788] ;  /* 0x0007880001267983 */ /* 0x000f280000300800 */
[----:B------:R-:W4:Y:S04]  /*6ad70*/  LDL.LU R39, [R1+0x78c] ;  /* 0x00078c0001277983 */ /* 0x000f280000300800 */
[----:B----4-:R-:W-:Y:S04]  /*6ad80*/  STL.64 [R1+0x51a8], R38 ;  /* 0x0051a82601007387 */ /* 0x010fe80000100a00 */
[----:B---3--:R0:W-:Y:S04]  /*6ad90*/  STL.64 [R1+0x51a0], R36 ;  /* 0x0051a02401007387 */ /* 0x0081e80000100a00 */
[----:B-1----:R-:W3:Y:S04]  /*6ada0*/  LDL.LU R28, [R1+0x750] ;  /* 0x00075000011c7983 */ /* 0x002ee80000300800 */
[----:B------:R-:W3:Y:S04]  /*6adb0*/  LDL.LU R29, [R1+0x754] ;  /* 0x00075400011d7983 */ /* 0x000ee80000300800 */
[----:B------:R-:W3:Y:S04]  /*6adc0*/  LDL.LU R30, [R1+0x758] ;  /* 0x00075800011e7983 */ /* 0x000ee80000300800 */
[----:B------:R-:W3:Y:S04]  /*6add0*/  LDL.LU R31, [R1+0x75c] ;  /* 0x00075c00011f7983 */ /* 0x000ee80000300800 */
[----:B------:R-:W4:Y:S04]  /*6ade0*/  LDL.LU R16, [R1+0x730] ;  /* 0x0007300001107983 */ /* 0x000f280000300800 */
[----:B------:R-:W4:Y:S04]  /*6adf0*/  LDL.LU R17, [R1+0x734] ;  /* 0x0007340001117983 */ /* 0x000f280000300800 */
[----:B------:R-:W4:Y:S04]  /*6ae00*/  LDL.LU R18, [R1+0x738] ;  /* 0x0007380001127983 */ /* 0x000f280000300800 */
[----:B------:R-:W4:Y:S04]  /*6ae10*/  LDL.LU R19, [R1+0x73c] ;  /* 0x00073c0001137983 */ /* 0x000f280000300800 */
[----:B--2---:R-:W2:Y:S04]  /*6ae20*/  LDL.LU R48, [R1+0x720] ;  /* 0x0007200001307983 */ /* 0x004ea80000300800 */
[----:B------:R-:W2:Y:S04]  /*6ae30*/  LDL.LU R49, [R1+0x724] ;  /* 0x0007240001317983 */ /* 0x000ea80000300800 */
[----:B------:R-:W2:Y:S04]  /*6ae40*/  LDL.LU R50, [R1+0x728] ;  /* 0x0007280001327983 */ /* 0x000ea80000300800 */
[----:B------:R-:W2:Y:S04]  /*6ae50*/  LDL.LU R51, [R1+0x72c] ;  /* 0x00072c0001337983 */ /* 0x000ea80000300800 */
[----:B0-----:R-:W3:Y:S04]  /*6ae60*/  LDL.LU R36, [R1+0x6e0] ;  /* 0x0006e00001247983 */ /* 0x001ee80000300800 */
[----:B------:R-:W3:Y:S04]  /*6ae70*/  LDL.LU R37, [R1+0x6e4] ;  /* 0x0006e40001257983 */ /* 0x000ee80000300800 */
[----:B------:R-:W3:Y:S04]  /*6ae80*/  LDL.LU R38, [R1+0x6e8] ;  /* 0x0006e80001267983 */ /* 0x000ee80000300800 */
[----:B------:R-:W3:Y:S04]  /*6ae90*/  LDL.LU R39, [R1+0x6ec] ;  /* 0x0006ec0001277983 */ /* 0x000ee80000300800 */
[----:B------:R-:W4:Y:S04]  /*6aea0*/  LDL.LU R12, [R1+0x6b0] ;  /* 0x0006b000010c7983 */ /* 0x000f280000300800 */
        /* <DEDUP_REMOVED lines=31> */
[----:B----4-:R-:W-:-:S15]  /*6b0a0*/  HMMA.16816.F32 R12, R20, R32, R12 ;  /* 0x00000020140c723c */ /* 0x010fde000000180c */
[----:B------:R-:W-:-:S08]  /*6b0b0*/  NOP ;  /* 0x0000000000007918 */ /* 0x000fd00000000000 */
[----:B------:R-:W-:Y:S04]  /*6b0c0*/  STL.64 [R1+0x3c0], R12 ;  /* 0x0003c00c01007387 */ /* 0x000fe80000100a00 */
[----:B------:R0:W-:Y:S04]  /*6b0d0*/  STL.64 [R1+0x3c8], R14 ;  /* 0x0003c80e01007387 */ /* 0x0001e80000100a00 */
[----:B0-----:R-:W3:Y:S04]  /*6b0e0*/  LDL.LU.64 R14, [R1+0x51b8] ;  /* 0x0051b800010e7983 */ /* 0x001ee80000300a00 */
[----:B------:R-:W4:Y:S01]  /*6b0f0*/  LDL.LU.64 R12, [R1+0x51b0] ;  /* 0x0051b000010c7983 */ /* 0x000f220000300a00 */
[C---:B---3--:R-:W-:Y:S06]  /*6b100*/  HMMA.16816.F32 R36, R20.reuse, R14, R36 ;  /* 0x0000000e1424723c */ /* 0x048fec0000001824 */
[----:B--2---:R-:W-:-:S15]  /*6b110*/  HMMA.16816.F32 R20, R20, R2, R4 ;  /* 0x000000021414723c */ /* 0x004fde0000001804 */
[----:B------:R-:W-:-:S02]  /*6b120*/  NOP ;  /* 0x0000000000007918 */ /* 0x000fc40000000000 */
[----:B------:R-:W-:Y:S04]  /*6b130*/  STL.64 [R1+0x3b0], R36 ;  /* 0x0003b02401007387 */ /* 0x000fe80000100a00 */
[----:B------:R0:W-:Y:S04]  /*6b140*/  STL.64 [R1+0x3b8], R38 ;  /* 0x0003b82601007387 */ /* 0x0001e80000100a00 */
[----:B0-----:R-:W2:Y:S04]  /*6b150*/  LDL.LU.64 R38, [R1+0x51a8] ;  /* 0x0051a80001267983 */ /* 0x001ea80000300a00 */
[----:B------:R-:W2:Y:S04]  /*6b160*/  LDL.LU.64 R36, [R1+0x51a0] ;  /* 0x0051a00001247983 */ /* 0x000ea80000300a00 */
[----:B------:R-:W3:Y:S04]  /*6b170*/  LDL.LU.64 R6, [R1+0x5198] ;  /* 0x0051980001067983 */ /* 0x000ee80000300a00 */
[----:B------:R-:W2:Y:S01]  /*6b180*/  LDL.LU.64 R4, [R1+0x5190] ;  /* 0x0051900001047983 */ /* 0x000ea20000300a00 */
[----:B------:R-:W-:-:S02]  /*6b190*/  F2FP.F16.E4M3.UNPACK_B R8, R8 ;  /* 0x00000008ff08723e */ /* 0x000fc400020006ff */
[----:B------:R-:W-:Y:S02]  /*6b1a0*/  F2FP.F16.E4M3.UNPACK_B R9, R9 ;  /* 0x00000009ff09723e */ /* 0x000fe400020006ff */
[----:B------:R-:W-:Y:S02]  /*6b1b0*/  F2FP.F16.E4M3.UNPACK_B R10, R10 ;  /* 0x0000000aff0a723e */ /* 0x000fe400020006ff */
[----:B------:R-:W-:-:S07]  /*6b1c0*/  F2FP.F16.E4M3.UNPACK_B R11, R11 ;  /* 0x0000000bff0b723e */ /* 0x000fce00020006ff */
[C---:B----4-:R-:W-:Y:S01]  /*6b1d0*/  HMMA.16816.F32 R16, R8.reuse, R12, R16 ;  /* 0x0000000c0810723c */ /* 0x050fe20000001810 */
[----:B------:R0:W-:Y:S04]  /*6b1e0*/  STL.64 [R1+0x260], R20 ;  /* 0x0002601401007387 */ /* 0x0001e80000100a00 */
[----:B------:R1:W-:Y:S04]  /*6b1f0*/  STL.64 [R1+0x268], R22 ;  /* 0x0002681601007387 */ /* 0x0003e80000100a00 */
[----:B0-----:R-:W4:Y:S04]  /*6b200*/  LDL.LU R20, [R1+0xf94] ;  /* 0x000f940001147983 */ /* 0x001f280000300800 */
[----:B------:R-:W4:Y:S04]  /*6b210*/  LDL.LU R21, [R1+0xfa0] ;  /* 0x000fa00001157983 */ /* 0x000f280000300800 */
[----:B-1----:R-:W4:Y:S04]  /*6b220*/  LDL.LU R22, [R1+0xf9c] ;  /* 0x000f9c0001167983 */ /* 0x002f280000300800 */
[----:B------:R-:W4:Y:S01]  /*6b230*/  LDL.LU R23, [R1+0xfa8] ;  /* 0x000fa80001177983 */ /* 0x000f220000300800 */
        /* <DEDUP_REMOVED lines=13> */
[----:B0-----:R-:W2:Y:S04]  /*6b310*/  LDL.LU.64 R18, [R1+0x5168] ;  /* 0x0051680001127983 */ /* 0x001ea80000300a00 */
[----:B------:R-:W3:Y:S01]  /*6b320*/  LDL.LU.64 R16, [R1+0x5160] ;  /* 0x0051600001107983 */ /* 0x000ee20000300a00 */
[----:B----4-:R-:W-:Y:S01]  /*6b330*/  IMAD R20, R20, 0x100, R61 ;  /* 0x0000010014147824 */ /* 0x010fe200078e023d */
[----:B------:R-:W-:Y:S01]  /*6b340*/  HMMA.16816.F32 R52, R8, R32, R52 ;  /* 0x000000200834723c */ /* 0x000fe20000001834 */
[----:B------:R-:W-:-:S02]  /*6b350*/  IMAD R21, R22, 0x100, R21 ;  /* 0x0000010016157824 */ /* 0x000fc400078e0215 */
[----:B------:R-:W-:Y:S02]  /*6b360*/  IMAD R22, R0, 0x100, R23 ;  /* 0x0000010000167824 */ /* 0x000fe400078e0217 */
[----:B------:R-:W-:Y:S01]  /*6b370*/  IMAD R23, R34, 0x100, R35 ;  /* 0x0000010022177824 */ /* 0x000fe200078e0223 */
[C---:B--2---:R-:W-:Y:S06]  /*6b380*/  HMMA.16816.F32 R28, R8.reuse, R18, R28 ;  /* 0x00000012081c723c */ /* 0x044fec000000181c */
[----:B---3--:R-:W-:-:S15]  /*6b390*/  HMMA.16816.F32 R36, R8, R16, R36 ;  /* 0x000000100824723c */ /* 0x008fde0000001824 */
        /* <DEDUP_REMOVED lines=13> */
[----:B------:R-:W3:Y:S01]  /*6b470*/  LDL.LU.64 R52, [R1+0x5128] ;  /* 0x0051280001347983 */ /* 0x000ee20000300a00 */
[----:B------:R-:W-:Y:S01]  /*6b480*/  HMMA.16816.F32 R40, R8, R14, R40 ;  /* 0x0000000e0828723c */ /* 0x000fe20000001828 */
[----:B------:R-:W-:-:S02]  /*6b490*/  F2FP.F16.E4M3.UNPACK_B R20, R20 ;  /* 0x00000014ff14723e */ /* 0x000fc400020006ff */
[----:B------:R-:W-:Y:S02]  /*6b4a0*/  F2FP.F16.E4M3.UNPACK_B R21, R21 ;  /* 0x00000015ff15723e */ /* 0x000fe400020006ff */
[----:B------:R-:W-:Y:S02]  /*6b4b0*/  F2FP.F16.E4M3.UNPACK_B R22, R22 ;  /* 0x00000016ff16723e */ /* 0x000fe400020006ff */
[----:B------:R-:W-:Y:S01]  /*6b4c0*/  F2FP.F16.E4M3.UNPACK_B R23, R23 ;  /* 0x00000017ff17723e */ /* 0x000fe200020006ff */
[----:B------:R-:W-:-:S15]  /*6b4d0*/  HMMA.16816.F32 R44, R8, R2, R44 ;  /* 0x00000002082c723c */ /* 0x000fde000000182c */
[----:B------:R-:W-:Y:S04]  /*6b4e0*/  STL.64 [R1+0x390], R40 ;  /* 0x0003902801007387 */ /* 0x000fe80000100a00 */
[----:B------:R0:W-:Y:S02]  /*6b4f0*/  STL.64 [R1+0x398], R42 ;  /* 0x0003982a01007387 */ /* 0x0001e40000100a00 */
[----:B0-----:R-:W-:Y:S02]  /*6b500*/  HMMA.16816.F32 R40, R20, R4, R48 ;  /* 0x000000041428723c */ /* 0x001fe40000001830 */
[----:B------:R-:W-:Y:S04]  /*6b510*/  STL.64 [R1+0x200], R44 ;  /* 0x0002002c01007387 */ /* 0x000fe80000100a00 */
[----:B------:R-:W-:Y:S04]  /*6b520*/  STL.64 [R1+0x208], R46 ;  /* 0x0002082e01007387 */ /* 0x000fe80000100a00 */
[----:B------:R-:W-:-:S13]  /*6b530*/  STL.64 [R1+0x5100], R6 ;  /* 0x0051000601007387 */ /* 0x000fda0000100a00 */
[----:B------:R-:W-:Y:S04]  /*6b540*/  STL.64 [R1+0x1f0], R40 ;  /* 0x0001f02801007387 */ /* 0x000fe80000100a00 */
[----:B------:R-:W-:Y:S04]  /*6b550*/  STL.64 [R1+0x1f8], R42 ;  /* 0x0001f82a01007387 */ /* 0x000fe80000100a00 */
[----:B------:R0:W-:Y:S01]  /*6b560*/  STL.64 [R1+0x50f8], R4 ;  /* 0x0050f80401007387 */ /* 0x0001e20000100a00 */
[C---:B--2---:R-:W-:Y:S06]  /*6b570*/  HMMA.16816.F32 R8, R20.reuse, R6, R28 ;  /* 0x000000061408723c */ /* 0x044fec000000181c */
[----:B0-----:R-:W-:-:S15]  /*6b580*/  HMMA.16816.F32 R4, R20, R12, R24 ;  /* 0x0000000c1404723c */ /* 0x001fde0000001818 */
[----:B------:R-:W-:-:S02]  /*6b590*/  NOP ;  /* 0x0000000000007918 */ /* 0x000fc40000000000 */
[----:B------:R-:W-:Y:S04]  /*6b5a0*/  STL.64 [R1+0x1e0], R8 ;  /* 0x0001e00801007387 */ /* 0x000fe80000100a00 */
[----:B------:R-:W-:Y:S04]  /*6b5b0*/  STL.64 [R1+0x1e8], R10 ;  /* 0x0001e80a01007387 */ /* 0x000fe80000100a00 */
[----:B------:R-:W-:Y:S04]  /*6b5c0*/  STL.64 [R1+0x5120], R14 ;  /* 0x0051200e01007387 */ /* 0x000fe80000100a00 */
[----:B------:R-:W-:Y:S04]  /*6b5d0*/  STL.64 [R1+0x5118], R12 ;  /* 0x0051180c01007387 */ /* 0x000fe80000100a00 */
[----:B------:R-:W-:Y:S04]  /*6b5e0*/  STL.64 [R1+0x1d0], R4 ;  /* 0x0001d00401007387 */ /* 0x000fe80000100a00 */
[----:B------:R4:W-:Y:S02]  /*6b5f0*/  STL.64 [R1+0x1d8], R6 ;  /* 0x0001d80601007387 */ /* 0x0009e40000100a00 */
[----:B----4-:R-:W-:-:S15]  /*6b600*/  HMMA.16816.F32 R4, R20, R18, R36 ;  /* 0x000000121404723c */ /* 0x010fde0000001824 */
[----:B------:R-:W-:-:S08]  /*6b610*/  NOP ;  /* 0x0000000000007918 */ /* 0x000fd00000000000 */
[----:B------:R-:W-:Y:S04]  /*6b620*/  STL.64 [R1+0x1c0], R4 ;  /* 0x0001c00401007387 */ /* 0x000fe80000100a00 */
[----:B------:R3:W-:Y:S02]  /*6b630*/  STL.64 [R1+0x1c8], R6 ;  /* 0x0001c80601007387 */ /* 0x0007e40000100a00 */
[----:B---3--:R-:W-:Y:S02]  /*6b640*/  HMMA.16816.F32 R4, R20, R16, R52 ;  /* 0x000000101404723c */ /* 0x008fe40000001834 */
[----:B------:R-:W-:Y:S04]  /*6b650*/  STL.64 [R1+0x50d0], R18 ;  /* 0x0050d01201007387 */ /* 0x000fe80000100a00 */
[----:B------:R0:W-:-:S15]  /*6b660*/  STL.64 [R1+0x50c8], R16 ;  /* 0x0050c81001007387 */ /* 0x0001de0000100a00 */
[----:B------:R-:W-:-:S02]  /*6b670*/  NOP ;  /* 0x0000000000007918 */ /* 0x000fc40000000000 */
        /* <DEDUP_REMOVED lines=65> */
[----:B------:R-:W2:Y:S01]  /*6ba90*/  LDL.LU R56, [R1+0xa20] ;  /* 0x000a200001387983 */ /* 0x000ea20000300800 */
[----:B------:R-:W-:-:S03]  /*6baa0*/  IMAD R9, R59, 0x100, R58 ;  /* 0x000001003b097824 */ /* 0x000fc600078e023a */
        /* <DEDUP_REMOVED lines=10> */
[----:B------:R-:W-:-:S15]  /*6bb50*/  HMMA.16816.F32 R20, R20, R2, R4 ;  /* 0x000000021414723c */ /* 0x000fde0000001804 */
[----:B------:R-:W-:-:S02]  /*6bb60*/  NOP ;  /* 0x0000000000007918 */ /* 0x000fc40000000000 */
[----:B------:R-:W-:Y:S04]  /*6bb70*/  STL.64 [R1+0x370], R16 ;  /* 0x0003701001007387 */ /* 0x000fe80000100a00 */
[----:B------:R0:W-:Y:S04]  /*6bb80*/  STL.64 [R1+0x378], R18 ;  /* 0x0003781201007387 */ /* 0x0001e80000100a00 */
[----:B0-----:R-:W4:Y:S04]  /*6bb90*/  LDL.LU.64 R18, [R1+0x5110] ;  /* 0x0051100001127983 */ /* 0x001f280000300a00 */
[----:B------:R-:W4:Y:S04]  /*6bba0*/  LDL.LU.64 R16, [R1+0x5108] ;  /* 0x0051080001107983 */ /* 0x000f280000300a00 */
[----:B------:R-:W3:Y:S04]  /*6bbb0*/  LDL.LU.64 R6, [R1+0x5100] ;  /* 0x0051000001067983 */ /* 0x000ee80000300a00 */
[----:B------:R-:W4:Y:S01]  /*6bbc0*/  LDL.LU.64 R4, [R1+0x50f8] ;  /* 0x0050f80001047983 */ /* 0x000f220000300a00 */
[----:B------:R-:W-:-:S02]  /*6bbd0*/  IMAD R10, R40, 0x100, R11 ;  /* 0x00000100280a7824 */ /* 0x000fc400078e020b */
[----:B--2---:R-:W-:Y:S01]  /*6bbe0*/  IMAD R11, R42, 0x100, R41 ;  /* 0x000001002a0b7824 */ /* 0x004fe200078e0229 */
[----:B------:R-:W-:Y:S02]  /*6bbf0*/  F2FP.F16.E4M3.UNPACK_B R8, R8 ;  /* 0x00000008ff08723e */ /* 0x000fe400020006ff */
[----:B------:R-:W-:Y:S02]  /*6bc00*/  F2FP.F16.E4M3.UNPACK_B R9, R9 ;  /* 0x00000009ff09723e */ /* 0x000fe400020006ff */
[----:B------:R-:W-:Y:S02]  /*6bc10*/  F2FP.F16.E4M3.UNPACK_B R10, R10 ;  /* 0x0000000aff0a723e */ /* 0x000fe400020006ff */
[----:B------:R-:W-:Y:S01]  /*6bc20*/  F2FP.F16.E4M3.UNPACK_B R11, R11 ;  /* 0x0000000bff0b723e */ /* 0x000fe200020006ff */
[----:B------:R0:W-:Y:S04]  /*6bc30*/  STL.64 [R1+0x1a0], R20 ;  /* 0x0001a01401007387 */ /* 0x0001e80000100a00 */
[----:B------:R1:W-:Y:S04]  /*6bc40*/  STL.64 [R1+0x1a8], R22 ;  /* 0x0001a81601007387 */ /* 0x0003e80000100a00 */
[----:B0-----:R-:W2:Y:S04]  /*6bc50*/  LDL.LU R20, [R1+0x950] ;  /* 0x0009500001147983 */ /* 0x001ea80000300800 */
[----:B------:R-:W2:Y:S04]  /*6bc60*/  LDL.LU R21, [R1+0x954] ;  /* 0x0009540001157983 */ /* 0x000ea80000300800 */
[----:B-1----:R-:W2:Y:S04]  /*6bc70*/  LDL.LU R22, [R1+0x958] ;  /* 0x0009580001167983 */ /* 0x002ea80000300800 */
[----:B------:R-:W2:Y:S01]  /*6bc80*/  LDL.LU R23, [R1+0x95c] ;  /* 0x00095c0001177983 */ /* 0x000ea20000300800 */
[C---:B----4-:R-:W-:Y:S06]  /*6bc90*/  HMMA.16816.F32 R24, R8.reuse, R4, R24 ;  /* 0x000000040818723c */ /* 0x050fec0000001818 */
[C---:B---3--:R-:W-:Y:S06]  /*6bca0*/  HMMA.16816.F32 R36, R8.reuse, R6, R36 ;  /* 0x000000060824723c */ /* 0x048fec0000001824 */
[----:B------:R-:W-:Y:S11]  /*6bcb0*/  HMMA.16816.F32 R16, R8, R12, R16 ;  /* 0x0000000c0810723c */ /* 0x000ff60000001810 */
        /* <DEDUP_REMOVED lines=12> */
[----:B------:R-:W-:-:S02]  /*6bd80*/  IMAD R52, R52, 0x100, R43 ;  /* 0x0000010034347824 */ /* 0x000fc400078e022b */
[----:B------:R-:W-:Y:S02]  /*6bd90*/  IMAD R53, R53, 0x100, R0 ;  /* 0x0000010035357824 */ /* 0x000fe400078e0200 */
[----:B------:R-:W-:Y:S02]  /*6bda0*/  IMAD R54, R54, 0x100, R35 ;  /* 0x0000010036367824 */ /* 0x000fe400078e0223 */
[----:B------:R-:W-:Y:S01]  /*6bdb0*/  IMAD R55, R55, 0x100, R34 ;  /* 0x0000010037377824 */ /* 0x000fe200078e0222 */
[----:B------:R-:W-:Y:S02]  /*6bdc0*/  F2FP.F16.E4M3.UNPACK_B R52, R52 ;  /* 0x00000034ff34723e */ /* 0x000fe400020006ff */
[----:B------:R-:W-:Y:S02]  /*6bdd0*/  F2FP.F16.E4M3.UNPACK_B R53, R53 ;  /* 0x00000035ff35723e */ /* 0x000fe400020006ff */
[----:B------:R-:W-:Y:S02]  /*6bde0*/  F2FP.F16.E4M3.UNPACK_B R54, R54 ;  /* 0x00000036ff36723e */ /* 0x000fe400020006ff */
[----:B------:R-:W-:Y:S01]  /*6bdf0*/  F2FP.F16.E4M3.UNPACK_B R55, R55 ;  /* 0x00000037ff37723e */ /* 0x000fe200020006ff */
[C---:B------:R-:W-:Y:S06]  /*6be00*/  HMMA.16816.F32 R40, R8.reuse, R14, R48 ;  /* 0x0000000e0828723c */ /* 0x040fec0000001830 */
[----:B--2---:R-:W-:-:S15]  /*6be10*/  HMMA.16816.F32 R20, R8, R18, R20 ;  /* 0x000000120814723c */ /* 0x004fde0000001814 */
[----:B------:R-:W-:-:S08]  /*6be20*/  NOP ;  /* 0x0000000000007918 */ /* 0x000fd00000000000 */
[----:B------:R-:W-:Y:S04]  /*6be30*/  STL.64 [R1+0x160], R20 ;  /* 0x0001601401007387 */ /* 0x000fe80000100a00 */
[----:B------:R3:W-:Y:S02]  /*6be40*/  STL.64 [R1+0x168], R22 ;  /* 0x0001681601007387 */ /* 0x0007e40000100a00 */
[----:B---3--:R-:W-:-:S15]  /*6be50*/  HMMA.16816.F32 R20, R8, R16, R24 ;  /* 0x000000100814723c */ /* 0x008fde0000001818 */
[----:B------:R-:W-:-:S08]  /*6be60*/  NOP ;  /* 0x0000000000007918 */ /* 0x000fd00000000000 */
[----:B------:R-:W-:Y:S04]  /*6be70*/  STL.64 [R1+0x150], R20 ;  /* 0x0001501401007387 */ /* 0x000fe80000100a00 */
[----:B------:R0:W-:Y:S04]  /*6be80*/  STL.64 [R1+0x158], R22 ;  /* 0x0001581601007387 */ /* 0x0001e80000100a00 */
[----:B------:R-:W2:Y:S04]  /*6be90*/  LDL.LU R24, [R1+0xa10] ;  /* 0x000a100001187983 */ /* 0x000ea80000300800 */
[----:B------:R-:W2:Y:S04]  /*6bea0*/  LDL.LU R25, [R1+0xa14] ;  /* 0x000a140001197983 */ /* 0x000ea80000300800 */
[----:B------:R-:W2:Y:S04]  /*6beb0*/  LDL.LU R26, [R1+0xa18] ;  /* 0x000a1800011a7983 */ /* 0x000ea80000300800 */
[----:B------:R-:W2:Y:S01]  /*6bec0*/  LDL.LU R27, [R1+0xa1c] ;  /* 0x000a1c00011b7983 */ /* 0x000ea20000300800 */
[----:B0-----:R-:W-:-:S15]  /*6bed0*/  HMMA.16816.F32 R20, R8, R32, R44 ;  /* 0x000000200814723c */ /* 0x001fde000000182c */
[----:B------:R-:W-:-:S08]  /*6bee0*/  NOP ;  /* 0x0000000000007918 */ /* 0x000fd00000000000 */
[----:B------:R-:W-:Y:S04]  /*6bef0*/  STL.64 [R1+0x360], R20 ;  /* 0x0003601401007387 */ /* 0x000fe80000100a00 */
[----:B------:R0:W-:Y:S02]  /*6bf00*/  STL.64 [R1+0x368], R22 ;  /* 0x0003681601007387 */ /* 0x0001e40000100a00 */
[----:B0-----:R-:W-:Y:S06]  /*6bf10*/  HMMA.16816.F32 R20, R8, R2, R28 ;  /* 0x000000020814723c */ /* 0x001fec000000181c */
[C---:B----4-:R-:W-:Y:S06]  /*6bf20*/  HMMA.16816.F32 R8, R52.reuse, R4, R36 ;  /* 0x000000043408723c */ /* 0x050fec0000001824 */
[----:B------:R-:W-:Y:S01]  /*6bf30*/  HMMA.16816.F32 R4, R52, R6, R56 ;  /* 0x000000063404723c */ /* 0x000fe20000001838 */
[----:B------:R-:W-:Y:S04]  /*6bf40*/  STL.64 [R1+0x350], R40 ;  /* 0x0003502801007387 */ /* 0x000fe80000100a00 */
[----:B------:R-:W-:Y:S06]  /*6bf50*/  STL.64 [R1+0x358], R42 ;  /* 0x0003582a01007387 */ /* 0x000fec0000100a00 */
[----:B------:R0:W-:Y:S04]  /*6bf60*/  STL.64 [R1+0x140], R20 ;  /* 0x0001401401007387 */ /* 0x0001e80000100a00 */
[----:B------:R1:W-:Y:S04]  /*6bf70*/  STL.64 [R1+0x148], R22 ;  /* 0x0001481601007387 */ /* 0x0003e80000100a00 */
[----:B------:R-:W3:Y:S04]  /*6bf80*/  LDL.LU R44, [R1+0x9e0] ;  /* 0x0009e000012c7983 */ /* 0x000ee80000300800 */
[----:B------:R-:W-:Y:S04]  /*6bf90*/  STL.64 [R1+0xa0], R8 ;  /* 0x0000a00801007387 */ /* 0x000fe80000100a00 */
[----:B------:R-:W-:Y:S04]  /*6bfa0*/  STL.64 [R1+0xa8], R10 ;  /* 0x0000a80a01007387 */ /* 0x000fe80000100a00 */
[----:B------:R-:W-:Y:S04]  /*6bfb0*/  STL.64 [R1+0x80], R4 ;  /* 0x0000800401007387 */ /* 0x000fe80000100a00 */
[----:B------:R2:W-:Y:S04]  /*6bfc0*/  STL.64 [R1+0x88], R6 ;  /* 0x0000880601007387 */ /* 0x0005e80000100a00 */
[----:B------:R-:W3:Y:S04]  /*6bfd0*/  LDL.LU R45, [R1+0x9e4] ;  /* 0x0009e400012d7983 */ /* 0x000ee80000300800 */
[----:B------:R-:W3:Y:S04]  /*6bfe0*/  LDL.LU R46, [R1+0x9e8] ;  /* 0x0009e800012e7983 */ /* 0x000ee80000300800 */
[----:B------:R-:W3:Y:S04]  /*6bff0*/  LDL.LU R47, [R1+0x9ec] ;  /* 0x0009ec00012f7983 */ /* 0x000ee80000300800 */
[----:B0-----:R-:W4:Y:S04]  /*6c000*/  LDL.LU R20, [R1+0xa00] ;  /* 0x000a000001147983 */ /* 0x001f280000300800 */
[----:B------:R-:W4:Y:S04]  /*6c010*/  LDL.LU R21, [R1+0xa04] ;  /* 0x000a040001157983 */ /* 0x000f280000300800 */
[----:B-1----:R-:W4:Y:S04]  /*6c020*/  LDL.LU R22, [R1+0xa08] ;  /* 0x000a080001167983 */ /* 0x002f280000300800 */
[----:B------:R-:W4:Y:S04]  /*6c030*/  LDL.LU R23, [R1+0xa0c] ;  /* 0x000a0c0001177983 */ /* 0x000f280000300800 */
        /* <DEDUP_REMOVED lines=14> */
[----:B------:R-:W-:-:S02]  /*6c120*/  IMAD.MOV.U32 R59, RZ, RZ, R60 ;  /* 0x000000ffff3b7224 */ /* 0x000fc400078e003c */
[----:B------:R-:W-:Y:S01]  /*6c130*/  IMAD.MOV.U32 R58, RZ, RZ, R61 ;  /* 0x000000ffff3a7224 */ /* 0x000fe200078e003d */
[----:B--2---:R-:W-:-:S15]  /*6c140*/  HMMA.16816.F32 R4, R52, R12, R24 ;  /* 0x0000000c3404723c */ /* 0x004fde0000001818 */
[----:B------:R-:W-:-:S08]  /*6c150*/  NOP ;  /* 0x0000000000007918 */ /* 0x000fd00000000000 */
[----:B------:R3:W-:Y:S04]  /*6c160*/  STL.64 [R1+0x40], R4 ;  /* 0x0000400401007387 */ /* 0x0007e80000100a00 */
[----:B------:R-:W2:Y:S04]  /*6c170*/  LDL R0, [R1+0xc38] ;  /* 0x000c380001007983 */ /* 0x000ea80000100800 */
[----:B------:R-:W2:Y:S04]  /*6c180*/  LDL.LU R28, [R1+0xa70] ;  /* 0x000a7000011c7983 */ /* 0x000ea80000300800 */
[----:B------:R-:W2:Y:S04]  /*6c190*/  LDL.LU R29, [R1+0xa74] ;  /* 0x000a7400011d7983 */ /* 0x000ea80000300800 */
[----:B------:R-:W2:Y:S04]  /*6c1a0*/  LDL.LU R30, [R1+0xa78] ;  /* 0x000a7800011e7983 */ /* 0x000ea80000300800 */
[----:B------:R-:W2:Y:S01]  /*6c1b0*/  LDL.LU R31, [R1+0xa7c] ;  /* 0x000a7c00011f7983 */ /* 0x000ea20000300800 */
[----:B------:R-:W-:-:S03]  /*6c1c0*/  IMAD.MOV.U32 R60, RZ, RZ, R7 ;  /* 0x000000ffff3c7224 */ /* 0x000fc600078e0007 */
[----:B------:R-:W2:Y:S01]  /*6c1d0*/  LDL.LU R24, [R1+0xa90] ;  /* 0x000a900001187983 */ /* 0x000ea20000300800 */
[----:B------:R-:W-:-:S03]  /*6c1e0*/  IMAD.MOV.U32 R61, RZ, RZ, R6 ;  /* 0x000000ffff3d7224 */ /* 0x000fc600078e0006 */
[----:B------:R-:W2:Y:S04]  /*6c1f0*/  LDL.LU R25, [R1+0xa94] ;  /* 0x000a940001197983 */ /* 0x000ea80000300800 */
[----:B------:R-:W2:Y:S04]  /*6c200*/  LDL.LU R26, [R1+0xa98] ;  /* 0x000a9800011a7983 */ /* 0x000ea80000300800 */
[----:B------:R-:W2:Y:S04]  /*6c210*/  LDL.LU R27, [R1+0xa9c] ;  /* 0x000a9c00011b7983 */ /* 0x000ea80000300800 */
[----:B------:R-:W2:Y:S04]  /*6c220*/  LDL R35, [R1+0xc28] ;  /* 0x000c280001237983 */ /* 0x000ea80000100800 */
[----:B------:R-:W2:Y:S04]  /*6c230*/  LDL R34, [R1+0xc2c] ;  /* 0x000c2c0001227983 */ /* 0x000ea80000100800 */
[----:B------:R0:W-:Y:S04]  /*6c240*/  STL [R1+0x4cf4], R60 ;  /* 0x004cf43c01007387 */ /* 0x0001e80000100800 */
[----:B------:R1:W-:Y:S01]  /*6c250*/  STL [R1+0x4cf0], R61 ;  /* 0x004cf03d01007387 */ /* 0x0003e20000100800 */
[C---:B----4-:R-:W-:Y:S03]  /*6c260*/  HMMA.16816.F32 R8, R52.reuse, R18, R20 ;  /* 0x000000123408723c */ /* 0x050fe60000001814 */
[----:B------:R-:W4:Y:S03]  /*6c270*/  LDL.LU R18, [R1+0xc3c] ;  /* 0x000c3c0001127983 */ /* 0x000f260000300800 */
[C---:B---3--:R-:W-:Y:S06]  /*6c280*/  HMMA.16816.F32 R4, R52.reuse, R16, R40 ;  /* 0x000000103404723c */ /* 0x048fec0000001828 */
[----:B------:R-:W-:Y:S11]  /*6c290*/  HMMA.16816.F32 R56, R52, R14, R56 ;  /* 0x0000000e3438723c */ /* 0x000ff60000001838 */
[----:B------:R-:W-:Y:S04]  /*6c2a0*/  STL.64 [R1+0x20], R8 ;  /* 0x0000200801007387 */ /* 0x000fe80000100a00 */
[----:B------:R-:W-:Y:S03]  /*6c2b0*/  STL.64 [R1+0x28], R10 ;  /* 0x0000280a01007387 */ /* 0x000fe60000100a00 */
[----:B0-----:R-:W-:-:S02]  /*6c2c0*/  IMAD.MOV.U32 R60, RZ, RZ, R5 ;  /* 0x000000ffff3c7224 */ /* 0x001fc400078e0005 */
[----:B-1----:R-:W-:Y:S01]  /*6c2d0*/  IMAD.MOV.U32 R61, RZ, RZ, R6 ;  /* 0x000000ffff3d7224 */ /* 0x002fe200078e0006 */
[----:B------:R0:W-:Y:S01]  /*6c2e0*/  STL [R1+0x10], R4 ;  /* 0x0000100401007387 */ /* 0x0001e20000100800 */
[----:B------:R-:W-:Y:S02]  /*6c2f0*/  IMAD.MOV.U32 R19, RZ, RZ, R7 ;  /* 0x000000ffff137224 */ /* 0x000fe400078e0007 */
[----:B0-----:R-:W-:Y:S03]  /*6c300*/  HMMA.16816.F32 R4, R52, R32, R44 ;  /* 0x000000203404723c */ /* 0x001fe6000000182c */
[----:B------:R-:W-:Y:S04]  /*6c310*/  STL [R1+0x4e8c], R19 ;  /* 0x004e8c1301007387 */ /* 0x000fe80000100800 */
[----:B------:R-:W-:Y:S04]  /*6c320*/  STL [R1+0x4dd0], R61 ;  /* 0x004dd03d01007387 */ /* 0x000fe80000100800 */
[----:B------:R-:W-:Y:S01]  /*6c330*/  STL [R1+0x4d38], R60 ;  /* 0x004d383c01007387 */ /* 0x000fe20000100800 */
        /* <DEDUP_REMOVED lines=8> */
[----:B------:R-:W-:Y:S04]  /*6c3c0*/  STL.64 [R1], R4 ;  /* 0x0000000401007387 */ /* 0x000fe80000100a00 */
[----:B------:R-:W-:Y:S04]  /*6c3d0*/  STL.64 [R1+0x8], R6 ;  /* 0x0000080601007387 */ /* 0x000fe80000100a00 */
[----:B------:R-:W-:Y:S04]  /*6c3e0*/  STL.64 [R1+0x4cc8], R58 ;  /* 0x004cc83a01007387 */ /* 0x000fe80000100a00 */
[----:B------:R0:W-:Y:S01]  /*6c3f0*/  STL.64 [R1+0x4cc0], R56 ;  /* 0x004cc03801007387 */ /* 0x0001e20000100a00 */
[----:B--2---:R-:W-:Y:S01]  /*6c400*/  HMMA.16816.F32 R52, R52, R2, R28 ;  /* 0x000000023434723c */ /* 0x004fe2000000181c */
[----:B------:R-:W-:-:S02]  /*6c410*/  F2FP.F16.E4M3.UNPACK_B R10, R0 ;  /* 0x00000000ff0a723e */ /* 0x000fc400020006ff */
[----:B------:R-:W-:Y:S02]  /*6c420*/  F2FP.F16.E4M3.UNPACK_B R9, R34 ;  /* 0x00000022ff09723e */ /* 0x000fe400020006ff */
[----:B------:R-:W-:Y:S01]  /*6c430*/  F2FP.F16.E4M3.UNPACK_B R8, R35 ;  /* 0x00000023ff08723e */ /* 0x000fe200020006ff */
[----:B----4-:R-:W-:-:S15]  /*6c440*/  STL [R1+0x4f10], R18 ;  /* 0x004f101201007387 */ /* 0x010fde0000100800 */
[----:B------:R-:W-:-:S02]  /*6c450*/  NOP ;  /* 0x0000000000007918 */ /* 0x000fc40000000000 */
[----:B------:R-:W-:Y:S04]  /*6c460*/  STL.64 [R1+0x4cd8], R54 ;  /* 0x004cd83601007387 */ /* 0x000fe80000100a00 */
[----:B------:R-:W-:Y:S04]  /*6c470*/  STL.64 [R1+0x4cd0], R52 ;  /* 0x004cd03401007387 */ /* 0x000fe80000100a00 */
[----:B------:R-:W2:Y:S01]  /*6c480*/  LDL.LU R48, [R1+0xbf0] ;  /* 0x000bf00001307983 */ /* 0x000ea20000300800 */
[----:B------:R-:W-:-:S03]  /*6c490*/  F2FP.F16.E4M3.UNPACK_B R11, R18 ;  /* 0x00000012ff0b723e */ /* 0x000fc600020006ff */
[----:B------:R-:W2:Y:S04]  /*6c4a0*/  LDL.LU R49, [R1+0xbf4] ;  /* 0x000bf40001317983 */ /* 0x000ea80000300800 */
[----:B------:R-:W2:Y:S04]  /*6c4b0*/  LDL.LU R50, [R1+0xbf8] ;  /* 0x000bf80001327983 */ /* 0x000ea80000300800 */
[----:B------:R-:W2:Y:S04]  /*6c4c0*/  LDL.LU R51, [R1+0xbfc] ;  /* 0x000bfc0001337983 */ /* 0x000ea80000300800 */
[----:B0-----:R-:W3:Y:S04]  /*6c4d0*/  LDL.LU R56, [R1+0xb40] ;  /* 0x000b400001387983 */ /* 0x001ee80000300800 */
[----:B------:R-:W3:Y:S04]  /*6c4e0*/  LDL.LU R57, [R1+0xb44] ;  /* 0x000b440001397983 */ /* 0x000ee80000300800 */
[----:B------:R-:W3:Y:S04]  /*6c4f0*/  LDL.LU R58, [R1+0xb48] ;  /* 0x000b4800013a7983 */ /* 0x000ee80000300800 */
[----:B------:R-:W3:Y:S01]  /*6c500*/  LDL.LU R59, [R1+0xb4c] ;  /* 0x000b4c00013b7983 */ /* 0x000ee20000300800 */
[----:B------:R-:W-:Y:S03]  /*6c510*/  HMMA.16816.F32 R20, R36, R10, R24 ;  /* 0x0000000a2414723c */ /* 0x000fe60000001818 */
[----:B------:R-:W4:Y:S04]  /*6c520*/  LDL R6, [R1+0xc08] ;  /* 0x000c080001067983 */ /* 0x000f280000100800 */
[----:B------:R-:W2:Y:S04]  /*6c530*/  LDL R7, [R1+0xc0c] ;  /* 0x000c0c0001077983 */ /* 0x000ea80000100800 */
        /* <DEDUP_REMOVED lines=8> */
[----:B------:R-:W3:Y:S04]  /*6c5c0*/  LDL R4, [R1+0xc18] ;  /* 0x000c180001047983 */ /* 0x000ee80000100800 */
[----:B------:R-:W3:Y:S04]  /*6c5d0*/  LDL R5, [R1+0xc1c] ;  /* 0x000c1c0001057983 */ /* 0x000ee80000100800 */
        /* <DEDUP_REMOVED lines=16> */
[----:B------:R-:W3:Y:S04]  /*6c6e0*/  LDL R45, [R1+0xc68] ;  /* 0x000c6800012d7983 */ /* 0x000ee80000100800 */
[----:B------:R-:W3:Y:S04]  /*6c6f0*/  LDL R46, [R1+0xc6c] ;  /* 0x000c6c00012e7983 */ /* 0x000ee80000100800 */
[----:B------:R-:W3:Y:S04]  /*6c700*/  LDL R47, [R1+0xc78] ;  /* 0x000c7800012f7983 */ /* 0x000ee80000100800 */
[----:B------:R-:W3:Y:S04]  /*6c710*/  LDL R0, [R1+0xc7c] ;  /* 0x000c7c0001007983 */ /* 0x000ee80000100800 */
[----:B------:R-:W-:Y:S04]  /*6c720*/  STL.64 [R1+0x4ce8], R22 ;  /* 0x004ce81601007387 */ /* 0x000fe80000100a00 */
[----:B------:R-:W-:Y:S04]  /*6c730*/  STL.64 [R1+0x4ce0], R20 ;  /* 0x004ce01401007387 */ /* 0x000fe80000100a00 */
[----:B------:R-:W-:Y:S04]  /*6c740*/  STL.64 [R1+0x50b0], R10 ;  /* 0x0050b00a01007387 */ /* 0x000fe80000100a00 */
[----:B------:R0:W-:Y:S01]  /*6c750*/  STL.64 [R1+0x50a8], R8 ;  /* 0x0050a80801007387 */ /* 0x0001e20000100a00 */
[----:B----4-:R-:W-:-:S02]  /*6c760*/  F2FP.F16.E4M3.UNPACK_B R6, R6 ;  /* 0x00000006ff06723e */ /* 0x010fc400020006ff */
[----:B--2---:R-:W-:Y:S01]  /*6c770*/  F2FP.F16.E4M3.UNPACK_B R7, R7 ;  /* 0x00000007ff07723e */ /* 0x004fe200020006ff */
[C---:B---3--:R-:W-:Y:S06]  /*6c780*/  HMMA.16816.F32 R24, R36.reuse, R8, R24 ;  /* 0x000000082418723c */ /* 0x048fec0000001818 */
[----:B------:R-:W-:Y:S01]  /*6c790*/  HMMA.16816.F32 R28, R36, R6, R28 ;  /* 0x00000006241c723c */ /* 0x000fe2000000181c */
[----:B------:R-:W-:Y:S02]  /*6c7a0*/  F2FP.F16.E4M3.UNPACK_B R4, R4 ;  /* 0x00000004ff04723e */ /* 0x000fe400020006ff */
[----:B------:R-:W-:-:S02]  /*6c7b0*/  F2FP.F16.E4M3.UNPACK_B R5, R5 ;  /* 0x00000005ff05723e */ /* 0x000fc400020006ff */
[----:B------:R-:W-:Y:S02]  /*6c7c0*/  F2FP.F16.E4M3.UNPACK_B R2, R16 ;  /* 0x00000010ff02723e */ /* 0x000fe400020006ff */
[----:B------:R-:W-:-:S03]  /*6c7d0*/  F2FP.F16.E4M3.UNPACK_B R3, R17 ;  /* 0x00000011ff03723e */ /* 0x000fc600020006ff */
[C---:B0-----:R-:W-:Y:S07]  /*6c7e0*/  HMMA.16816.F32 R8, R36.reuse, R4, R56 ;  /* 0x000000042408723c */ /* 0x041fee0000001838 */
[----:B------:R-:W-:Y:S04]  /*6c7f0*/  STL.64 [R1+0x4d00], R26 ;  /* 0x004d001a01007387 */ /* 0x000fe80000100a00 */
[----:B------:R-:W-:Y:S04]  /*6c800*/  STL.64 [R1+0x4cf8], R24 ;  /* 0x004cf81801007387 */ /* 0x000fe80000100a00 */
[----:B------:R-:W-:Y:S04]  /*6c810*/  STL.64 [R1+0x4d10], R30 ;  /* 0x004d101e01007387 */ /* 0x000fe80000100a00 */
[----:B------:R-:W-:Y:S04]  /*6c820*/  STL.64 [R1+0x4d08], R28 ;  /* 0x004d081c01007387 */ /* 0x000fe80000100a00 */
[----:B------:R-:W-:Y:S04]  /*6c830*/  STL.64 [R1+0x5090], R6 ;  /* 0x0050900601007387 */ /* 0x000fe80000100a00 */
[----:B------:R0:W-:Y:S02]  /*6c840*/  STL.64 [R1+0x5088], R4 ;  /* 0x0050880401007387 */ /* 0x0001e40000100a00 */
[----:B0-----:R-:W-:Y:S01]  /*6c850*/  HMMA.16816.F32 R4, R36, R2, R40 ;  /* 0x000000022404723c */ /* 0x001fe20000001828 */
[----:B------:R-:W-:Y:S01]  /*6c860*/  IMAD R35, R35, 0x100, R12 ;  /* 0x0000010023237824 */ /* 0x000fe200078e020c */
[----:B------:R-:W-:-:S02]  /*6c870*/  F2FP.F16.E4M3.UNPACK_B R12, R13 ;  /* 0x0000000dff0c723e */ /* 0x000fc400020006ff */
[----:B------:R-:W-:Y:S01]  /*6c880*/  F2FP.F16.E4M3.UNPACK_B R13, R44 ;  /* 0x0000002cff0d723e */ /* 0x000fe200020006ff */
[----:B------:R-:W-:Y:S04]  /*6c890*/  STL.64 [R1+0x30], R8 ;  /* 0x0000300801007387 */ /* 0x000fe80000100a00 */
[----:B------:R-:W-:-:S14]  /*6c8a0*/  STL.64 [R1+0x38], R10 ;  /* 0x0000380a01007387 */ /* 0x000fdc0000100a00 */
[----:B------:R-:W-:Y:S04]  /*6c8b0*/  STL.64 [R1+0x90], R4 ;  /* 0x0000900401007387 */ /* 0x000fe80000100a00 */
[----:B------:R0:W-:Y:S04]  /*6c8c0*/  STL.64 [R1+0x98], R6 ;  /* 0x0000980601007387 */ /* 0x0001e80000100a00 */
[----:B------:R-:W2:Y:S01]  /*6c8d0*/  LDL.LU R44, [R1+0xac0] ;  /* 0x000ac000012c7983 */ /* 0x000ea20000300800 */
[----:B0-----:R-:W-:Y:S01]  /*6c8e0*/  HMMA.16816.F32 R4, R36, R12, R48 ;  /* 0x0000000c2404723c */ /* 0x001fe20000001830 */
[----:B------:R-:W-:-:S02]  /*6c8f0*/  F2FP.F16.E4M3.UNPACK_B R14, R45 ;  /* 0x0000002dff0e723e */ /* 0x000fc400020006ff */
[----:B------:R-:W-:Y:S02]  /*6c900*/  F2FP.F16.E4M3.UNPACK_B R15, R46 ;  /* 0x0000002eff0f723e */ /* 0x000fe400020006ff */
[----:B------:R-:W-:-:S15]  /*6c910*/  F2FP.F16.E4M3.UNPACK_B R16, R47 ;  /* 0x0000002fff10723e */ /* 0x000fde00020006ff */
[----:B------:R-:W-:-:S03]  /*6c920*/  NOP ;  /* 0x0000000000007918 */ /* 0x000fc60000000000 */
        /* <DEDUP_REMOVED lines=33> */
[----:B------:R-:W4:Y:S04]  /*6cb40*/  LDL.LU R22, [R1+0xb68] ;  /* 0x000b680001167983 */ /* 0x000f280000300800 */
[----:B------:R-:W4:Y:S04]  /*6cb50*/  LDL.LU R23, [R1+0xb6c] ;  /* 0x000b6c0001177983 */ /* 0x000f280000300800 */
[----:B----4-:R-:W-:Y:S04]  /*6cb60*/  STL.64 [R1+0x50a0], R22 ;  /* 0x0050a01601007387 */ /* 0x010fe80000100a00 */
[----:B---3--:R-:W-:Y:S04]  /*6cb70*/  STL.64 [R1+0x5098], R20 ;  /* 0x0050981401007387 */ /* 0x008fe80000100a00 */
[----:B--2---:R-:W2:Y:S04]  /*6cb80*/  LDL.LU R24, [R1+0xb70] ;  /* 0x000b700001187983 */ /* 0x004ea80000300800 */
[----:B------:R-:W2:Y:S04]  /*6cb90*/  LDL.LU R25, [R1+0xb74] ;  /* 0x000b740001197983 */ /* 0x000ea80000300800 */
[----:B------:R-:W3:Y:S04]  /*6cba0*/  LDL.LU R26, [R1+0xb78] ;  /* 0x000b7800011a7983 */ /* 0x000ee80000300800 */
[----:B------:R-:W3:Y:S04]  /*6cbb0*/  LDL.LU R27, [R1+0xb7c] ;  /* 0x000b7c00011b7983 */ /* 0x000ee80000300800 */
[----:B---3--:R-:W-:Y:S04]  /*6cbc0*/  STL.64 [R1+0x50c0], R26 ;  /* 0x0050c01a01007387 */ /* 0x008fe80000100a00 */
[----:B--2---:R1:W-:Y:S04]  /*6cbd0*/  STL.64 [R1+0x50b8], R24 ;  /* 0x0050b81801007387 */ /* 0x0043e80000100a00 */
[----:B0-----:R-:W2:Y:S04]  /*6cbe0*/  LDL.LU R44, [R1+0xb80] ;  /* 0x000b8000012c7983 */ /* 0x001ea80000300800 */
        /* <DEDUP_REMOVED lines=17> */
[----:B------:R-:W3:Y:S01]  /*6cd00*/  LDL.LU R22, [R1+0xba8] ;  /* 0x000ba80001167983 */ /* 0x000ee20000300800 */
[----:B------:R-:W-:-:S03]  /*6cd10*/  IMAD R32, R33, 0x100, R32 ;  /* 0x0000010021207824 */ /* 0x000fc600078e0220 */
[----:B------:R-:W3:Y:S01]  /*6cd20*/  LDL.LU R23, [R1+0xbac] ;  /* 0x000bac0001177983 */ /* 0x000ee20000300800 */
[----:B------:R-:W-:-:S03]  /*6cd30*/  IMAD R33, R61, 0x100, R60 ;  /* 0x000001003d217824 */ /* 0x000fc600078e023c */
[----:B------:R-:W3:Y:S04]  /*6cd40*/  LDL.LU R18, [R1+0x1054] ;  /* 0x0010540001127983 */ /* 0x000ee80000300800 */
[----:B------:R-:W3:Y:S01]  /*6cd50*/  LDL.LU R60, [R1+0x1060] ;  /* 0x00106000013c7983 */ /* 0x000ee20000300800 */
[----:B------:R-:W-:-:S03]  /*6cd60*/  IMAD R34, R34, 0x100, R19 ;  /* 0x0000010022227824 */ /* 0x000fc600078e0213 */
        /* <DEDUP_REMOVED lines=19> */
[----:B------:R-:W-:-:S03]  /*6cea0*/  F2FP.F16.E4M3.UNPACK_B R17, R0 ;  /* 0x00000000ff11723e */ /* 0x000fc600020006ff */
[----:B------:R-:W3:Y:S04]  /*6ceb0*/  LDL.LU R49, [R1+0x1080] ;  /* 0x0010800001317983 */ /* 0x000ee80000300800 */
[----:B------:R-:W3:Y:S04]  /*6cec0*/  LDL.LU R50, [R1+0x107c] ;  /* 0x00107c0001327983 */ /* 0x000ee80000300800 */
[----:B------:R-:W3:Y:S04]  /*6ced0*/  LDL.LU R51, [R1+0x1088] ;  /* 0x0010880001337983 */ /* 0x000ee80000300800 */
[----:B------:R-:W3:Y:S01]  /*6cee0*/  LDL.LU R0, [R1+0x1084] ;  /* 0x0010840001007983 */ /* 0x000ee20000300800 */
[C---:B--2---:R-:W-:Y:S06]  /*6cef0*/  HMMA.16816.F32 R24, R36.reuse, R14, R24 ;  /* 0x0000000e2418723c */ /* 0x044fec0000001818 */
[----:B----4-:R-:W-:-:S15]  /*6cf00*/  HMMA.16816.F32 R36, R36, R16, R8 ;  /* 0x000000102424723c */ /* 0x010fde0000001808 */
[----:B------:R-:W-:-:S02]  /*6cf10*/  NOP ;  /* 0x0000000000007918 */ /* 0x000fc40000000000 */
[----:B------:R-:W-:Y:S04]  /*6cf20*/  STL.64 [R1+0x4d0], R24 ;  /* 0x0004d01801007387 */ /* 0x000fe80000100a00 */
[----:B------:R0:W-:Y:S04]  /*6cf30*/  STL.64 [R1+0x4d8], R26 ;  /* 0x0004d81a01007387 */ /* 0x0001e80000100a00 */
[----:B0-----:R-:W2:Y:S04]  /*6cf40*/  LDL.LU.64 R26, [R1+0x50c0] ;  /* 0x0050c000011a7983 */ /* 0x001ea80000300a00 */
[----:B------:R-:W2:Y:S04]  /*6cf50*/  LDL.LU.64 R24, [R1+0x50b8] ;  /* 0x0050b80001187983 */ /* 0x000ea80000300a00 */
[----:B------:R-:W3:Y:S04]  /*6cf60*/  LDL.LU.64 R10, [R1+0x50b0] ;  /* 0x0050b000010a7983 */ /* 0x000ee80000300a00 */
[----:B------:R-:W4:Y:S01]  /*6cf70*/  LDL.LU.64 R8, [R1+0x50a8] ;  /* 0x0050a80001087983 */ /* 0x000f220000300a00 */
[----:B------:R-:W-:-:S02]  /*6cf80*/  F2FP.F16.E4M3.UNPACK_B R32, R32 ;  /* 0x00000020ff20723e */ /* 0x000fc400020006ff */
[----:B------:R-:W-:Y:S02]  /*6cf90*/  F2FP.F16.E4M3.UNPACK_B R33, R33 ;  /* 0x00000021ff21723e */ /* 0x000fe400020006ff */
[----:B------:R-:W-:Y:S02]  /*6cfa0*/  F2FP.F16.E4M3.UNPACK_B R34, R34 ;  /* 0x00000022ff22723e */ /* 0x000fe400020006ff */
[----:B------:R-:W-:Y:S01]  /*6cfb0*/  F2FP.F16.E4M3.UNPACK_B R35, R35 ;  /* 0x00000023ff23723e */ /* 0x000fe200020006ff */
        /* <DEDUP_REMOVED lines=21> */
[----:B------:R-:W4:Y:S01]  /*6d110*/  LDL.LU.64 R44, [R1+0x5078] ;  /* 0x00507800012c7983 */ /* 0x000f220000300a00 */
        /* <DEDUP_REMOVED lines=11> */
[----:B------:R-:W-:-:S15]  /*6d1d0*/  HMMA.16816.F32 R56, R32, R12, R56 ;  /* 0x0000000c2038723c */ /* 0x000fde0000001838 */
[----:B------:R-:W-:-:S08]  /*6d1e0*/  NOP ;  /* 0x0000000000007918 */ /* 0x000fd00000000000 */
[----:B------:R-:W-:Y:S04]  /*6d1f0*/  STL.64 [R1+0x4b0], R56 ;  /* 0x0004b03801007387 */ /* 0x000fe80000100a00 */
[----:B------:R0:W-:Y:S04]  /*6d200*/  STL.64 [R1+0x4b8], R58 ;  /* 0x0004b83a01007387 */ /* 0x0001e80000100a00 */
[----:B0-----:R-:W3:Y:S04]  /*6d210*/  LDL.LU.64 R58, [R1+0x5050] ;  /* 0x00505000013a7983 */ /* 0x001ee80000300a00 */
[----:B------:R-:W3:Y:S01]  /*6d220*/  LDL.LU.64 R56, [R1+0x5048] ;  /* 0x0050480001387983 */ /* 0x000ee20000300a00 */
[----:B----4-:R-:W-:-:S15]  /*6d230*/  HMMA.16816.F32 R44, R32, R14, R44 ;  /* 0x0000000e202c723c */ /* 0x010fde000000182c */
[----:B------:R-:W-:-:S08]  /*6d240*/  NOP ;  /* 0x0000000000007918 */ /* 0x000fd00000000000 */
        /* <DEDUP_REMOVED lines=12> */
[----:B------:R-:W-:Y:S06]  /*6d310*/  HMMA.16816.F32 R28, R32, R16, R28 ;  /* 0x00000010201c723c */ /* 0x000fec000000181c */
[C---:B--2---:R-:W-:Y:S06]  /*6d320*/  HMMA.16816.F32 R24, R36.reuse, R10, R24 ;  /* 0x0000000a2418723c */ /* 0x044fec0000001818 */
[C---:B---3--:R-:W-:Y:S11]  /*6d330*/  HMMA.16816.F32 R20, R36.reuse, R8, R20 ;  /* 0x000000082414723c */ /* 0x048ff60000001814 */
        /* <DEDUP_REMOVED lines=8> */
[C---:B0-----:R-:W-:Y:S06]  /*6d3c0*/  HMMA.16816.F32 R20, R36.reuse, R6, R52 ;  /* 0x000000062414723c */ /* 0x041fec0000001834 */
[----:B------:R-:W-:Y:S01]  /*6d3d0*/  STL.64 [R1+0x4ff0], R6 ;  /* 0x004ff00601007387 */ /* 0x000fe20000100a00 */
[----:B------:R-:W-:-:S15]  /*6d3e0*/  HMMA.16816.F32 R8, R36, R4, R56 ;  /* 0x000000042408723c */ /* 0x000fde0000001838 */
[----:B------:R-:W-:-:S01]  /*6d3f0*/  NOP ;  /* 0x0000000000007918 */ /* 0x000fc20000000000 */
[----:B------:R-:W-:Y:S04]  /*6d400*/  STL.64 [R1+0x70], R20 ;  /* 0x0000701401007387 */ /* 0x000fe80000100a00 */
[----:B------:R-:W-:Y:S04]  /*6d410*/  STL.64 [R1+0x78], R22 ;  /* 0x0000781601007387 */ /* 0x000fe80000100a00 */
[----:B------:R4:W-:Y:S04]  /*6d420*/  STL.64 [R1+0x4fe8], R4 ;  /* 0x004fe80401007387 */ /* 0x0009e80000100a00 */
[----:B------:R-:W-:Y:S04]  /*6d430*/  STL.64 [R1+0x60], R8 ;  /* 0x0000600801007387 */ /* 0x000fe80000100a00 */
[----:B------:R-:W-:Y:S01]  /*6d440*/  STL.64 [R1+0x68], R10 ;  /* 0x0000680a01007387 */ /* 0x000fe20000100a00 */
[----:B----4-:R-:W-:-:S15]  /*6d450*/  HMMA.16816.F32 R4, R36, R2, R44 ;  /* 0x000000022404723c */ /* 0x010fde000000182c */
[----:B------:R-:W-:-:S08]  /*6d460*/  NOP ;  /* 0x0000000000007918 */ /* 0x000fd00000000000 */
        /* <DEDUP_REMOVED lines=38> */
[----:B--2---:R-:W2:Y:S04]  /*6d6d0*/  LDL.LU R52, [R1+0x9a0] ;  /* 0x0009a00001347983 */ /* 0x004ea80000300800 */
        /* <DEDUP_REMOVED lines=41> */
[----:B------:R-:W-:-:S03]  /*6d970*/  IMAD R34, R50, 0x100, R49 ;  /* 0x0000010032227824 */ /* 0x000fc600078e0231 */
[----:B------:R-:W4:Y:S04]  /*6d980*/  LDL.LU R43, [R1+0x8ac] ;  /* 0x0008ac00012b7983 */ /* 0x000f280000300800 */
[----:B------:R-:W4:Y:S01]  /*6d990*/  LDL.LU R49, [R1+0x10b0] ;  /* 0x0010b00001317983 */ /* 0x000f220000300800 */
[----:B------:R-:W-:-:S03]  /*6d9a0*/  IMAD R35, R0, 0x100, R51 ;  /* 0x0000010000237824 */ /* 0x000fc600078e0233 */
[----:B------:R-:W4:Y:S04]  /*6d9b0*/  LDL.LU R50, [R1+0x10ac] ;  /* 0x0010ac0001327983 */ /* 0x000f280000300800 */
[----:B------:R-:W4:Y:S04]  /*6d9c0*/  LDL.LU R51, [R1+0x10b8] ;  /* 0x0010b80001337983 */ /* 0x000f280000300800 */
[----:B------:R-:W4:Y:S01]  /*6d9d0*/  LDL.LU R0, [R1+0x10b4] ;  /* 0x0010b40001007983 */ /* 0x000f220000300800 */
[C---:B--2---:R-:W-:Y:S06]  /*6d9e0*/  HMMA.16816.F32 R56, R36.reuse, R12, R56 ;  /* 0x0000000c2438723c */ /* 0x044fec0000001838 */
[C---:B---3--:R-:W-:Y:S06]  /*6d9f0*/  HMMA.16816.F32 R44, R36.reuse, R14, R44 ;  /* 0x0000000e242c723c */ /* 0x048fec000000182c */
[----:B----4-:R-:W-:Y:S11]  /*6da00*/  HMMA.16816.F32 R36, R36, R16, R8 ;  /* 0x000000102424723c */ /* 0x010ff60000001808 */
        /* <DEDUP_REMOVED lines=8> */
[----:B------:R-:W4:Y:S04]  /*6da90*/  LDL.LU.64 R10, [R1+0x5010] ;  /* 0x00501000010a7983 */ /* 0x000f280000300a00 */
[----:B------:R-:W2:Y:S01]  /*6daa0*/  LDL.LU.64 R8, [R1+0x5008] ;  /* 0x0050080001087983 */ /* 0x000ea20000300a00 */
[----:B------:R-:W-:-:S02]  /*6dab0*/  F2FP.F16.E4M3.UNPACK_B R32, R32 ;  /* 0x00000020ff20723e */ /* 0x000fc400020006ff */
[----:B------:R-:W-:Y:S02]  /*6dac0*/  F2FP.F16.E4M3.UNPACK_B R33, R33 ;  /* 0x00000021ff21723e */ /* 0x000fe400020006ff */
[----:B------:R-:W-:Y:S02]  /*6dad0*/  F2FP.F16.E4M3.UNPACK_B R34, R34 ;  /* 0x00000022ff22723e */ /* 0x000fe400020006ff */
[----:B------:R-:W-:Y:S01]  /*6dae0*/  F2FP.F16.E4M3.UNPACK_B R35, R35 ;  /* 0x00000023ff23723e */ /* 0x000fe200020006ff */
[----:B------:R0:W-:Y:S04]  /*6daf0*/  STL.64 [R1+0xaa0], R36 ;  /* 0x000aa02401007387 */ /* 0x0001e80000100a00 */
[----:B------:R1:W-:Y:S04]  /*6db00*/  STL.64 [R1+0xaa8], R38 ;  /* 0x000aa82601007387 */ /* 0x0003e80000100a00 */
[----:B0-----:R-:W3:Y:S04]  /*6db10*/  LDL.LU R37, [R1+0x1090] ;  /* 0x0010900001257983 */ /* 0x001ee80000300800 */
[----:B-1----:R-:W3:Y:S04]  /*6db20*/  LDL.LU R38, [R1+0x108c] ;  /* 0x00108c0001267983 */ /* 0x002ee80000300800 */
[----:B------:R-:W3:Y:S01]  /*6db30*/  LDL.LU R39, [R1+0x1098] ;  /* 0x0010980001277983 */ /* 0x000ee20000300800 */
        /* <DEDUP_REMOVED lines=10> */
[----:B------:R-:W2:Y:S01]  /*6dbe0*/  LDL.LU.64 R4, [R1+0x4fe8] ;  /* 0x004fe80001047983 */ /* 0x000ea20000300a00 */
[C---:B---3--:R-:W-:Y:S06]  /*6dbf0*/  HMMA.16816.F32 R44, R32.reuse, R2, R44 ;  /* 0x00000002202c723c */ /* 0x048fec000000182c */
        /* <DEDUP_REMOVED lines=15> */
[C---:B------:R-:W-:Y:S06]  /*6dcf0*/  HMMA.16816.F32 R28, R32.reuse, R12, R28 ;  /* 0x0000000c201c723c */ /* 0x040fec000000181c */
[----:B------:R-:W-:Y:S01]  /*6dd00*/  HMMA.16816.F32 R24, R32, R14, R24 ;  /* 0x0000000e2018723c */ /* 0x000fe20000001818 */
[----:B------:R-:W-:-:S02]  /*6dd10*/  IMAD R36, R38, 0x100, R37 ;  /* 0x0000010026247824 */ /* 0x000fc400078e0225 */
[----:B------:R-:W-:Y:S02]  /*6dd20*/  IMAD R37, R18, 0x100, R39 ;  /* 0x0000010012257824 */ /* 0x000fe400078e0227 */
[----:B------:R-:W-:Y:S02]  /*6dd30*/  IMAD R38, R61, 0x100, R60 ;  /* 0x000001003d267824 */ /* 0x000fe400078e023c */
[----:B------:R-:W-:Y:S01]  /*6dd40*/  IMAD R39, R48, 0x100, R19 ;  /* 0x0000010030277824 */ /* 0x000fe200078e0213 */
[----:B------:R-:W-:Y:S01]  /*6dd50*/  STL [R1+0x4fa0], R13 ;  /* 0x004fa00d01007387 */ /* 0x000fe20000100800 */
[----:B------:R-:W-:Y:S02]  /*6dd60*/  F2FP.F16.E4M3.UNPACK_B R36, R36 ;  /* 0x00000024ff24723e */ /* 0x000fe400020006ff */
[----:B------:R-:W-:Y:S02]  /*6dd70*/  F2FP.F16.E4M3.UNPACK_B R37, R37 ;  /* 0x00000025ff25723e */ /* 0x000fe400020006ff */
[----:B------:R-:W-:-:S02]  /*6dd80*/  F2FP.F16.E4M3.UNPACK_B R38, R38 ;  /* 0x00000026ff26723e */ /* 0x000fc400020006ff */
[----:B------:R-:W-:Y:S02]  /*6dd90*/  F2FP.F16.E4M3.UNPACK_B R39, R39 ;  /* 0x00000027ff27723e */ /* 0x000fe400020006ff */
[----:B------:R-:W-:Y:S04]  /*6dda0*/  STL.64 [R1+0xbc0], R28 ;  /* 0x000bc01c01007387 */ /* 0x000fe80000100a00 */
[----:B------:R0:W-:Y:S04]  /*6ddb0*/  STL.64 [R1+0xbc8], R30 ;  /* 0x000bc81e01007387 */ /* 0x0001e80000100a00 */
[----:B------:R-:W-:Y:S04]  /*6ddc0*/  STL.64 [R1+0xbb0], R24 ;  /* 0x000bb01801007387 */ /* 0x000fe80000100a00 */
[----:B------:R2:W-:Y:S01]  /*6ddd0*/  STL.64 [R1+0xbb8], R26 ;  /* 0x000bb81a01007387 */ /* 0x0005e20000100a00 */
[----:B0-----:R-:W-:-:S15]  /*6dde0*/  HMMA.16816.F32 R28, R32, R16, R20 ;  /* 0x00000010201c723c */ /* 0x001fde0000001814 */
[----:B------:R-:W-:-:S08]  /*6ddf0*/  NOP ;  /* 0x0000000000007918 */ /* 0x000fd00000000000 */
[----:B------:R-:W-:Y:S04]  /*6de00*/  STL.64 [R1+0xa50], R28 ;  /* 0x000a501c01007387 */ /* 0x000fe80000100a00 */
[----:B------:R-:W-:Y:S04]  /*6de10*/  STL.64 [R1+0xa58], R30 ;  /* 0x000a581e01007387 */ /* 0x000fe80000100a00 */
[----:B------:R-:W-:Y:S01]  /*6de20*/  STL.64 [R1+0x4f78], R10 ;  /* 0x004f780a01007387 */ /* 0x000fe20000100a00 */
[C---:B--2---:R-:W-:Y:S06]  /*6de30*/  HMMA.16816.F32 R24, R36.reuse, R10, R52 ;  /* 0x0000000a2418723c */ /* 0x044fec0000001834 */
[----:B---3--:R-:W-:-:S15]  /*6de40*/  HMMA.16816.F32 R20, R36, R8, R56 ;  /* 0x000000082414723c */ /* 0x008fde0000001838 */
[----:B------:R-:W-:-:S02]  /*6de50*/  NOP ;  /* 0x0000000000007918 */ /* 0x000fc40000000000 */
[----:B------:R-:W-:Y:S04]  /*6de60*/  STL.64 [R1+0xa40], R24 ;  /* 0x000a401801007387 */ /* 0x000fe80000100a00 */
[----:B------:R-:W-:Y:S04]  /*6de70*/  STL.64 [R1+0xa48], R26 ;  /* 0x000a481a01007387 */ /* 0x000fe80000100a00 */
[----:B------:R4:W-:Y:S04]  /*6de80*/  STL.64 [R1+0x4f70], R8 ;  /* 0x004f700801007387 */ /* 0x0009e80000100a00 */
[----:B------:R-:W-:Y:S04]  /*6de90*/  STL.64 [R1+0xa30], R20 ;  /* 0x000a301401007387 */ /* 0x000fe80000100a00 */
[----:B------:R0:W-:Y:S01]  /*6dea0*/  STL.64 [R1+0xa38], R22 ;  /* 0x000a381601007387 */ /* 0x0001e20000100a00 */
[C---:B----4-:R-:W-:Y:S06]  /*6deb0*/  HMMA.16816.F32 R8, R36.reuse, R4, R44 ;  /* 0x000000042408723c */ /* 0x050fec000000182c */
[----:B0-----:R-:W-:Y:S06]  /*6dec0*/  HMMA.16816.F32 R20, R36, R6, R40 ;  /* 0x000000062414723c */ /* 0x001fec0000001828 */
[----:B------:R-:W-:-:S15]  /*6ded0*/  STL.64 [R1+0x4f58], R6 ;  /* 0x004f580601007387 */ /* 0x000fde0000100a00 */
[----:B------:R-:W-:-:S02]  /*6dee0*/  NOP ;  /* 0x0000000000007918 */ /* 0x000fc40000000000 */
[----:B------:R0:W-:Y:S04]  /*6def0*/  STL.64 [R1+0xa20], R20 ;  /* 0x000a201401007387 */ /* 0x0001e80000100a00 */
[----:B------:R1:W-:Y:S04]  /*6df00*/  STL.64 [R1+0xa28], R22 ;  /* 0x000a281601007387 */ /* 0x0003e80000100a00 */
[----:B------:R2:W-:Y:S04]  /*6df10*/  STL.64 [R1+0x4f50], R4 ;  /* 0x004f500401007387 */ /* 0x0005e80000100a00 */
[----:B------:R3:W-:Y:S04]  /*6df20*/  STL.64 [R1+0xa10], R8 ;  /* 0x000a100801007387 */ /* 0x0007e80000100a00 */
[----:B------:R4:W-:Y:S04]  /*6df30*/  STL.64 [R1+0xa18], R10 ;  /* 0x000a180a01007387 */ /* 0x0009e80000100a00 */
        /* <DEDUP_REMOVED lines=14> */
[----:B-1----:R-:W4:Y:S04]  /*6e020*/  LDL.LU R22, [R1+0x778] ;  /* 0x0007780001167983 */ /* 0x002f280000300800 */
[----:B------:R-:W4:Y:S04]  /*6e030*/  LDL.LU R23, [R1+0x77c] ;  /* 0x00077c0001177983 */ /* 0x000f280000300800 */
[----:B----4-:R-:W-:Y:S04]  /*6e040*/  STL.64 [R1+0x4f98], R22 ;  /* 0x004f981601007387 */ /* 0x010fe80000100a00 */
[----:B---3--:R-:W-:Y:S04]  /*6e050*/  STL.64 [R1+0x4f90], R20 ;  /* 0x004f901401007387 */ /* 0x008fe80000100a00 */
[----:B------:R-:W3:Y:S04]  /*6e060*/  LDL.LU R28, [R1+0x790] ;  /* 0x00079000011c7983 */ /* 0x000ee80000300800 */
        /* <DEDUP_REMOVED lines=54> */
[----:B------:R-:W2:Y:S01]  /*6e3d0*/  LDL.LU R51, [R1+0x6cc] ;  /* 0x0006cc0001337983 */ /* 0x000ea20000300800 */
[----:B---3--:R-:W-:Y:S01]  /*6e3e0*/  HMMA.16816.F32 R28, R36, R2, R28 ;  /* 0x00000002241c723c */ /* 0x008fe2000000181c */
[----:B----4-:R-:W-:-:S15]  /*6e3f0*/  IMAD R34, R34, 0x100, R13 ;  /* 0x0000010022227824 */ /* 0x010fde00078e020d */
[----:B------:R-:W-:-:S07]  /*6e400*/  NOP ;  /* 0x0000000000007918 */ /* 0x000fce0000000000 */
[----:B------:R-:W-:Y:S04]  /*6e410*/  STL.64 [R1+0x430], R28 ;  /* 0x0004301c01007387 */ /* 0x000fe80000100a00 */
[----:B------:R0:W-:Y:S04]  /*6e420*/  STL.64 [R1+0x438], R30 ;  /* 0x0004381e01007387 */ /* 0x0001e80000100a00 */
[----:B0-----:R-:W3:Y:S04]  /*6e430*/  LDL.LU.64 R30, [R1+0x4fb0] ;  /* 0x004fb000011e7983 */ /* 0x001ee80000300a00 */
[----:B------:R-:W3:Y:S04]  /*6e440*/  LDL.LU.64 R28, [R1+0x4fa8] ;  /* 0x004fa800011c7983 */ /* 0x000ee80000300a00 */
[----:B------:R-:W4:Y:S01]  /*6e450*/  LDL.LU R13, [R1+0x4fa0] ;  /* 0x004fa000010d7983 */ /* 0x000f220000300800 */
[C---:B--2---:R-:W-:Y:S06]  /*6e460*/  HMMA.16816.F32 R40, R36.reuse, R14, R40 ;  /* 0x0000000e2428723c */ /* 0x044fec0000001828 */
        /* <DEDUP_REMOVED lines=10> */
[----:B------:R-:W4:Y:S04]  /*6e510*/  LDL.LU.64 R40, [R1+0x4f80] ;  /* 0x004f800001287983 */ /* 0x000f280000300a00 */
[----:B------:R-:W3:Y:S04]  /*6e520*/  LDL.LU.64 R10, [R1+0x4f78] ;  /* 0x004f7800010a7983 */ /* 0x000ee80000300a00 */
[----:B------:R-:W2:Y:S01]  /*6e530*/  LDL.LU.64 R8, [R1+0x4f70] ;  /* 0x004f700001087983 */ /* 0x000ea20000300a00 */
[----:B------:R-:W-:Y:S01]  /*6e540*/  IMAD R35, R24, 0x100, R35 ;  /* 0x0000010018237824 */ /* 0x000fe200078e0223 */
[----:B------:R-:W-:-:S02]  /*6e550*/  F2FP.F16.E4M3.UNPACK_B R32, R32 ;  /* 0x00000020ff20723e */ /* 0x000fc400020006ff */
[----:B------:R-:W-:Y:S02]  /*6e560*/  F2FP.F16.E4M3.UNPACK_B R33, R33 ;  /* 0x00000021ff21723e */ /* 0x000fe400020006ff */
[----:B------:R-:W-:Y:S02]  /*6e570*/  F2FP.F16.E4M3.UNPACK_B R34, R34 ;  /* 0x00000022ff22723e */ /* 0x000fe400020006ff */
[----:B------:R-:W-:Y:S01]  /*6e580*/  F2FP.F16.E4M3.UNPACK_B R35, R35 ;  /* 0x00000023ff23723e */ /* 0x000fe200020006ff */
[----:B------:R0:W-:Y:S04]  /*6e590*/  STL.64 [R1+0xa00], R36 ;  /* 0x000a002401007387 */ /* 0x0001e80000100a00 */
[----:B------:R1:W-:Y:S04]  /*6e5a0*/  STL.64 [R1+0xa08], R38 ;  /* 0x000a082601007387 */ /* 0x0003e80000100a00 */
[----:B0-----:R-:W4:Y:S04]  /*6e5b0*/  LDL.LU R36, [R1+0x7a0] ;  /* 0x0007a00001247983 */ /* 0x001f280000300800 */
[----:B------:R-:W4:Y:S04]  /*6e5c0*/  LDL.LU R37, [R1+0x7a4] ;  /* 0x0007a40001257983 */ /* 0x000f280000300800 */
[----:B-1----:R-:W4:Y:S04]  /*6e5d0*/  LDL.LU R38, [R1+0x7a8] ;  /* 0x0007a80001267983 */ /* 0x002f280000300800 */
[----:B------:R-:W4:Y:S01]  /*6e5e0*/  LDL.LU R39, [R1+0x7ac] ;  /* 0x0007ac0001277983 */ /* 0x000f220000300800 */
[C---:B---3--:R-:W-:Y:S06]  /*6e5f0*/  HMMA.16816.F32 R44, R32.reuse, R10, R44 ;  /* 0x0000000a202c723c */ /* 0x048fec000000182c */
        /* <DEDUP_REMOVED lines=9> */
[----:B------:R-:W3:Y:S01]  /*6e690*/  LDL.LU.64 R4, [R1+0x4f50] ;  /* 0x004f500001047983 */ /* 0x000ee20000300a00 */
[C---:B------:R-:W-:Y:S06]  /*6e6a0*/  HMMA.16816.F32 R20, R32.reuse, R2, R20 ;  /* 0x000000022014723c */ /* 0x040fec0000001814 */
[C---:B----4-:R-:W-:Y:S06]  /*6e6b0*/  HMMA.16816.F32 R36, R32.reuse, R6, R36 ;  /* 0x000000062024723c */ /* 0x050fec0000001824 */
[----:B---3--:R-:W-:-:S15]  /*6e6c0*/  HMMA.16816.F32 R28, R32, R4, R28 ;  /* 0x00000004201c723c */ /* 0x008fde000000181c */
[----:B------:R-:W-:-:S02]  /*6e6d0*/  NOP ;  /* 0x0000000000007918 */ /* 0x000fc40000000000 */
[----:B------:R-:W-:Y:S04]  /*6e6e0*/  STL.64 [R1+0x9d0], R36 ;  /* 0x0009d02401007387 */ /* 0x000fe80000100a00 */
[----:B------:R-:W-:Y:S04]  /*6e6f0*/  STL.64 [R1+0x9d8], R38 ;  /* 0x0009d82601007387 */ /* 0x000fe80000100a00 */
[----:B------:R-:W-:Y:S04]  /*6e700*/  STL.64 [R1+0x9c0], R28 ;  /* 0x0009c01c01007387 */ /* 0x000fe80000100a00 */
[----:B------:R-:W-:Y:S04]  /*6e710*/  STL.64 [R1+0x9c8], R30 ;  /* 0x0009c81e01007387 */ /* 0x000fe80000100a00 */
[----:B------:R-:W-:Y:S04]  /*6e720*/  STL [R1+0x4f2c], R2 ;  /* 0x004f2c0201007387 */ /* 0x000fe80000100800 */
[----:B------:R-:W-:Y:S04]  /*6e730*/  STL [R1+0x4f28], R3 ;  /* 0x004f280301007387 */ /* 0x000fe80000100800 */
[----:B------:R-:W-:Y:S04]  /*6e740*/  STL.64 [R1+0x9b0], R20 ;  /* 0x0009b01401007387 */ /* 0x000fe80000100a00 */
[----:B------:R0:W-:Y:S02]  /*6e750*/  STL.64 [R1+0x9b8], R22 ;  /* 0x0009b81601007387 */ /* 0x0001e40000100a00 */
[----:B0-----:R-:W-:Y:S06]  /*6e760*/  HMMA.16816.F32 R20, R32, R12, R52 ;  /* 0x0000000c2014723c */ /* 0x001fec0000001834 */
[----:B------:R-:W-:Y:S01]  /*6e770*/  STL [R1+0x4f14], R13 ;  /* 0x004f140d01007387 */ /* 0x000fe20000100800 */
[----:B------:R-:W-:-:S02]  /*6e780*/  IMAD R36, R26, 0x100, R25 ;  /* 0x000001001a247824 */ /* 0x000fc400078e0219 */
[----:B------:R-:W-:Y:S02]  /*6e790*/  IMAD R37, R18, 0x100, R27 ;  /* 0x0000010012257824 */ /* 0x000fe400078e021b */
[----:B------:R-:W-:Y:S02]  /*6e7a0*/  IMAD R38, R61, 0x100, R60 ;  /* 0x000001003d267824 */ /* 0x000fe400078e023c */
[----:B------:R-:W-:-:S10]  /*6e7b0*/  IMAD R39, R0, 0x100, R19 ;  /* 0x0000010000277824 */ /* 0x000fd400078e0213 */
[----:B------:R-:W-:Y:S04]  /*6e7c0*/  STL.64 [R1+0xb80], R20 ;  /* 0x000b801401007387 */ /* 0x000fe80000100a00 */
[----:B------:R0:W-:Y:S02]  /*6e7d0*/  STL.64 [R1+0xb88], R22 ;  /* 0x000b881601007387 */ /* 0x0001e40000100a00 */
[----:B0-----:R-:W-:Y:S01]  /*6e7e0*/  HMMA.16816.F32 R20, R32, R14, R56 ;  /* 0x0000000e2014723c */ /* 0x001fe20000001838 */
[----:B------:R-:W-:Y:S02]  /*6e7f0*/  F2FP.F16.E4M3.UNPACK_B R36, R36 ;  /* 0x00000024ff24723e */ /* 0x000fe400020006ff */
[----:B------:R-:W-:Y:S02]  /*6e800*/  F2FP.F16.E4M3.UNPACK_B R37, R37 ;  /* 0x00000025ff25723e */ /* 0x000fe400020006ff */
[----:B------:R-:W-:-:S02]  /*6e810*/  F2FP.F16.E4M3.UNPACK_B R38, R38 ;  /* 0x00000026ff26723e */ /* 0x000fc400020006ff */
[----:B------:R-:W-:Y:S01]  /*6e820*/  F2FP.F16.E4M3.UNPACK_B R39, R39 ;  /* 0x00000027ff27723e */ /* 0x000fe200020006ff */
[----:B------:R-:W-:Y:S06]  /*6e830*/  HMMA.16816.F32 R28, R32, R16, R40 ;  /* 0x00000010201c723c */ /* 0x000fec0000001828 */
[C---:B--2---:R-:W-:Y:S09]  /*6e840*/  HMMA.16816.F32 R24, R36.reuse, R10, R44 ;  /* 0x0000000a2418723c */ /* 0x044ff2000000182c */
        /* <DEDUP_REMOVED lines=28> */
[----:B---3--:R0:W-:Y:S04]  /*6ea10*/  STL.64 [R1+0x4f30], R20 ;  /* 0x004f301401007387 */ /* 0x0081e80000100a00 */
        /* <DEDUP_REMOVED lines=14> */
[----:B0-----:R-:W4:Y:S04]  /*6eb00*/  LDL.LU R20, [R1+0x690] ;  /* 0x0006900001147983 */ /* 0x001f280000300800 */
[----:B------:R-:W4:Y:S04]  /*6eb10*/  LDL.LU R21, [R1+0x694] ;  /* 0x0006940001157983 */ /* 0x000f280000300800 */
[----:B------:R-:W4:Y:S04]  /*6eb20*/  LDL.LU R22, [R1+0x698] ;  /* 0x0006980001167983 */ /* 0x000f280000300800 */
[----:B------:R-:W4:Y:S04]  /*6eb30*/  LDL.LU R23, [R1+0x69c] ;  /* 0x00069c0001177983 */ /* 0x000f280000300800 */
[----:B-1----:R-:W3:Y:S04]  /*6eb40*/  LDL.LU R28, [R1+0x6a0] ;  /* 0x0006a000011c7983 */ /* 0x002ee80000300800 */
        /* <DEDUP_REMOVED lines=36> */
[----:B---3--:R-:W-:Y:S01]  /*6ed90*/  HMMA.16816.F32 R28, R36, R6, R28 ;  /* 0x00000006241c723c */ /* 0x008fe2000000181c */
[----:B--2---:R-:W-:-:S02]  /*6eda0*/  IMAD R32, R32, 0x100, R2 ;  /* 0x0000010020207824 */ /* 0x004fc400078e0202 */
[----:B------:R-:W-:-:S15]  /*6edb0*/  IMAD R33, R33, 0x100, R3 ;  /* 0x0000010021217824 */ /* 0x000fde00078e0203 */
[----:B------:R-:W-:-:S05]  /*6edc0*/  NOP ;  /* 0x0000000000007918 */ /* 0x000fca0000000000 */
        /* <DEDUP_REMOVED lines=8> */
[----:B------:R-:W4:Y:S04]  /*6ee50*/  LDL.LU R2, [R1+0x4f2c] ;  /* 0x004f2c0001027983 */ /* 0x000f280000300800 */
[----:B------:R-:W4:Y:S01]  /*6ee60*/  LDL.LU R3, [R1+0x4f28] ;  /* 0x004f280001037983 */ /* 0x000f220000300800 */
[----:B------:R-:W-:Y:S01]  /*6ee70*/  IMAD R34, R34, 0x100, R13 ;  /* 0x0000010022227824 */ /* 0x000fe200078e020d */
[----:B----4-:R-:W-:-:S15]  /*6ee80*/  HMMA.16816.F32 R56, R36, R2, R56 ;  /* 0x000000022438723c */ /* 0x010fde0000001838 */
[----:B------:R-:W-:-:S08]  /*6ee90*/  NOP ;  /* 0x0000000000007918 */ /* 0x000fd00000000000 */
[----:B------:R-:W-:Y:S04]  /*6eea0*/  STL.64 [R1+0x950], R56 ;  /* 0x0009503801007387 */ /* 0x000fe80000100a00 */
[----:B------:R0:W-:Y:S04]  /*6eeb0*/  STL.64 [R1+0x958], R58 ;  /* 0x0009583a01007387 */ /* 0x0001e80000100a00 */
[----:B0-----:R-:W4:Y:S04]  /*6eec0*/  LDL.LU.64 R58, [R1+0x4f20] ;  /* 0x004f2000013a7983 */ /* 0x001f280000300a00 */
[----:B------:R-:W4:Y:S04]  /*6eed0*/  LDL.LU.64 R56, [R1+0x4f18] ;  /* 0x004f180001387983 */ /* 0x000f280000300a00 */
[----:B------:R-:W2:Y:S01]  /*6eee0*/  LDL.LU R13, [R1+0x4f14] ;  /* 0x004f1400010d7983 */ /* 0x000ea20000300800 */
[----:B------:R-:W-:Y:S01]  /*6eef0*/  HMMA.16816.F32 R8, R36, R14, R8 ;  /* 0x0000000e2408723c */ /* 0x000fe20000001808 */
[----:B------:R-:W-:-:S02]  /*6ef00*/  IMAD R35, R35, 0x100, R18 ;  /* 0x0000010023237824 */ /* 0x000fc400078e0212 */
[----:B------:R-:W4:Y:S03]  /*6ef10*/  LDL.LU R18, [R1+0x4f10] ;  /* 0x004f100001127983 */ /* 0x000f260000300800 */
        /* <DEDUP_REMOVED lines=8> */
[----:B0-----:R-:W3:Y:S04]  /*6efa0*/  LDL.LU.64 R10, [R1+0x4ef8] ;  /* 0x004ef800010a7983 */ /* 0x001ee80000300a00 */
[----:B------:R-:W4:Y:S01]  /*6efb0*/  LDL.LU.64 R8, [R1+0x4ef0] ;  /* 0x004ef00001087983 */ /* 0x000f220000300a00 */
[----:B------:R-:W-:-:S02]  /*6efc0*/  F2FP.F16.E4M3.UNPACK_B R32, R32 ;  /* 0x00000020ff20723e */ /* 0x000fc400020006ff */
[----:B------:R-:W-:Y:S02]  /*6efd0*/  F2FP.F16.E4M3.UNPACK_B R33, R33 ;  /* 0x00000021ff21723e */ /* 0x000fe400020006ff */
[----:B------:R-:W-:Y:S02]  /*6efe0*/  F2FP.F16.E4M3.UNPACK_B R34, R34 ;  /* 0x00000022ff22723e */ /* 0x000fe400020006ff */
[----:B------:R-:W-:Y:S01]  /*6eff0*/  F2FP.F16.E4M3.UNPACK_B R35, R35 ;  /* 0x00000023ff23723e */ /* 0x000fe200020006ff */
[----:B------:R-:W-:-:S15]  /*6f000*/  HMMA.16816.F32 R28, R36, R16, R28 ;  /* 0x00000010241c723c */ /* 0x000fde000000181c */
[----:B------:R-:W-:-:S08]  /*6f010*/  NOP ;  /* 0x0000000000007918 */ /* 0x000fd00000000000 */
[----:B------:R-:W-:Y:S04]  /*6f020*/  STL.64 [R1+0x940], R28 ;  /* 0x0009401c01007387 */ /* 0x000fe80000100a00 */
[----:B------:R-:W-:Y:S01]  /*6f030*/  STL.64 [R1+0x948], R30 ;  /* 0x0009481e01007387 */ /* 0x000fe20000100a00 */
[----:B------:R-:W-:Y:S02]  /*6f040*/  IMAD R37, R44, 0x100, R19 ;  /* 0x000001002c257824 */ /* 0x000fe400078e0213 */
[----:B------:R-:W-:Y:S02]  /*6f050*/  IMAD R38, R46, 0x100, R45 ;  /* 0x000001002e267824 */ /* 0x000fe400078e022d */
[----:B------:R-:W-:Y:S01]  /*6f060*/  IMAD R39, R0, 0x100, R47 ;  /* 0x0000010000277824 */ /* 0x000fe200078e022f */
[C---:B---3--:R-:W-:Y:S06]  /*6f070*/  HMMA.16816.F32 R24, R32.reuse, R10, R24 ;  /* 0x0000000a2018723c */ /* 0x048fec0000001818 */
[----:B----4-:R-:W-:Y:S01]  /*6f080*/  HMMA.16816.F32 R20, R32, R8, R20 ;  /* 0x000000082014723c */ /* 0x010fe20000001814 */
[----:B------:R-:W-:-:S15]  /*6f090*/  STL.64 [R1+0x4ed8], R10 ;  /* 0x004ed80a01007387 */ /* 0x000fde0000100a00 */
[----:B------:R-:W-:-:S01]  /*6f0a0*/  NOP ;  /* 0x0000000000007918 */ /* 0x000fc20000000000 */
        /* <DEDUP_REMOVED lines=11> */
[----:B------:R2:W-:Y:S02]  /*6f160*/  STL.64 [R1+0x4eb0], R4 ;  /* 0x004eb00401007387 */ /* 0x0005e40000100a00 */
[----:B--2---:R-:W-:Y:S02]  /*6f170*/  HMMA.16816.F32 R4, R32, R2, R40 ;  /* 0x000000022004723c */ /* 0x004fe40000001828 */
[----:B------:R-:W-:Y:S04]  /*6f180*/  STL.64 [R1+0x900], R8 ;  /* 0x0009000801007387 */ /* 0x000fe80000100a00 */
[----:B------:R-:W-:-:S15]  /*6f190*/  STL.64 [R1+0x908], R10 ;  /* 0x0009080a01007387 */ /* 0x000fde0000100a00 */
[----:B------:R-:W-:-:S02]  /*6f1a0*/  NOP ;  /* 0x0000000000007918 */ /* 0x000fc40000000000 */
        /* <DEDUP_REMOVED lines=123> */
[----:B--2---:R-:W-:Y:S01]  /*6f960*/  IMAD R32, R32, 0x100, R19 ;  /* 0x0000010020207824 */ /* 0x004fe200078e0213 */
[----:B----4-:R-:W-:-:S15]  /*6f970*/  HMMA.16816.F32 R44, R36, R6, R44 ;  /* 0x00000006242c723c */ /* 0x010fde000000182c */
[----:B------:R-:W-:-:S08]  /*6f980*/  NOP ;  /* 0x0000000000007918 */ /* 0x000fd00000000000 */
[----:B------:R-:W-:Y:S04]  /*6f990*/  STL.64 [R1+0x8b0], R44 ;  /* 0x0008b02c01007387 */ /* 0x000fe80000100a00 */
[----:B------:R0:W-:Y:S04]  /*6f9a0*/  STL.64 [R1+0x8b8], R46 ;  /* 0x0008b82e01007387 */ /* 0x0001e80000100a00 */
[----:B0-----:R-:W2:Y:S04]  /*6f9b0*/  LDL.LU.64 R46, [R1+0x4ea8] ;  /* 0x004ea800012e7983 */ /* 0x001ea80000300a00 */
[----:B------:R-:W2:Y:S01]  /*6f9c0*/  LDL.LU.64 R44, [R1+0x4ea0] ;  /* 0x004ea000012c7983 */ /* 0x000ea20000300a00 */
[C---:B---3--:R-:W-:Y:S06]  /*6f9d0*/  HMMA.16816.F32 R28, R36.reuse, R4, R28 ;  /* 0x00000004241c723c */ /* 0x048fec000000181c */
[C---:B------:R-:W-:Y:S06]  /*6f9e0*/  HMMA.16816.F32 R20, R36.reuse, R2, R20 ;  /* 0x000000022414723c */ /* 0x040fec0000001814 */
[----:B------:R-:W-:Y:S11]  /*6f9f0*/  HMMA.16816.F32 R52, R36, R12, R52 ;  /* 0x0000000c2434723c */ /* 0x000ff60000001834 */
[----:B------:R-:W-:Y:S04]  /*6fa00*/  STL.64 [R1+0x8a0], R28 ;  /* 0x0008a01c01007387 */ /* 0x000fe80000100a00 */
[----:B------:R0:W-:Y:S04]  /*6fa10*/  STL.64 [R1+0x8a8], R30 ;  /* 0x0008a81e01007387 */ /* 0x0001e80000100a00 */
[----:B0-----:R-:W3:Y:S04]  /*6fa20*/  LDL.LU.64 R30, [R1+0x4e98] ;  /* 0x004e9800011e7983 */ /* 0x001ee80000300a00 */
[----:B------:R-:W3:Y:S04]  /*6fa30*/  LDL.LU.64 R28, [R1+0x4e90] ;  /* 0x004e9000011c7983 */ /* 0x000ee80000300a00 */
[----:B------:R-:W4:Y:S01]  /*6fa40*/  LDL.LU R19, [R1+0x4e8c] ;  /* 0x004e8c0001137983 */ /* 0x000f220000300800 */
[----:B------:R-:W-:-:S03]  /*6fa50*/  IMAD R33, R33, 0x100, R0 ;  /* 0x0000010021217824 */ /* 0x000fc600078e0200 */
[----:B------:R-:W3:Y:S04]  /*6fa60*/  LDL.LU R0, [R1+0x4e88] ;  /* 0x004e880001007983 */ /* 0x000ee80000300800 */
        /* <DEDUP_REMOVED lines=8> */
[----:B--2---:R-:W-:-:S15]  /*6faf0*/  HMMA.16816.F32 R44, R36, R14, R44 ;  /* 0x0000000e242c723c */ /* 0x004fde000000182c */
[----:B------:R-:W-:-:S08]  /*6fb00*/  NOP ;  /* 0x0000000000007918 */ /* 0x000fd00000000000 */
[----:B------:R-:W-:Y:S04]  /*6fb10*/  STL.64 [R1+0xb10], R44 ;  /* 0x000b102c01007387 */ /* 0x000fe80000100a00 */
[----:B------:R0:W-:Y:S04]  /*6fb20*/  STL.64 [R1+0xb18], R46 ;  /* 0x000b182e01007387 */ /* 0x0001e80000100a00 */
[----:B0-----:R-:W2:Y:S04]  /*6fb30*/  LDL.LU.64 R46, [R1+0x4e60] ;  /* 0x004e6000012e7983 */ /* 0x001ea80000300a00 */
[----:B------:R-:W2:Y:S01]  /*6fb40*/  LDL.LU.64 R44, [R1+0x4e58] ;  /* 0x004e5800012c7983 */ /* 0x000ea20000300a00 */
[----:B------:R-:W-:Y:S03]  /*6fb50*/  HMMA.16816.F32 R36, R36, R16, R40 ;  /* 0x000000102424723c */ /* 0x000fe60000001828 */
[----:B------:R-:W2:Y:S04]  /*6fb60*/  LDL.LU.64 R42, [R1+0x4e50] ;  /* 0x004e5000012a7983 */ /* 0x000ea80000300a00 */
[----:B------:R-:W2:Y:S01]  /*6fb70*/  LDL.LU.64 R40, [R1+0x4e48] ;  /* 0x004e480001287983 */ /* 0x000ea20000300a00 */
[----:B------:R-:W-:-:S02]  /*6fb80*/  IMAD R34, R35, 0x100, R34 ;  /* 0x0000010023227824 */ /* 0x000fc400078e0222 */
[----:B------:R-:W-:Y:S01]  /*6fb90*/  IMAD R35, R57, 0x100, R56 ;  /* 0x0000010039237824 */ /* 0x000fe200078e0238 */
[----:B------:R-:W-:Y:S02]  /*6fba0*/  F2FP.F16.E4M3.UNPACK_B R32, R32 ;  /* 0x00000020ff20723e */ /* 0x000fe400020006ff */
[----:B------:R-:W-:Y:S02]  /*6fbb0*/  F2FP.F16.E4M3.UNPACK_B R33, R33 ;  /* 0x00000021ff21723e */ /* 0x000fe400020006ff */
[----:B------:R-:W-:Y:S02]  /*6fbc0*/  F2FP.F16.E4M3.UNPACK_B R34, R34 ;  /* 0x00000022ff22723e */ /* 0x000fe400020006ff */
[----:B------:R-:W-:Y:S01]  /*6fbd0*/  F2FP.F16.E4M3.UNPACK_B R35, R35 ;  /* 0x00000023ff23723e */ /* 0x000fe200020006ff */
[----:B----4-:R-:W-:Y:S04]  /*6fbe0*/  STL.64 [R1+0x4e30], R18 ;  /* 0x004e301201007387 */ /* 0x010fe80000100a00 */
[----:B------:R0:W-:Y:S02]  /*6fbf0*/  STL.64 [R1+0x4e28], R16 ;  /* 0x004e281001007387 */ /* 0x0001e40000100a00 */
[C---:B---3--:R-:W-:Y:S06]  /*6fc00*/  HMMA.16816.F32 R28, R32.reuse, R10, R28 ;  /* 0x0000000a201c723c */ /* 0x048fec000000181c */
[C---:B0-----:R-:W-:Y:S01]  /*6fc10*/  HMMA.16816.F32 R16, R32.reuse, R8, R24 ;  /* 0x000000082010723c */ /* 0x041fe20000001818 */
[----:B------:R-:W-:Y:S04]  /*6fc20*/  STL.64 [R1+0x880], R36 ;  /* 0x0008802401007387 */ /* 0x000fe80000100a00 */
[----:B------:R-:W-:Y:S04]  /*6fc30*/  STL.64 [R1+0x888], R38 ;  /* 0x0008882601007387 */ /* 0x000fe80000100a00 */
[----:B------:R-:W-:Y:S08]  /*6fc40*/  STL.64 [R1+0x4e40], R10 ;  /* 0x004e400a01007387 */ /* 0x000ff00000100a00 */
[----:B------:R-:W-:Y:S04]  /*6fc50*/  STL.64 [R1+0x870], R28 ;  /* 0x0008701c01007387 */ /* 0x000fe80000100a00 */
[----:B------:R-:W-:Y:S04]  /*6fc60*/  STL.64 [R1+0x878], R30 ;  /* 0x0008781e01007387 */ /* 0x000fe80000100a00 */
[----:B------:R0:W-:Y:S04]  /*6fc70*/  STL.64 [R1+0x4e38], R8 ;  /* 0x004e380801007387 */ /* 0x0001e80000100a00 */
[----:B------:R-:W-:Y:S04]  /*6fc80*/  STL.64 [R1+0x860], R16 ;  /* 0x0008601001007387 */ /* 0x000fe80000100a00 */
[----:B------:R1:W-:Y:S01]  /*6fc90*/  STL.64 [R1+0x868], R18 ;  /* 0x0008681201007387 */ /* 0x0003e20000100a00 */
[C---:B0-----:R-:W-:Y:S06]  /*6fca0*/  HMMA.16816.F32 R8, R32.reuse, R4, R52 ;  /* 0x000000042008723c */ /* 0x041fec0000001834 */
[----:B-1----:R-:W-:-:S15]  /*6fcb0*/  HMMA.16816.F32 R16, R32, R6, R20 ;  /* 0x000000062010723c */ /* 0x002fde0000001814 */
[----:B------:R-:W-:-:S08]  /*6fcc0*/  NOP ;  /* 0x0000000000007918 */ /* 0x000fd00000000000 */
[----:B------:R-:W-:Y:S04]  /*6fcd0*/  STL.64 [R1+0x850], R16 ;  /* 0x0008501001007387 */ /* 0x000fe80000100a00 */
[----:B------:R-:W-:Y:S04]  /*6fce0*/  STL.64 [R1+0x858], R18 ;  /* 0x0008581201007387 */ /* 0x000fe80000100a00 */
[----:B------:R-:W-:Y:S04]  /*6fcf0*/  STL.64 [R1+0x840], R8 ;  /* 0x0008400801007387 */ /* 0x000fe80000100a00 */
[----:B------:R2:W-:Y:S02]  /*6fd00*/  STL.64 [R1+0x848], R10 ;  /* 0x0008480a01007387 */ /* 0x0005e40000100a00 */
[----:B--2---:R-:W-:Y:S01]  /*6fd10*/  HMMA.16816.F32 R8, R32, R2, R44 ;  /* 0x000000022008723c */ /* 0x004fe2000000182c */
[----:B------:R-:W-:-:S02]  /*6fd20*/  IMAD.MOV.U32 R23, RZ, RZ, R40 ;  /* 0x000000ffff177224 */ /* 0x000fc400078e0028 */
[----:B------:R-:W-:Y:S02]  /*6fd30*/  IMAD.MOV.U32 R22, RZ, RZ, R41 ;  /* 0x000000ffff167224 */ /* 0x000fe400078e0029 */
[----:B------:R-:W-:Y:S02]  /*6fd40*/  IMAD.MOV.U32 R21, RZ, RZ, R42 ;  /* 0x000000ffff157224 */ /* 0x000fe400078e002a */
[----:B------:R-:W-:-:S15]  /*6fd50*/  IMAD.MOV.U32 R20, RZ, RZ, R43 ;  /* 0x000000ffff147224 */ /* 0x000fde00078e002b */
[----:B------:R-:W-:-:S01]  /*6fd60*/  NOP ;  /* 0x0000000000007918 */ /* 0x000fc20000000000 */
[----:B------:R0:W-:Y:S04]  /*6fd70*/  STL.64 [R1+0x830], R8 ;  /* 0x0008300801007387 */ /* 0x0001e80000100a00 */
[----:B------:R1:W-:Y:S04]  /*6fd80*/  STL.64 [R1+0x838], R10 ;  /* 0x0008380a01007387 */ /* 0x0003e80000100a00 */
        /* <DEDUP_REMOVED lines=10> */
[----:B-1----:R-:W4:Y:S04]  /*6fe30*/  LDL.LU R10, [R1+0x408] ;  /* 0x00040800010a7983 */ /* 0x002f280000300800 */
[----:B------:R-:W4:Y:S01]  /*6fe40*/  LDL.LU R11, [R1+0x40c] ;  /* 0x00040c00010b7983 */ /* 0x000f220000300800 */
[----:B------:R-:W-:-:S02]  /*6fe50*/  IMAD R38, R49, 0x100, R48 ;  /* 0x0000010031267824 */ /* 0x000fc400078e0230 */
[----:B------:R-:W-:Y:S01]  /*6fe60*/  IMAD R39, R51, 0x100, R50 ;  /* 0x0000010033277824 */ /* 0x000fe200078e0232 */
        /* <DEDUP_REMOVED lines=9> */
[----:B------:R-:W-:-:S03]  /*6ff00*/  IMAD.MOV.U32 R47, RZ, RZ, R0 ;  /* 0x000000ffff2f7224 */ /* 0x000fc600078e0000 */
        /* <DEDUP_REMOVED lines=19> */
[C---:B---3--:R-:W-:Y:S06]  /*70040*/  HMMA.16816.F32 R16, R32.reuse, R14, R16 ;  /* 0x0000000e2010723c */ /* 0x048fec0000001810 */
[----:B----4-:R-:W-:-:S15]  /*70050*/  HMMA.16816.F32 R8, R32, R12, R8 ;  /* 0x0000000c2008723c */ /* 0x010fde0000001808 */
[----:B------:R-:W-:-:S08]  /*70060*/  NOP ;  /* 0x0000000000007918 */ /* 0x000fd00000000000 */
[----:B------:R-:W-:Y:S04]  /*70070*/  STL.64 [R1+0xb00], R8 ;  /* 0x000b000801007387 */ /* 0x000fe80000100a00 */
[----:B------:R0:W-:Y:S04]  /*70080*/  STL.64 [R1+0xb08], R10 ;  /* 0x000b080a01007387 */ /* 0x0001e80000100a00 */
[----:B0-----:R-:W2:Y:S04]  /*70090*/  LDL.LU.64 R10, [R1+0x4e40] ;  /* 0x004e4000010a7983 */ /* 0x001ea80000300a00 */
[----:B------:R-:W3:Y:S04]  /*700a0*/  LDL.LU.64 R8, [R1+0x4e38] ;  /* 0x004e380001087983 */ /* 0x000ee80000300a00 */
[----:B------:R-:W-:Y:S04]  /*700b0*/  STL.64 [R1+0xaf0], R16 ;  /* 0x000af01001007387 */ /* 0x000fe80000100a00 */
[----:B------:R0:W-:Y:S04]  /*700c0*/  STL.64 [R1+0xaf8], R18 ;  /* 0x000af81201007387 */ /* 0x0001e80000100a00 */
[----:B0-----:R-:W4:Y:S04]  /*700d0*/  LDL.LU.64 R18, [R1+0x4e30] ;  /* 0x004e300001127983 */ /* 0x001f280000300a00 */
[----:B------:R-:W4:Y:S01]  /*700e0*/  LDL.LU.64 R16, [R1+0x4e28] ;  /* 0x004e280001107983 */ /* 0x000f220000300a00 */
[----:B------:R-:W-:-:S02]  /*700f0*/  F2FP.F16.E4M3.UNPACK_B R36, R36 ;  /* 0x00000024ff24723e */ /* 0x000fc400020006ff */
[----:B------:R-:W-:Y:S02]  /*70100*/  F2FP.F16.E4M3.UNPACK_B R37, R37 ;  /* 0x00000025ff25723e */ /* 0x000fe400020006ff */
[----:B------:R-:W-:Y:S02]  /*70110*/  F2FP.F16.E4M3.UNPACK_B R38, R38 ;  /* 0x00000026ff26723e */ /* 0x000fe400020006ff */
[----:B------:R-:W-:-:S07]  /*70120*/  F2FP.F16.E4M3.UNPACK_B R39, R39 ;  /* 0x00000027ff27723e */ /* 0x000fce00020006ff */
[C---:B--2---:R-:W-:Y:S06]  /*70130*/  HMMA.16816.F32 R44, R36.reuse, R10, R44 ;  /* 0x0000000a242c723c */ /* 0x044fec000000182c */
[----:B---3--:R-:W-:Y:S06]  /*70140*/  HMMA.16816.F32 R48, R36, R8, R48 ;  /* 0x000000082430723c */ /* 0x008fec0000001830 */
[----:B----4-:R-:W-:Y:S01]  /*70150*/  HMMA.16816.F32 R32, R32, R16, R40 ;  /* 0x000000102020723c */ /* 0x010fe20000001828 */
[----:B------:R-:W2:Y:S04]  /*70160*/  LDL.LU.64 R42, [R1+0x4e20] ;  /* 0x004e2000012a7983 */ /* 0x000ea80000300a00 */
[----:B------:R-:W2:-:S15]  /*70170*/  LDL.LU.64 R40, [R1+0x4e18] ;  /* 0x004e180001287983 */ /* 0x000e9e0000300a00 */
[----:B------:R-:W-:-:S03]  /*70180*/  NOP ;  /* 0x0000000000007918 */ /* 0x000fc60000000000 */
[----:B------:R0:W-:Y:S04]  /*70190*/  STL.64 [R1+0x820], R32 ;  /* 0x0008202001007387 */ /* 0x0001e80000100a00 */
[----:B------:R1:W-:Y:S04]  /*701a0*/  STL.64 [R1+0x828], R34 ;  /* 0x0008282201007387 */ /* 0x0003e80000100a00 */
[----:B0-----:R-:W3:Y:S04]  /*701b0*/  LDL.LU R32, [R1+0x11ac] ;  /* 0x0011ac0001207983 */ /* 0x001ee80000300800 */
[----:B------:R-:W4:Y:S04]  /*701c0*/  LDL.LU R33, [R1+0x11b8] ;  /* 0x0011b80001217983 */ /* 0x000f280000300800 */
[----:B-1----:R-:W4:Y:S04]  /*701d0*/  LDL.LU R34, [R1+0x11b4] ;  /* 0x0011b40001227983 */ /* 0x002f280000300800 */
[----:B------:R-:W3:Y:S04]  /*701e0*/  LDL.LU R35, [R1+0x11c0] ;  /* 0x0011c00001237983 */ /* 0x000ee80000300800 */
        /* <DEDUP_REMOVED lines=8> */
[C---:B------:R-:W-:Y:S06]  /*70270*/  HMMA.16816.F32 R28, R36.reuse, R12, R28 ;  /* 0x0000000c241c723c */ /* 0x040fec000000181c */
[----:B----4-:R-:W-:-:S15]  /*70280*/  HMMA.16816.F32 R48, R36, R6, R48 ;  /* 0x000000062430723c */ /* 0x010fde0000001830 */
[----:B------:R-:W-:-:S08]  /*70290*/  NOP ;  /* 0x0000000000007918 */ /* 0x000fd00000000000 */
[----:B------:R-:W-:Y:S04]  /*702a0*/  STL.64 [R1+0x7f0], R48 ;  /* 0x0007f03001007387 */ /* 0x000fe80000100a00 */
[----:B------:R0:W-:Y:S04]  /*702b0*/  STL.64 [R1+0x7f8], R50 ;  /* 0x0007f83201007387 */ /* 0x0001e80000100a00 */
[----:B0-----:R-:W4:Y:S01]  /*702c0*/  LDL.LU R51, [R1+0x11b0] ;  /* 0x0011b00001337983 */ /* 0x001f220000300800 */
[C---:B--2---:R-:W-:Y:S06]  /*702d0*/  HMMA.16816.F32 R44, R36.reuse, R4, R44 ;  /* 0x00000004242c723c */ /* 0x044fec000000182c */
[C---:B------:R-:W-:Y:S06]  /*702e0*/  HMMA.16816.F32 R40, R36.reuse, R2, R40 ;  /* 0x000000022428723c */ /* 0x040fec0000001828 */
[----:B------:R-:W-:Y:S01]  /*702f0*/  HMMA.16816.F32 R24, R36, R14, R24 ;  /* 0x0000000e2418723c */ /* 0x000fe20000001818 */
[----:B------:R-:W-:-:S10]  /*70300*/  IMAD R33, R34, 0x100, R33 ;  /* 0x0000010022217824 */ /* 0x000fd400078e0221 */
[----:B------:R-:W-:Y:S04]  /*70310*/  STL.64 [R1+0x7e0], R44 ;  /* 0x0007e02c01007387 */ /* 0x000fe80000100a00 */
[----:B------:R-:W-:Y:S04]  /*70320*/  STL.64 [R1+0x7e8], R46 ;  /* 0x0007e82e01007387 */ /* 0x000fe80000100a00 */
[----:B------:R-:W-:Y:S04]  /*70330*/  STL [R1+0x4dd4], R3 ;  /* 0x004dd40301007387 */ /* 0x000fe80000100800 */
[----:B------:R-:W-:Y:S04]  /*70340*/  STL.64 [R1+0x7d0], R40 ;  /* 0x0007d02801007387 */ /* 0x000fe80000100a00 */
[----:B------:R-:W-:Y:S04]  /*70350*/  STL.64 [R1+0x7d8], R42 ;  /* 0x0007d82a01007387 */ /* 0x000fe80000100a00 */
[----:B------:R-:W-:Y:S04]  /*70360*/  STL.64 [R1+0xae0], R28 ;  /* 0x000ae01c01007387 */ /* 0x000fe80000100a00 */
[----:B------:R-:W-:Y:S04]  /*70370*/  STL.64 [R1+0xae8], R30 ;  /* 0x000ae81e01007387 */ /* 0x000fe80000100a00 */
[----:B------:R-:W-:Y:S04]  /*70380*/  STL.64 [R1+0x4dc8], R14 ;  /* 0x004dc80e01007387 */ /* 0x000fe80000100a00 */
[----:B------:R0:W-:Y:S02]  /*70390*/  STL.64 [R1+0x4dc0], R12 ;  /* 0x004dc00c01007387 */ /* 0x0001e40000100a00 */
[----:B0-----:R-:W-:Y:S01]  /*703a0*/  HMMA.16816.F32 R12, R36, R16, R20 ;  /* 0x00000010240c723c */ /* 0x001fe20000001814 */
[----:B---3--:R-:W-:-:S02]  /*703b0*/  IMAD R34, R60, 0x100, R35 ;  /* 0x000001003c227824 */ /* 0x008fc400078e0223 */
[----:B------:R-:W-:Y:S01]  /*703c0*/  IMAD R35, R0, 0x100, R61 ;  /* 0x0000010000237824 */ /* 0x000fe200078e023d */
[----:B------:R-:W-:Y:S01]  /*703d0*/  F2FP.F16.E4M3.UNPACK_B R33, R33 ;  /* 0x00000021ff21723e */ /* 0x000fe200020006ff */
[----:B------:R-:W-:Y:S01]  /*703e0*/  STL.64 [R1+0xad0], R24 ;  /* 0x000ad01801007387 */ /* 0x000fe20000100a00 */
[----:B------:R-:W-:Y:S02]  /*703f0*/  F2FP.F16.E4M3.UNPACK_B R34, R34 ;  /* 0x00000022ff22723e */ /* 0x000fe400020006ff */
[----:B------:R-:W-:Y:S01]  /*70400*/  F2FP.F16.E4M3.UNPACK_B R35, R35 ;  /* 0x00000023ff23723e */ /* 0x000fe200020006ff */
[----:B------:R-:W-:Y:S04]  /*70410*/  STL.64 [R1+0xad8], R26 ;  /* 0x000ad81a01007387 */ /* 0x000fe80000100a00 */
[----:B------:R-:W-:Y:S04]  /*70420*/  STL.64 [R1+0x4da8], R18 ;  /* 0x004da81201007387 */ /* 0x000fe80000100a00 */
[----:B------:R-:W-:Y:S06]  /*70430*/  STL.64 [R1+0x4da0], R16 ;  /* 0x004da01001007387 */ /* 0x000fec0000100a00 */
[----:B------:R-:W-:Y:S04]  /*70440*/  STL.64 [R1+0x7c0], R12 ;  /* 0x0007c00c01007387 */ /* 0x000fe80000100a00 */
[----:B------:R0:W-:Y:S01]  /*70450*/  STL.64 [R1+0x7c8], R14 ;  /* 0x0007c80e01007387 */ /* 0x0001e20000100a00 */
[----:B----4-:R-:W-:-:S05]  /*70460*/  IMAD R32, R32, 0x100, R51 ;  /* 0x0000010020207824 */ /* 0x010fca00078e0233 */
[----:B------:R-:W-:-:S07]  /*70470*/  F2FP.F16.E4M3.UNPACK_B R32, R32 ;  /* 0x00000020ff20723e */ /* 0x000fce00020006ff */
[----:B0-----:R-:W-:-:S15]  /*70480*/  HMMA.16816.F32 R12, R32, R10, R52 ;  /* 0x0000000a200c723c */ /* 0x001fde0000001834 */
[----:B------:R-:W-:-:S08]  /*70490*/  NOP ;  /* 0x0000000000007918 */ /* 0x000fd00000000000 */
[----:B------:R-:W-:Y:S04]  /*704a0*/  STL.64 [R1+0x7b0], R12 ;  /* 0x0007b00c01007387 */ /* 0x000fe80000100a00 */
[----:B------:R0:W-:Y:S01]  /*704b0*/  STL [R1+0x7b8], R14 ;  /* 0x0007b80e01007387 */ /* 0x0001e20000100800 */
[----:B------:R-:W-:Y:S02]  /*704c0*/  IMAD.MOV.U32 R0, RZ, RZ, R15 ;  /* 0x000000ffff007224 */ /* 0x000fe400078e000f */
[----:B0-----:R-:W-:Y:S03]  /*704d0*/  HMMA.16816.F32 R12, R32, R8, R56 ;  /* 0x00000008200c723c */ /* 0x001fe60000001838 */
[----:B------:R-:W-:Y:S04]  /*704e0*/  STL [R1+0x4ab8], R0 ;  /* 0x004ab80001007387 */ /* 0x000fe80000100800 */
[----:B------:R-:W-:Y:S04]  /*704f0*/  STL.64 [R1+0x4db8], R10 ;  /* 0x004db80a01007387 */ /* 0x000fe80000100a00 */
[----:B------:R-:W-:-:S12]  /*70500*/  STL.64 [R1+0x4db0], R8 ;  /* 0x004db00801007387 */ /* 0x000fd80000100a00 */
[----:B------:R0:W-:Y:S04]  /*70510*/  STL.64 [R1+0x7a0], R12 ;  /* 0x0007a00c01007387 */ /* 0x0001e80000100a00 */
[----:B------:R1:W-:Y:S04]  /*70520*/  STL.64 [R1+0x7a8], R14 ;  /* 0x0007a80e01007387 */ /* 0x0003e80000100a00 */
        /* <DEDUP_REMOVED lines=11> */
[----:B---3--:R3:W-:Y:S04]  /*705e0*/  STL.64 [R1+0x4de8], R24 ;  /* 0x004de81801007387 */ /* 0x0087e80000100a00 */
        /* <DEDUP_REMOVED lines=10> */
[----:B-1----:R-:W4:Y:S04]  /*70690*/  LDL.LU R14, [R1+0x278] ;  /* 0x00027800010e7983 */ /* 0x002f280000300800 */
[----:B------:R-:W4:Y:S04]  /*706a0*/  LDL.LU R15, [R1+0x27c] ;  /* 0x00027c00010f7983 */ /* 0x000f280000300800 */
[----:B--2---:R-:W2:Y:S04]  /*706b0*/  LDL.LU R52, [R1+0x280] ;  /* 0x0002800001347983 */ /* 0x004ea80000300800 */
[----:B------:R-:W2:Y:S04]  /*706c0*/  LDL.LU R53, [R1+0x284] ;  /* 0x0002840001357983 */ /* 0x000ea80000300800 */
[----:B------:R-:W2:Y:S04]  /*706d0*/  LDL.LU R54, [R1+0x288] ;  /* 0x0002880001367983 */ /* 0x000ea80000300800 */
[----:B------:R-:W2:Y:S04]  /*706e0*/  LDL.LU R55, [R1+0x28c] ;  /* 0x00028c0001377983 */ /* 0x000ea80000300800 */
[----:B---3--:R-:W3:Y:S04]  /*706f0*/  LDL.LU R24, [R1+0x290] ;  /* 0x0002900001187983 */ /* 0x008ee80000300800 */
        /* <DEDUP_REMOVED lines=34> */
[C---:B---3--:R-:W-:Y:S06]  /*70920*/  HMMA.16816.F32 R24, R32.reuse, R6, R24 ;  /* 0x000000062018723c */ /* 0x048fec0000001818 */
[----:B--2---:R-:W-:Y:S01]  /*70930*/  HMMA.16816.F32 R52, R32, R4, R52 ;  /* 0x000000042034723c */ /* 0x004fe20000001834 */
[----:B----4-:R-:W-:-:S15]  /*70940*/  IMAD R36, R36, 0x100, R3 ;  /* 0x0000010024247824 */ /* 0x010fde00078e0203 */
[----:B------:R-:W-:-:S01]  /*70950*/  NOP ;  /* 0x0000000000007918 */ /* 0x000fc20000000000 */
[----:B------:R-:W-:Y:S01]  /*70960*/  STL.64 [R1+0x790], R24 ;  /* 0x0007901801007387 */ /* 0x000fe20000100a00 */
[----:B------:R-:W-:-:S03]  /*70970*/  IMAD.MOV.U32 R0, RZ, RZ, R27 ;  /* 0x000000ffff007224 */ /* 0x000fc600078e001b */
[----:B------:R0:W-:Y:S04]  /*70980*/  STL [R1+0x798], R26 ;  /* 0x0007981a01007387 */ /* 0x0001e80000100800 */
[----:B0-----:R-:W2:Y:S04]  /*70990*/  LDL.LU.64 R26, [R1+0x4df0] ;  /* 0x004df000011a7983 */ /* 0x001ea80000300a00 */
[----:B------:R-:W2:Y:S04]  /*709a0*/  LDL.LU.64 R24, [R1+0x4de8] ;  /* 0x004de80001187983 */ /* 0x000ea80000300a00 */
[----:B------:R0:W-:Y:S04]  /*709b0*/  STL [R1+0x4b50], R0 ;  /* 0x004b500001007387 */ /* 0x0001e80000100800 */
[----:B0-----:R-:W3:Y:S04]  /*709c0*/  LDL.LU R0, [R1+0x11e0] ;  /* 0x0011e00001007983 */ /* 0x001ee80000300800 */
[----:B------:R-:W-:Y:S04]  /*709d0*/  STL.64 [R1+0x680], R52 ;  /* 0x0006803401007387 */ /* 0x000fe80000100a00 */
[----:B------:R0:W-:Y:S04]  /*709e0*/  STL.64 [R1+0x688], R54 ;  /* 0x0006883601007387 */ /* 0x0001e80000100a00 */
[----:B0-----:R-:W4:Y:S04]  /*709f0*/  LDL.LU.64 R54, [R1+0x4de0] ;  /* 0x004de00001367983 */ /* 0x001f280000300a00 */
[----:B------:R-:W4:Y:S04]  /*70a00*/  LDL.LU.64 R52, [R1+0x4dd8] ;  /* 0x004dd80001347983 */ /* 0x000f280000300a00 */
[----:B------:R-:W2:Y:S01]  /*70a10*/  LDL.LU R3, [R1+0x4dd4] ;  /* 0x004dd40001037983 */ /* 0x000ea20000300800 */
[----:B------:R-:W-:-:S03]  /*70a20*/  IMAD R37, R37, 0x100, R61 ;  /* 0x0000010025257824 */ /* 0x000fc600078e023d */
[----:B------:R-:W4:Y:S01]  /*70a30*/  LDL.LU R61, [R1+0x4dd0] ;  /* 0x004dd000013d7983 */ /* 0x000f220000300800 */
[----:B--2---:R-:W-:-:S15]  /*70a40*/  HMMA.16816.F32 R12, R32, R2, R12 ;  /* 0x00000002200c723c */ /* 0x004fde000000180c */
[----:B------:R-:W-:-:S08]  /*70a50*/  NOP ;  /* 0x0000000000007918 */ /* 0x000fd00000000000 */
[----:B------:R-:W-:Y:S04]  /*70a60*/  STL.64 [R1+0x780], R12 ;  /* 0x0007800c01007387 */ /* 0x000fe80000100a00 */
[----:B------:R0:W-:Y:S04]  /*70a70*/  STL.64 [R1+0x788], R14 ;  /* 0x0007880e01007387 */ /* 0x0001e80000100a00 */
[----:B0-----:R-:W2:Y:S04]  /*70a80*/  LDL.LU.64 R14, [R1+0x4dc8] ;  /* 0x004dc800010e7983 */ /* 0x001ea80000300a00 */
[----:B------:R-:W3:Y:S02]  /*70a90*/  LDL.LU.64 R12, [R1+0x4dc0] ;  /* 0x004dc000010c7983 */ /* 0x000ee40000300a00 */
[C---:B---3--:R-:W-:Y:S06]  /*70aa0*/  HMMA.16816.F32 R8, R32.reuse, R12, R8 ;  /* 0x0000000c2008723c */ /* 0x048fec0000001808 */
[----:B--2---:R-:W-:-:S15]  /*70ab0*/  HMMA.16816.F32 R16, R32, R14, R16 ;  /* 0x0000000e2010723c */ /* 0x004fde0000001810 */
[----:B------:R-:W-:-:S02]  /*70ac0*/  NOP ;  /* 0x0000000000007918 */ /* 0x000fc40000000000 */
[----:B------:R-:W-:Y:S04]  /*70ad0*/  STL.64 [R1+0xac0], R8 ;  /* 0x000ac00801007387 */ /* 0x000fe80000100a00 */
[----:B------:R0:W-:Y:S04]  /*70ae0*/  STL.64 [R1+0xac8], R10 ;  /* 0x000ac80a01007387 */ /* 0x0001e80000100a00 */
[----:B0-----:R-:W2:Y:S04]  /*70af0*/  LDL.LU.64 R10, [R1+0x4db8] ;  /* 0x004db800010a7983 */ /* 0x001ea80000300a00 */
[----:B------:R-:W3:Y:S04]  /*70b00*/  LDL.LU.64 R8, [R1+0x4db0] ;  /* 0x004db00001087983 */ /* 0x000ee80000300a00 */
[----:B------:R-:W-:Y:S04]  /*70b10*/  STL.64 [R1+0xab0], R16 ;  /* 0x000ab01001007387 */ /* 0x000fe80000100a00 */
[----:B------:R0:W-:Y:S04]  /*70b20*/  STL.64 [R1+0xab8], R18 ;  /* 0x000ab81201007387 */ /* 0x0001e80000100a00 */
[----:B0-----:R-:W4:Y:S04]  /*70b30*/  LDL.LU.64 R18, [R1+0x4da8] ;  /* 0x004da80001127983 */ /* 0x001f280000300a00 */
[----:B------:R-:W2:Y:S01]  /*70b40*/  LDL.LU.64 R16, [R1+0x4da0] ;  /* 0x004da00001107983 */ /* 0x000ea20000300a00 */
[----:B------:R-:W-:-:S02]  /*70b50*/  IMAD R38, R38, 0x100, R0 ;  /* 0x0000010026267824 */ /* 0x000fc400078e0200 */
[----:B------:R-:W-:Y:S01]  /*70b60*/  IMAD R39, R20, 0x100, R39 ;  /* 0x0000010014277824 */ /* 0x000fe200078e0227 */
[----:B------:R-:W-:Y:S02]  /*70b70*/  F2FP.F16.E4M3.UNPACK_B R36, R36 ;  /* 0x00000024ff24723e */ /* 0x000fe400020006ff */
[----:B------:R-:W-:Y:S02]  /*70b80*/  F2FP.F16.E4M3.UNPACK_B R37, R37 ;  /* 0x00000025ff25723e */ /* 0x000fe400020006ff */
[----:B------:R-:W-:Y:S02]  /*70b90*/  F2FP.F16.E4M3.UNPACK_B R38, R38 ;  /* 0x00000026ff26723e */ /* 0x000fe400020006ff */
[----:B------:R-:W-:Y:S01]  /*70ba0*/  F2FP.F16.E4M3.UNPACK_B R39, R39 ;  /* 0x00000027ff27723e */ /* 0x000fe200020006ff */
[----:B--2---:R-:W-:Y:S01]  /*70bb0*/  HMMA.16816.F32 R32, R32, R16, R40 ;  /* 0x000000102020723c */ /* 0x004fe20000001828 */
[----:B----4-:R-:W-:Y:S05]  /*70bc0*/  STL.64 [R1+0x4d88], R18 ;  /* 0x004d881201007387 */ /* 0x010fea0000100a00 */
[----:B------:R3:W-:Y:S02]  /*70bd0*/  STL.64 [R1+0x4d80], R16 ;  /* 0x004d801001007387 */ /* 0x0007e40000100a00 */
[----:B---3--:R-:W-:-:S15]  /*70be0*/  HMMA.16816.F32 R16, R36, R8, R48 ;  /* 0x000000082410723c */ /* 0x008fde0000001830 */
[----:B------:R-:W-:Y:S04]  /*70bf0*/  STL.64 [R1+0x770], R32 ;  /* 0x0007702001007387 */ /* 0x000fe80000100a00 */
[----:B------:R0:W-:Y:S02]  /*70c00*/  STL.64 [R1+0x778], R34 ;  /* 0x0007782201007387 */ /* 0x0001e40000100a00 */
[----:B0-----:R-:W-:Y:S06]  /*70c10*/  HMMA.16816.F32 R32, R36, R10, R44 ;  /* 0x0000000a2420723c */ /* 0x001fec000000182c */
[----:B------:R-:W-:-:S15]  /*70c20*/  STL.64 [R1+0x4d98], R10 ;  /* 0x004d980a01007387 */ /* 0x000fde0000100a00 */
[----:B------:R-:W-:-:S02]  /*70c30*/  NOP ;  /* 0x0000000000007918 */ /* 0x000fc40000000000 */
        /* <DEDUP_REMOVED lines=67> */
[----:B0-----:R-:W2:Y:S04]  /*71070*/  LDL.LU R20, [R1+0x1f0] ;  /* 0x0001f00001147983 */ /* 0x001ea80000300800 */
[----:B------:R-:W2:Y:S04]  /*71080*/  LDL.LU R21, [R1+0x1f4] ;  /* 0x0001f40001157983 */ /* 0x000ea80000300800 */
[----:B------:R-:W2:Y:S01]  /*71090*/  LDL.LU R22, [R1+0x1f8] ;  /* 0x0001f80001167983 */ /* 0x000ea20000300800 */
[----:B------:R-:W-:-:S03]  /*710a0*/  IMAD R35, R60, 0x100, R59 ;  /* 0x000001003c237824 */ /* 0x000fc600078e023b */
        /* <DEDUP_REMOVED lines=36> */
[----:B------:R-:W2:Y:S04]  /*712f0*/  LDL.LU R36, [R1+0x120c] ;  /* 0x00120c0001247983 */ /* 0x000ea80000300800 */
[----:B------:R-:W3:-:S15]  /*71300*/  LDL.LU R37, [R1+0x1218] ;  /* 0x0012180001257983 */ /* 0x000ede0000300800 */
[----:B------:R-:W-:-:S03]  /*71310*/  NOP ;  /* 0x0000000000007918 */ /* 0x000fc60000000000 */
[----:B------:R0:W-:Y:S04]  /*71320*/  STL.64 [R1+0x6f0], R52 ;  /* 0x0006f03401007387 */ /* 0x0001e80000100a00 */
[----:B------:R1:W-:Y:S04]  /*71330*/  STL.64 [R1+0x6f8], R54 ;  /* 0x0006f83601007387 */ /* 0x0003e80000100a00 */
[----:B------:R-:W3:Y:S04]  /*71340*/  LDL.LU R38, [R1+0x1214] ;  /* 0x0012140001267983 */ /* 0x000ee80000300800 */
[----:B------:R-:W4:Y:S04]  /*71350*/  LDL.LU R39, [R1+0x1220] ;  /* 0x0012200001277983 */ /* 0x000f280000300800 */
[----:B0-----:R-:W4:Y:S04]  /*71360*/  LDL.LU R52, [R1+0x160] ;  /* 0x0001600001347983 */ /* 0x001f280000300800 */
[----:B------:R-:W4:Y:S04]  /*71370*/  LDL.LU R53, [R1+0x164] ;  /* 0x0001640001357983 */ /* 0x000f280000300800 */
[----:B-1----:R-:W4:Y:S04]  /*71380*/  LDL.LU R54, [R1+0x168] ;  /* 0x0001680001367983 */ /* 0x002f280000300800 */
[----:B------:R-:W4:Y:S04]  /*71390*/  LDL.LU R55, [R1+0x16c] ;  /* 0x00016c0001377983 */ /* 0x000f280000300800 */
[----:B------:R-:W4:Y:S04]  /*713a0*/  LDL.LU R58, [R1+0x1230] ;  /* 0x00123000013a7983 */ /* 0x000f280000300800 */
[----:B------:R-:W4:Y:S04]  /*713b0*/  LDL.LU R59, [R1+0x122c] ;  /* 0x00122c00013b7983 */ /* 0x000f280000300800 */
        /* <DEDUP_REMOVED lines=8> */
[----:B--2---:R-:W-:Y:S01]  /*71440*/  IMAD R36, R36, 0x100, R60 ;  /* 0x0000010024247824 */ /* 0x004fe200078e023c */
        /* <DEDUP_REMOVED lines=13> */
[----:B------:R-:W-:Y:S04]  /*71520*/  STL.64 [R1+0x6a0], R20 ;  /* 0x0006a01401007387 */ /* 0x000fe80000100a00 */
[----:B------:R0:W-:Y:S04]  /*71530*/  STL.64 [R1+0x6a8], R22 ;  /* 0x0006a81601007387 */ /* 0x0001e80000100a00 */
[----:B0-----:R-:W4:Y:S04]  /*71540*/  LDL.LU.64 R22, [R1+0x4d30] ;  /* 0x004d300001167983 */ /* 0x001f280000300a00 */
[----:B------:R-:W4:Y:S01]  /*71550*/  LDL.LU.64 R20, [R1+0x4d28] ;  /* 0x004d280001147983 */ /* 0x000f220000300a00 */
[----:B------:R-:W-:Y:S01]  /*71560*/  HMMA.16816.F32 R40, R32, R12, R40 ;  /* 0x0000000c2028723c */ /* 0x000fe20000001828 */
[----:B------:R-:W-:-:S02]  /*71570*/  IMAD R37, R38, 0x100, R37 ;  /* 0x0000010026257824 */ /* 0x000fc400078e0225 */
[----:B------:R-:W-:Y:S02]  /*71580*/  IMAD R38, R0, 0x100, R39 ;  /* 0x0000010000267824 */ /* 0x000fe400078e0227 */
[----:B------:R-:W-:Y:S01]  /*71590*/  IMAD R39, R57, 0x100, R56 ;  /* 0x0000010039277824 */ /* 0x000fe200078e0238 */
[----:B------:R-:W-:Y:S02]  /*715a0*/  F2FP.F16.E4M3.UNPACK_B R36, R36 ;  /* 0x00000024ff24723e */ /* 0x000fe400020006ff */
[----:B------:R-:W-:Y:S02]  /*715b0*/  F2FP.F16.E4M3.UNPACK_B R37, R37 ;  /* 0x00000025ff25723e */ /* 0x000fe400020006ff */
[----:B------:R-:W-:-:S13]  /*715c0*/  F2FP.F16.E4M3.UNPACK_B R38, R38 ;  /* 0x00000026ff26723e */ /* 0x000fda00020006ff */
[----:B------:R-:W-:Y:S04]  /*715d0*/  STL.64 [R1+0x690], R40 ;  /* 0x0006902801007387 */ /* 0x000fe80000100a00 */
[----:B------:R0:W-:Y:S02]  /*715e0*/  STL.64 [R1+0x698], R42 ;  /* 0x0006982a01007387 */ /* 0x0001e40000100a00 */
[----:B0-----:R-:W-:Y:S01]  /*715f0*/  HMMA.16816.F32 R40, R32, R14, R44 ;  /* 0x0000000e2028723c */ /* 0x001fe2000000182c */
[----:B------:R-:W-:Y:S01]  /*71600*/  F2FP.F16.E4M3.UNPACK_B R39, R39 ;  /* 0x00000027ff27723e */ /* 0x000fe200020006ff */
[----:B------:R-:W-:Y:S06]  /*71610*/  STL.64 [R1+0x4d20], R18 ;  /* 0x004d201201007387 */ /* 0x000fec0000100a00 */
[----:B------:R-:W-:-:S15]  /*71620*/  HMMA.16816.F32 R28, R36, R10, R28 ;  /* 0x0000000a241c723c */ /* 0x000fde000000181c */
[----:B------:R-:W-:Y:S04]  /*71630*/  STL.64 [R1+0x670], R40 ;  /* 0x0006702801007387 */ /* 0x000fe80000100a00 */
[----:B------:R-:W-:Y:S04]  /*71640*/  STL.64 [R1+0x678], R42 ;  /* 0x0006782a01007387 */ /* 0x000fe80000100a00 */
[----:B------:R4:W-:Y:S01]  /*71650*/  STL.64 [R1+0x4d18], R16 ;  /* 0x004d181001007387 */ /* 0x0009e20000100a00 */
[----:B--2---:R-:W-:Y:S06]  /*71660*/  HMMA.16816.F32 R32, R32, R16, R48 ;  /* 0x000000102020723c */ /* 0x004fec0000001830 */
[C---:B---3--:R-:W-:Y:S06]  /*71670*/  HMMA.16816.F32 R24, R36.reuse, R8, R24 ;  /* 0x000000082418723c */ /* 0x048fec0000001818 */
[C---:B----4-:R-:W-:Y:S11]  /*71680*/  HMMA.16816.F32 R16, R36.reuse, R6, R20 ;  /* 0x000000062410723c */ /* 0x050ff60000001814 */
[----:B------:R-:W-:Y:S04]  /*71690*/  STL.64 [R1+0x660], R32 ;  /* 0x0006602001007387 */ /* 0x000fe80000100a00 */
[----:B------:R-:W-:Y:S04]  /*716a0*/  STL.64 [R1+0x668], R34 ;  /* 0x0006682201007387 */ /* 0x000fe80000100a00 */
[----:B------:R-:W-:Y:S04]  /*716b0*/  STL.64 [R1+0x650], R28 ;  /* 0x0006501c01007387 */ /* 0x000fe80000100a00 */
[----:B------:R-:W-:Y:S04]  /*716c0*/  STL.64 [R1+0x658], R30 ;  /* 0x0006581e01007387 */ /* 0x000fe80000100a00 */
[----:B------:R-:W2:Y:S04]  /*716d0*/  LDL.LU R40, [R1+0x150] ;  /* 0x0001500001287983 */ /* 0x000ea80000300800 */
[----:B------:R-:W-:Y:S04]  /*716e0*/  STL.64 [R1+0x640], R24 ;  /* 0x0006401801007387 */ /* 0x000fe80000100a00 */
[----:B------:R-:W-:Y:S04]  /*716f0*/  STL.64 [R1+0x648], R26 ;  /* 0x0006481a01007387 */ /* 0x000fe80000100a00 */
[----:B------:R-:W-:Y:S04]  /*71700*/  STL.64 [R1+0x630], R16 ;  /* 0x0006301001007387 */ /* 0x000fe80000100a00 */
[----:B------:R0:W-:Y:S04]  /*71710*/  STL.64 [R1+0x638], R18 ;  /* 0x0006381201007387 */ /* 0x0001e80000100a00 */
[----:B------:R-:W2:Y:S04]  /*71720*/  LDL.LU R41, [R1+0x154] ;  /* 0x0001540001297983 */ /* 0x000ea80000300800 */
[----:B------:R-:W2:Y:S04]  /*71730*/  LDL.LU R42, [R1+0x158] ;  /* 0x00015800012a7983 */ /* 0x000ea80000300800 */
[----:B------:R-:W2:Y:S04]  /*71740*/  LDL.LU R43, [R1+0x15c] ;  /* 0x00015c00012b7983 */ /* 0x000ea80000300800 */
[----:B------:R-:W3:Y:S04]  /*71750*/  LDL.LU R48, [R1+0x1238] ;  /* 0x0012380001307983 */ /* 0x000ee80000300800 */
[----:B------:R-:W3:Y:S04]  /*71760*/  LDL.LU R49, [R1+0x1234] ;  /* 0x0012340001317983 */ /* 0x000ee80000300800 */
[----:B------:R-:W4:Y:S04]  /*71770*/  LDL.LU R50, [R1+0x1240] ;  /* 0x0012400001327983 */ /* 0x000f280000300800 */
[----:B------:R-:W4:Y:S04]  /*71780*/  LDL.LU R51, [R1+0x123c] ;  /* 0x00123c0001337983 */ /* 0x000f280000300800 */
[----:B------:R-:W4:Y:S01]  /*71790*/  LDL.LU R46, [R1+0x1248] ;  /* 0x00124800012e7983 */ /* 0x000f220000300800 */
[----:B0-----:R-:W-:-:S15]  /*717a0*/  HMMA.16816.F32 R16, R36, R4, R52 ;  /* 0x000000042410723c */ /* 0x001fde0000001834 */
[----:B------:R-:W-:-:S08]  /*717b0*/  NOP ;  /* 0x0000000000007918 */ /* 0x000fd00000000000 */
[----:B------:R0:W-:Y:S04]  /*717c0*/  STL.64 [R1+0x620], R16 ;  /* 0x0006201001007387 */ /* 0x0001e80000100a00 */
[----:B------:R1:W-:Y:S04]  /*717d0*/  STL.64 [R1+0x628], R18 ;  /* 0x0006281201007387 */ /* 0x0003e80000100a00 */
        /* <DEDUP_REMOVED lines=26> */
[----:B--2---:R-:W-:Y:S01]  /*71980*/  HMMA.16816.F32 R40, R36, R2, R40 ;  /* 0x000000022428723c */ /* 0x004fe20000001828 */
[----:B---3--:R-:W-:-:S02]  /*71990*/  IMAD R33, R49, 0x100, R48 ;  /* 0x0000010031217824 */ /* 0x008fc400078e0230 */
[----:B----4-:R-:W-:-:S15]  /*719a0*/  IMAD R34, R51, 0x100, R50 ;  /* 0x0000010033227824 */ /* 0x010fde00078e0232 */
[----:B------:R-:W-:-:S05]  /*719b0*/  NOP ;  /* 0x0000000000007918 */ /* 0x000fca0000000000 */
[----:B------:R0:W-:Y:S04]  /*719c0*/  STL.64 [R1+0x610], R40 ;  /* 0x0006102801007387 */ /* 0x0001e80000100a00 */
[----:B------:R1:W-:Y:S04]  /*719d0*/  STL.64 [R1+0x618], R42 ;  /* 0x0006182a01007387 */ /* 0x0003e80000100a00 */
[----:B0-----:R-:W2:Y:S04]  /*719e0*/  LDL.LU R40, [R1+0x1250] ;  /* 0x0012500001287983 */ /* 0x001ea80000300800 */
[----:B------:R-:W2:Y:S04]  /*719f0*/  LDL.LU R41, [R1+0x124c] ;  /* 0x00124c0001297983 */ /* 0x000ea80000300800 */
[----:B------:R-:W3:Y:S04]  /*71a00*/  LDL.LU R48, [R1] ;  /* 0x0000000001307983 */ /* 0x000ee80000300800 */
[----:B------:R-:W3:Y:S04]  /*71a10*/  LDL.LU R49, [R1+0x4] ;  /* 0x0000040001317983 */ /* 0x000ee80000300800 */
[----:B------:R-:W3:Y:S04]  /*71a20*/  LDL.LU R50, [R1+0x8] ;  /* 0x0000080001327983 */ /* 0x000ee80000300800 */
[----:B------:R-:W3:Y:S04]  /*71a30*/  LDL.LU R51, [R1+0xc] ;  /* 0x00000c0001337983 */ /* 0x000ee80000300800 */
[----:B-1----:R-:W4:Y:S04]  /*71a40*/  LDL.LU R42, [R1+0x1258] ;  /* 0x00125800012a7983 */ /* 0x002f280000300800 */
[----:B------:R-:W4:Y:S04]  /*71a50*/  LDL.LU R43, [R1+0x1254] ;  /* 0x00125400012b7983 */ /* 0x000f280000300800 */
[----:B------:R-:W4:Y:S04]  /*71a60*/  LDL.LU R44, [R1+0x1260] ;  /* 0x00126000012c7983 */ /* 0x000f280000300800 */
[----:B------:R-:W4:Y:S01]  /*71a70*/  LDL.LU R45, [R1+0x125c] ;  /* 0x00125c00012d7983 */ /* 0x000f220000300800 */
[----:B------:R-:W-:-:S15]  /*71a80*/  HMMA.16816.F32 R16, R36, R12, R16 ;  /* 0x0000000c2410723c */ /* 0x000fde0000001810 */
[----:B------:R-:W-:-:S08]  /*71a90*/  NOP ;  /* 0x0000000000007918 */ /* 0x000fd00000000000 */
[----:B------:R-:W-:Y:S04]  /*71aa0*/  STL.64 [R1+0x600], R16 ;  /* 0x0006001001007387 */ /* 0x000fe80000100a00 */
[----:B------:R0:W-:Y:S04]  /*71ab0*/  STL.64 [R1+0x608], R18 ;  /* 0x0006081201007387 */ /* 0x0001e80000100a00 */
[----:B0-----:R-:W2:Y:S04]  /*71ac0*/  LDL.LU.64 R18, [R1+0x4d20] ;  /* 0x004d200001127983 */ /* 0x001ea80000300a00 */
[----:B------:R-:W3:Y:S01]  /*71ad0*/  LDL.LU.64 R16, [R1+0x4d18] ;  /* 0x004d180001107983 */ /* 0x000ee20000300a00 */
[----:B------:R-:W-:Y:S01]  /*71ae0*/  IMAD R35, R47, 0x100, R46 ;  /* 0x000001002f237824 */ /* 0x000fe200078e022e */
[----:B------:R-:W-:Y:S01]  /*71af0*/  HMMA.16816.F32 R28, R36, R14, R28 ;  /* 0x0000000e241c723c */ /* 0x000fe2000000181c */
[----:B------:R-:W-:-:S02]  /*71b00*/  F2FP.F16.E4M3.UNPACK_B R32, R32 ;  /* 0x00000020ff20723e */ /* 0x000fc400020006ff */
[----:B------:R-:W-:Y:S02]  /*71b10*/  F2FP.F16.E4M3.UNPACK_B R33, R33 ;  /* 0x00000021ff21723e */ /* 0x000fe400020006ff */
[----:B------:R-:W-:Y:S02]  /*71b20*/  F2FP.F16.E4M3.UNPACK_B R34, R34 ;  /* 0x00000022ff22723e */ /* 0x000fe400020006ff */
[----:B------:R-:W-:-:S07]  /*71b30*/  F2FP.F16.E4M3.UNPACK_B R35, R35 ;  /* 0x00000023ff23723e */ /* 0x000fce00020006ff */
[C---:B------:R-:W-:Y:S06]  /*71b40*/  HMMA.16816.F32 R20, R32.reuse, R10, R20 ;  /* 0x0000000a2014723c */ /* 0x040fec0000001814 */
[----:B------:R-:W-:Y:S03]  /*71b50*/  HMMA.16816.F32 R8, R32, R8, R52 ;  /* 0x000000082008723c */ /* 0x000fe60000001834 */
[----:B------:R-:W-:Y:S04]  /*71b60*/  STL.64 [R1+0x5f0], R28 ;  /* 0x0005f01c01007387 */ /* 0x000fe80000100a00 */
[----:B------:R0:W-:Y:S04]  /*71b70*/  STL.64 [R1+0x5f8], R30 ;  /* 0x0005f81e01007387 */ /* 0x0001e80000100a00 */
[----:B0-----:R-:W4:Y:S04]  /*71b80*/  LDL.LU.64 R30, [R1+0x4d10] ;  /* 0x004d1000011e7983 */ /* 0x001f280000300a00 */
[----:B------:R-:W4:Y:S01]  /*71b90*/  LDL.LU.64 R28, [R1+0x4d08] ;  /* 0x004d0800011c7983 */ /* 0x000f220000300a00 */
[----:B---3--:R-:W-:Y:S03]  /*71ba0*/  HMMA.16816.F32 R36, R36, R16, R24 ;  /* 0x000000102424723c */ /* 0x008fe60000001818 */
[----:B------:R-:W3:Y:S04]  /*71bb0*/  LDL.LU.64 R26, [R1+0x4d00] ;  /* 0x004d0000011a7983 */ /* 0x000ee80000300a00 */
[----:B------:R-:W3:-:S15]  /*71bc0*/  LDL.LU.64 R24, [R1+0x4cf8] ;  /* 0x004cf80001187983 */ /* 0x000ede0000300a00 */
[----:B------:R-:W-:-:S01]  /*71bd0*/  NOP ;  /* 0x0000000000007918 */ /* 0x000fc20000000000 */
[----:B------:R0:W-:Y:S04]  /*71be0*/  STL.64 [R1+0x5e0], R36 ;  /* 0x0005e02401007387 */ /* 0x0001e80000100a00 */
[----:B------:R1:W-:Y:S04]  /*71bf0*/  STL.64 [R1+0x5e8], R38 ;  /* 0x0005e82601007387 */ /* 0x0003e80000100a00 */
[----:B0-----:R-:W4:Y:S01]  /*71c00*/  LDL.LU R36, [R1+0x10] ;  /* 0x0000100001247983 */ /* 0x001f220000300800 */
[----:B------:R-:W-:-:S03]  /*71c10*/  IMAD.MOV.U32 R37, RZ, RZ, R60 ;  /* 0x000000ffff257224 */ /* 0x000fc600078e003c */
[----:B------:R-:W3:Y:S01]  /*71c20*/  LDL.LU R60, [R1+0x4cf4] ;  /* 0x004cf400013c7983 */ /* 0x000ee20000300800 */
[----:B-1----:R-:W-:-:S03]  /*71c30*/  IMAD.MOV.U32 R38, RZ, RZ, R61 ;  /* 0x000000ffff267224 */ /* 0x002fc600078e003d */
[----:B------:R-:W4:Y:S04]  /*71c40*/  LDL.LU R61, [R1+0x4cf0] ;  /* 0x004cf000013d7983 */ /* 0x000f280000300800 */
        /* <DEDUP_REMOVED lines=8> */
[----:B0-----:R-:W4:Y:S04]  /*71cd0*/  LDL.LU R8, [R1+0x40] ;  /* 0x0000400001087983 */ /* 0x001f280000300800 */
[----:B------:R-:W4:Y:S01]  /*71ce0*/  LDL.LU R9, [R1+0x44] ;  /* 0x0000440001097983 */ /* 0x000f220000300800 */
[----:B------:R-:W-:-:S15]  /*71cf0*/  HMMA.16816.F32 R56, R32, R4, R56 ;  /* 0x000000042038723c */ /* 0x000fde0000001838 */
[----:B------:R-:W-:-:S09]  /*71d00*/  NOP ;  /* 0x0000000000007918 */ /* 0x000fd20000000000 */
[----:B------:R-:W-:Y:S02]  /*71d10*/  IMAD.MOV.U32 R46, RZ, RZ, R58 ;  /* 0x000000ffff2e7224 */ /* 0x000fe400078e003a */
[----:B------:R-:W-:Y:S02]  /*71d20*/  IMAD.MOV.U32 R47, RZ, RZ, R59 ;  /* 0x000000ffff2f7224 */ /* 0x000fe400078e003b */
[----:B--2---:R-:W-:Y:S01]  /*71d30*/  IMAD.MOV.U32 R39, RZ, RZ, R19 ;  /* 0x000000ffff277224 */ /* 0x004fe200078e0013 */
[----:B------:R-:W-:Y:S01]  /*71d40*/  HMMA.16816.F32 R48, R32, R12, R48 ;  /* 0x0000000c2030723c */ /* 0x000fe20000001830 */
[----:B---3--:R-:W-:Y:S02]  /*71d50*/  IMAD.MOV.U32 R11, RZ, RZ, R60 ;  /* 0x000000ffff0b7224 */ /* 0x008fe400078e003c */
[----:B----4-:R-:W-:-:S07]  /*71d60*/  IMAD.MOV.U32 R10, RZ, RZ, R61 ;  /* 0x000000ffff0a7224 */ /* 0x010fce00078e003d */
[----:B------:R-:W-:-:S15]  /*71d70*/  HMMA.16816.F32 R8, R32, R6, R8 ;  /* 0x000000062008723c */ /* 0x000fde0000001808 */
[----:B------:R-:W-:-:S08]  /*71d80*/  NOP ;  /* 0x0000000000007918 */ /* 0x000fd00000000000 */
[----:B------:R-:W-:Y:S04]  /*71d90*/  STL.64 [R1+0x5b0], R8 ;  /* 0x0005b00801007387 */ /* 0x000fe80000100a00 */
[----:B------:R0:W-:Y:S04]  /*71da0*/  STL.64 [R1+0x5b8], R10 ;  /* 0x0005b80a01007387 */ /* 0x0001e80000100a00 */
[----:B0-----:R-:W2:Y:S04]  /*71db0*/  LDL.LU R11, [R1+0x1264] ;  /* 0x00126400010b7983 */ /* 0x001ea80000300800 */
[----:B------:R-:W3:Y:S04]  /*71dc0*/  LDL.LU R6, [R1+0xc38] ;  /* 0x000c380001067983 */ /* 0x000ee80000300800 */
[----:B------:R0:W-:Y:S04]  /*71dd0*/  STL.64 [R1+0x5a0], R56 ;  /* 0x0005a03801007387 */ /* 0x0001e80000100a00 */
[----:B------:R-:W4:Y:S04]  /*71de0*/  LDL.LU.64 R58, [R1+0x4cc8] ;  /* 0x004cc800013a7983 */ /* 0x000f280000300a00 */
[----:B0-----:R-:W4:Y:S04]  /*71df0*/  LDL.LU.64 R56, [R1+0x4cc0] ;  /* 0x004cc00001387983 */ /* 0x001f280000300a00 */
[----:B------:R-:W2:Y:S01]  /*71e00*/  LDL.LU R5, [R1+0x1268] ;  /* 0x0012680001057983 */ /* 0x000ea20000300800 */
[----:B------:R-:W-:Y:S03]  /*71e10*/  HMMA.16816.F32 R36, R32, R2, R36 ;  /* 0x000000022024723c */ /* 0x000fe60000001824 */
[----:B------:R-:W-:Y:S04]  /*71e20*/  STL [R1+0x49ec], R47 ;  /* 0x0049ec2f01007387 */ /* 0x000fe80000100800 */
[----:B------:R-:W-:Y:S01]  /*71e30*/  STL [R1+0x49e8], R46 ;  /* 0x0049e82e01007387 */ /* 0x000fe20000100800 */
[----:B------:R-:W-:-:S15]  /*71e40*/  IMAD R8, R41, 0x100, R40 ;  /* 0x0000010029087824 */ /* 0x000fde00078e0228 */
[----:B------:R-:W-:-:S01]  /*71e50*/  NOP ;  /* 0x0000000000007918 */ /* 0x000fc20000000000 */
[----:B------:R-:W-:Y:S02]  /*71e60*/  IMAD.MOV.U32 R60, RZ, RZ, R38 ;  /* 0x000000ffff3c7224 */ /* 0x000fe400078e0026 */
[----:B------:R-:W-:Y:S01]  /*71e70*/  IMAD.MOV.U32 R61, RZ, RZ, R37 ;  /* 0x000000ffff3d7224 */ /* 0x000fe200078e0025 */
[----:B------:R0:W-:Y:S04]  /*71e80*/  STL [R1+0x570], R36 ;  /* 0x0005702401007387 */ /* 0x0001e80000100800 */
[----:B------:R-:W-:Y:S04]  /*71e90*/  STL [R1+0x4b74], R60 ;  /* 0x004b743c01007387 */ /* 0x000fe80000100800 */
[----:B------:R-:W-:Y:S04]  /*71ea0*/  STL [R1+0x4b70], R61 ;  /* 0x004b703d01007387 */ /* 0x000fe80000100800 */
[----:B------:R-:W3:Y:S04]  /*71eb0*/  LDL.LU R7, [R1+0xc28] ;  /* 0x000c280001077983 */ /* 0x000ee80000300800 */
[----:B0-----:R-:W3:Y:S04]  /*71ec0*/  LDL.LU R36, [R1+0xc2c] ;  /* 0x000c2c0001247983 */ /* 0x001ee80000300800 */
[----:B------:R0:W-:Y:S04]  /*71ed0*/  STL.64 [R1+0x4968], R50 ;  /* 0x0049683201007387 */ /* 0x0001e80000100a00 */
[----:B------:R1:W-:Y:S04]  /*71ee0*/  STL.64 [R1+0x4960], R48 ;  /* 0x0049603001007387 */ /* 0x0003e80000100a00 */
[----:B------:R-:W3:Y:S04]  /*71ef0*/  LDL.LU R40, [R1+0xc08] ;  /* 0x000c080001287983 */ /* 0x000ee80000300800 */
[----:B------:R-:W3:Y:S01]  /*71f00*/  LDL.LU R41, [R1+0xc0c] ;  /* 0x000c0c0001297983 */ /* 0x000ee20000300800 */
[----:B------:R-:W-:-:S03]  /*71f10*/  IMAD R9, R43, 0x100, R42 ;  /* 0x000001002b097824 */ /* 0x000fc600078e022a */
[----:B------:R-:W3:Y:S04]  /*71f20*/  LDL.LU R42, [R1+0xc18] ;  /* 0x000c1800012a7983 */ /* 0x000ee80000300800 */
[----:B------:R-:W3:Y:S01]  /*71f30*/  LDL.LU R43, [R1+0xc1c] ;  /* 0x000c1c00012b7983 */ /* 0x000ee20000300800 */
[----:B------:R-:W-:-:S03]  /*71f40*/  IMAD R10, R45, 0x100, R44 ;  /* 0x000001002d0a7824 */ /* 0x000fc600078e022c */
[----:B------:R-:W3:Y:S01]  /*71f50*/  LDL.LU R37, [R1+0x1270] ;  /* 0x0012700001257983 */ /* 0x000ee20000300800 */
[----:B------:R-:W-:-:S03]  /*71f60*/  IMAD.MOV.U32 R19, RZ, RZ, R39 ;  /* 0x000000ffff137224 */ /* 0x000fc600078e0027 */
[----:B------:R-:W3:Y:S04]  /*71f70*/  LDL.LU R38, [R1+0x126c] ;  /* 0x00126c0001267983 */ /* 0x000ee80000300800 */
[----:B------:R-:W3:Y:S04]  /*71f80*/  LDL.LU R39, [R1+0x1278] ;  /* 0x0012780001277983 */ /* 0x000ee80000300800 */
[----:B------:R-:W3:Y:S04]  /*71f90*/  LDL.LU R0, [R1+0x1274] ;  /* 0x0012740001007983 */ /* 0x000ee80000300800 */
[----:B------:R-:W3:Y:S04]  /*71fa0*/  LDL.LU R44, [R1+0x1280] ;  /* 0x00128000012c7983 */ /* 0x000ee80000300800 */
[----:B------:R-:W3:Y:S01]  /*71fb0*/  LDL.LU R45, [R1+0x127c] ;  /* 0x00127c00012d7983 */ /* 0x000ee20000300800 */
[----:B------:R-:W-:-:S02]  /*71fc0*/  F2FP.F16.E4M3.UNPACK_B R8, R8 ;  /* 0x00000008ff08723e */ /* 0x000fc400020006ff */
[----:B------:R-:W-:Y:S02]  /*71fd0*/  F2FP.F16.E4M3.UNPACK_B R9, R9 ;  /* 0x00000009ff09723e */ /* 0x000fe400020006ff */
[----:B------:R-:W-:Y:S01]  /*71fe0*/  F2FP.F16.E4M3.UNPACK_B R10, R10 ;  /* 0x0000000aff0a723e */ /* 0x000fe200020006ff */
[----:B----4-:R-:W-:Y:S01]  /*71ff0*/  HMMA.16816.F32 R12, R32, R14, R56 ;  /* 0x0000000e200c723c */ /* 0x010fe20000001838 */
[----:B--2---:R-:W-:Y:S01]  /*72000*/  IMAD R11, R11, 0x100, R5 ;  /* 0x000001000b0b7824 */ /* 0x004fe200078e0205 */
[----:B------:R-:W-:Y:S02]  /*72010*/  F2FP.F16.E4M3.UNPACK_B R5, R18.H1 ;  /* 0x00000012ff05723e */ /* 0x000fe400030006ff */
[----:B---3--:R-:W-:-:S15]  /*72020*/  F2FP.F16.E4M3.UNPACK_B R4, R6.H1 ;  /* 0x00000006ff04723e */ /* 0x008fde00030006ff */
[----:B------:R-:W-:-:S05]  /*72030*/  NOP ;  /* 0x0000000000007918 */ /* 0x000fca0000000000 */
[----:B0-----:R-:W-:Y:S02]  /*72040*/  IMAD.MOV.U32 R50, RZ, RZ, R12 ;  /* 0x000000ffff327224 */ /* 0x001fe400078e000c */
[----:B-1----:R-:W-:Y:S02]  /*72050*/  IMAD.MOV.U32 R49, RZ, RZ, R13 ;  /* 0x000000ffff317224 */ /* 0x002fe400078e000d */
[----:B------:R-:W-:Y:S02]  /*72060*/  IMAD.MOV.U32 R48, RZ, RZ, R14 ;  /* 0x000000ffff307224 */ /* 0x000fe400078e000e */
[----:B------:R-:W-:Y:S02]  /*72070*/  IMAD.MOV.U32 R18, RZ, RZ, R15 ;  /* 0x000000ffff127224 */ /* 0x000fe400078e000f */
[----:B------:R-:W-:Y:S01]  /*72080*/  HMMA.16816.F32 R12, R32, R16, R52 ;  /* 0x00000010200c723c */ /* 0x000fe20000001834 */
[----:B------:R-:W-:Y:S01]  /*72090*/  F2FP.F16.E4M3.UNPACK_B R11, R11 ;  /* 0x0000000bff0b723e */ /* 0x000fe200020006ff */
[----:B------:R-:W-:Y:S04]  /*720a0*/  STL [R1+0x4b8c], R49 ;  /* 0x004b8c3101007387 */ /* 0x000fe80000100800 */
[----:B------:R-:W-:Y:S04]  /*720b0*/  STL [R1+0x4b88], R50 ;  /* 0x004b883201007387 */ /* 0x000fe80000100800 */
[----:B------:R-:W-:Y:S04]  /*720c0*/  STL [R1+0x4c20], R48 ;  /* 0x004c203001007387 */ /* 0x000fe80000100800 */
[----:B------:R-:W-:Y:S09]  /*720d0*/  STL.64 [R1+0x4b68], R18 ;  /* 0x004b681201007387 */ /* 0x000ff20000100a00 */
[----:B------:R-:W-:Y:S04]  /*720e0*/  STL.64 [R1+0x330], R12 ;  /* 0x0003300c01007387 */ /* 0x000fe80000100a00 */
[----:B------:R0:W-:Y:S02]  /*720f0*/  STL.64 [R1+0x338], R14 ;  /* 0x0003380e01007387 */ /* 0x0001e40000100a00 */
[----:B0-----:R-:W-:Y:S01]  /*72100*/  HMMA.16816.F32 R12, R8, R4, R20 ;  /* 0x00000004080c723c */ /* 0x001fe20000001814 */
[----:B------:R-:W-:-:S02]  /*72110*/  F2FP.F16.E4M3.UNPACK_B R6, R7.H1 ;  /* 0x00000007ff06723e */ /* 0x000fc400030006ff */
[----:B------:R-:W-:Y:S02]  /*72120*/  F2FP.F16.E4M3.UNPACK_B R7, R36.H1 ;  /* 0x00000024ff07723e */ /* 0x000fe400030006ff */
[----:B------:R-:W-:Y:S02]  /*72130*/  F2FP.F16.E4M3.UNPACK_B R40, R40.H1 ;  /* 0x00000028ff28723e */ /* 0x000fe400030006ff */
[----:B------:R-:W-:-:S15]  /*72140*/  F2FP.F16.E4M3.UNPACK_B R41, R41.H1 ;  /* 0x00000029ff29723e */ /* 0x000fde00030006ff */
[----:B------:R-:W-:-:S01]  /*72150*/  NOP ;  /* 0x0000000000007918 */ /* 0x000fc20000000000 */
[----:B------:R-:W-:Y:S04]  /*72160*/  STL.64 [R1+0x2c0], R12 ;  /* 0x0002c00c01007387 */ /* 0x000fe80000100a00 */
[----:B------:R0:W-:Y:S04]  /*72170*/  STL.64 [R1+0x2c8], R14 ;  /* 0x0002c80e01007387 */ /* 0x0001e80000100a00 */
[----:B------:R-:W-:Y:S04]  /*72180*/  STL.64 [R1+0x4ca8], R6 ;  /* 0x004ca80601007387 */ /* 0x000fe80000100a00 */
[----:B------:R1:W-:Y:S01]  /*72190*/  STL.64 [R1+0x4ca0], R4 ;  /* 0x004ca00401007387 */ /* 0x0003e20000100a00 */
[C---:B0-----:R-:W-:Y:S06]  /*721a0*/  HMMA.16816.F32 R12, R8.reuse, R6, R24 ;  /* 0x00000006080c723c */ /* 0x041fec0000001818 */
[----:B-1----:R-:W-:-:S15]  /*721b0*/  HMMA.16816.F32 R4, R8, R40, R28 ;  /* 0x000000280804723c */ /* 0x002fde000000181c */
[----:B------:R-:W-:-:S02]  /*721c0*/  NOP ;  /* 0x0000000000007918 */ /* 0x000fc40000000000 */
[----:B------:R-:W-:Y:S04]  /*721d0*/  STL.64 [R1+0x2a0], R12 ;  /* 0x0002a00c01007387 */ /* 0x000fe80000100a00 */
[----:B------:R0:W-:Y:S04]  /*721e0*/  STL.64 [R1+0x2a8], R14 ;  /* 0x0002a80e01007387 */ /* 0x0001e80000100a00 */
[----:B------:R-:W-:Y:S04]  /*721f0*/  STL.64 [R1+0x280], R4 ;  /* 0x0002800401007387 */ /* 0x000fe80000100a00 */
[----:B------:R-:W-:Y:S04]  /*72200*/  STL.64 [R1+0x288], R6 ;  /* 0x0002880601007387 */ /* 0x000fe80000100a00 */
[----:B------:R-:W2:Y:S04]  /*72210*/  LDL.LU R48, [R1+0xf0] ;  /* 0x0000f00001307983 */ /* 0x000ea80000300800 */
[----:B------:R-:W2:Y:S04]  /*72220*/  LDL.LU R49, [R1+0xf4] ;  /* 0x0000f40001317983 */ /* 0x000ea80000300800 */
[----:B------:R-:W3:Y:S04]  /*72230*/  LDL.LU R50, [R1+0xf8] ;  /* 0x0000f80001327983 */ /* 0x000ee80000300800 */
[----:B------:R-:W3:Y:S01]  /*72240*/  LDL.LU R51, [R1+0xfc] ;  /* 0x0000fc0001337983 */ /* 0x000ee20000300800 */
[----:B0-----:R-:W-:-:S02]  /*72250*/  IMAD R14, R45, 0x100, R44 ;  /* 0x000001002d0e7824 */ /* 0x001fc400078e022c */
[----:B------:R-:W-:Y:S02]  /*72260*/  IMAD R12, R38, 0x100, R37 ;  /* 0x00000100260c7824 */ /* 0x000fe400078e0225 */
[----:B------:R-:W-:Y:S01]  /*72270*/  IMAD R13, R0, 0x100, R39 ;  /* 0x00000100000d7824 */ /* 0x000fe200078e0227 */
        /* <DEDUP_REMOVED lines=30> */
[----:B------:R-:W-:-:S02]  /*72460*/  F2FP.F16.E4M3.UNPACK_B R42, R42.H1 ;  /* 0x0000002aff2a723e */ /* 0x000fc400030006ff */
[----:B------:R-:W-:Y:S01]  /*72470*/  F2FP.F16.E4M3.UNPACK_B R43, R43.H1 ;  /* 0x0000002bff2b723e */ /* 0x000fe200030006ff */
        /* <DEDUP_REMOVED lines=22> */
[----:B---3--:R-:W-:-:S02]  /*725e0*/  F2FP.F16.E4M3.UNPACK_B R44, R44.H1 ;  /* 0x0000002cff2c723e */ /* 0x008fc400030006ff */
[----:B----4-:R-:W-:Y:S01]  /*725f0*/  F2FP.F16.E4M3.UNPACK_B R45, R45.H1 ;  /* 0x0000002dff2d723e */ /* 0x010fe200030006ff */
[C---:B--2---:R-:W-:Y:S06]  /*72600*/  HMMA.16816.F32 R48, R8.reuse, R42, R48 ;  /* 0x0000002a0830723c */ /* 0x044fec0000001830 */
        /* <DEDUP_REMOVED lines=10> */
[----:B------:R-:W-:-:S02]  /*726b0*/  F2FP.F16.E4M3.UNPACK_B R38, R38.H1 ;  /* 0x00000026ff26723e */ /* 0x000fc400030006ff */
[----:B------:R-:W-:Y:S01]  /*726c0*/  F2FP.F16.E4M3.UNPACK_B R39, R39.H1 ;  /* 0x00000027ff27723e */ /* 0x000fe200030006ff */
[----:B------:R-:W-:Y:S01]  /*726d0*/  IMAD R15, R61, 0x100, R15 ;  /* 0x000001003d0f7824 */ /* 0x000fe200078e020f */
[----:B------:R-:W-:Y:S02]  /*726e0*/  F2FP.F16.E4M3.UNPACK_B R36, R36.H1 ;  /* 0x00000024ff24723e */ /* 0x000fe400030006ff */
[----:B------:R-:W-:Y:S02]  /*726f0*/  F2FP.F16.E4M3.UNPACK_B R37, R37.H1 ;  /* 0x00000025ff25723e */ /* 0x000fe400030006ff */
[----:B------:R-:W-:Y:S02]  /*72700*/  F2FP.F16.E4M3.UNPACK_B R2, R2.H1 ;  /* 0x00000002ff02723e */ /* 0x000fe400030006ff */
[----:B------:R-:W-:Y:S02]  /*72710*/  F2FP.F16.E4M3.UNPACK_B R3, R3.H1 ;  /* 0x00000003ff03723e */ /* 0x000fe400030006ff */
[----:B------:R-:W-:-:S02]  /*72720*/  F2FP.F16.E4M3.UNPACK_B R12, R12 ;  /* 0x0000000cff0c723e */ /* 0x000fc400020006ff */
[----:B------:R-:W-:Y:S02]  /*72730*/  F2FP.F16.E4M3.UNPACK_B R13, R13 ;  /* 0x0000000dff0d723e */ /* 0x000fe400020006ff */
[----:B------:R-:W-:Y:S01]  /*72740*/  F2FP.F16.E4M3.UNPACK_B R14, R14 ;  /* 0x0000000eff0e723e */ /* 0x000fe200020006ff */
[----:B------:R-:W-:Y:S01]  /*72750*/  HMMA.16816.F32 R28, R8, R38, R28 ;  /* 0x00000026081c723c */ /* 0x000fe2000000181c */
[----:B------:R-:W-:-:S05]  /*72760*/  F2FP.F16.E4M3.UNPACK_B R15, R15 ;  /* 0x0000000fff0f723e */ /* 0x000fca00020006ff */
[C---:B------:R-:W-:Y:S06]  /*72770*/  HMMA.16816.F32 R24, R8.reuse, R36, R24 ;  /* 0x000000240818723c */ /* 0x040fec0000001818 */
[----:B------:R-:W-:Y:S01]  /*72780*/  HMMA.16816.F32 R20, R8, R2, R20 ;  /* 0x000000020814723c */ /* 0x000fe20000001814 */
[----:B------:R-:W-:Y:S04]  /*72790*/  STL [R1+0x4c9c], R38 ;  /* 0x004c9c2601007387 */ /* 0x000fe80000100800 */
[----:B------:R-:W-:Y:S06]  /*727a0*/  STL [R1+0x4c98], R39 ;  /* 0x004c982701007387 */ /* 0x000fec0000100800 */
[----:B------:R-:W-:Y:S04]  /*727b0*/  STL.64 [R1+0x590], R28 ;  /* 0x0005901c01007387 */ /* 0x000fe80000100a00 */
[----:B------:R-:W-:Y:S04]  /*727c0*/  STL.64 [R1+0x598], R30 ;  /* 0x0005981e01007387 */ /* 0x000fe80000100a00 */
[----:B------:R-:W-:Y:S04]  /*727d0*/  STL.64 [R1+0x580], R24 ;  /* 0x0005801801007387 */ /* 0x000fe80000100a00 */
[----:B------:R-:W-:Y:S04]  /*727e0*/  STL.64 [R1+0x588], R26 ;  /* 0x0005881a01007387 */ /* 0x000fe80000100a00 */
[----:B------:R-:W-:Y:S04]  /*727f0*/  STL.64 [R1+0x550], R20 ;  /* 0x0005501401007387 */ /* 0x000fe80000100a00 */
[----:B------:R-:W-:Y:S01]  /*72800*/  STL.64 [R1+0x558], R22 ;  /* 0x0005581601007387 */ /* 0x000fe20000100a00 */
[C---:B----4-:R-:W-:Y:S06]  /*72810*/  HMMA.16816.F32 R16, R12.reuse, R4, R16 ;  /* 0x000000040c10723c */ /* 0x050fec0000001810 */
[C---:B---3--:R-:W-:Y:S06]  /*72820*/  HMMA.16816.F32 R8, R12.reuse, R6, R32 ;  /* 0x000000060c08723c */ /* 0x048fec0000001820 */
[----:B------:R-:W-:Y:S11]  /*72830*/  STL.64 [R1+0x4c70], R6 ;  /* 0x004c700601007387 */ /* 0x000ff60000100a00 */
[----:B------:R-:W-:Y:S04]  /*72840*/  STL.64 [R1+0x540], R16 ;  /* 0x0005401001007387 */ /* 0x000fe80000100a00 */
[----:B------:R-:W-:Y:S04]  /*72850*/  STL.64 [R1+0x548], R18 ;  /* 0x0005481201007387 */ /* 0x000fe80000100a00 */
[----:B------:R-:W-:Y:S04]  /*72860*/  STL.64 [R1+0x4c68], R4 ;  /* 0x004c680401007387 */ /* 0x000fe80000100a00 */
[----:B------:R-:W-:Y:S04]  /*72870*/  STL.64 [R1+0x530], R8 ;  /* 0x0005300801007387 */ /* 0x000fe80000100a00 */
[----:B------:R0:W-:Y:S02]  /*72880*/  STL.64 [R1+0x538], R10 ;  /* 0x0005380a01007387 */ /* 0x0001e40000100a00 */
[C---:B0-----:R-:W-:Y:S06]  /*72890*/  HMMA.16816.F32 R8, R12.reuse, R40, R52 ;  /* 0x000000280c08723c */ /* 0x041fec0000001834 */
[C---:B--2---:R-:W-:Y:S06]  /*728a0*/  HMMA.16816.F32 R4, R12.reuse, R42, R48 ;  /* 0x0000002a0c04723c */ /* 0x044fec0000001830 */
[----:B------:R-:W-:Y:S11]  /*728b0*/  STL.64 [R1+0x4c50], R42 ;  /* 0x004c502a01007387 */ /* 0x000ff60000100a00 */
[----:B------:R-:W-:Y:S04]  /*728c0*/  STL.64 [R1+0x520], R8 ;  /* 0x0005200801007387 */ /* 0x000fe80000100a00 */
[----:B------:R-:W-:Y:S04]  /*728d0*/  STL.64 [R1+0x528], R10 ;  /* 0x0005280a01007387 */ /* 0x000fe80000100a00 */
[----:B------:R-:W-:Y:S04]  /*728e0*/  STL.64 [R1+0x4c48], R40 ;  /* 0x004c482801007387 */ /* 0x000fe80000100a00 */
        /* <DEDUP_REMOVED lines=54> */
[----:B------:R-:W3:Y:S04]  /*72c50*/  LDL.LU R39, [R1+0x12a8] ;  /* 0x0012a80001277983 */ /* 0x000ee80000300800 */
[----:B------:R-:W3:Y:S04]  /*72c60*/  LDL.LU R11, [R1+0x12a4] ;  /* 0x0012a400010b7983 */ /* 0x000ee80000300800 */
[----:B0-----:R-:W2:Y:S04]  /*72c70*/  LDL.LU R52, [R1+0x4b0] ;  /* 0x0004b00001347983 */ /* 0x001ea80000300800 */
        /* <DEDUP_REMOVED lines=30> */
[----:B----4-:R-:W-:-:S03]  /*72e60*/  IMAD R10, R10, 0x100, R38 ;  /* 0x000001000a0a7824 */ /* 0x010fc600078e0226 */
[----:B------:R-:W4:Y:S01]  /*72e70*/  LDL.LU R38, [R1+0x4c9c] ;  /* 0x004c9c0001267983 */ /* 0x000f220000300800 */
[----:B---3--:R-:W-:-:S03]  /*72e80*/  IMAD R11, R11, 0x100, R39 ;  /* 0x000001000b0b7824 */ /* 0x008fc600078e0227 */
        /* <DEDUP_REMOVED lines=50> */
[C---:B------:R-:W-:Y:S01]  /*731b0*/  HMMA.16816.F32 R48, R8.reuse, R44, R48 ;  /* 0x0000002c0830723c */ /* 0x040fe20000001830 */
[----:B------:R-:W-:Y:S02]  /*731c0*/  F2FP.F16.E4M3.UNPACK_B R12, R12 ;  /* 0x0000000cff0c723e */ /* 0x000fe400020006ff */
[----:B------:R-:W-:Y:S02]  /*731d0*/  F2FP.F16.E4M3.UNPACK_B R13, R13 ;  /* 0x0000000dff0d723e */ /* 0x000fe400020006ff */
[----:B------:R-:W-:Y:S01]  /*731e0*/  F2FP.F16.E4M3.UNPACK_B R14, R14 ;  /* 0x0000000eff0e723e */ /* 0x000fe200020006ff */
[----:B------:R-:W-:Y:S01]  /*731f0*/  HMMA.16816.F32 R28, R8, R38, R28 ;  /* 0x00000026081c723c */ /* 0x000fe2000000181c */
[----:B------:R-:W-:-:S05]  /*73200*/  F2FP.F16.E4M3.UNPACK_B R15, R15 ;  /* 0x0000000fff0f723e */ /* 0x000fca00020006ff */
[C---:B------:R-:W-:Y:S06]  /*73210*/  HMMA.16816.F32 R24, R8.reuse, R36, R24 ;  /* 0x000000240818723c */ /* 0x040fec0000001818 */
[----:B--2---:R-:W-:Y:S06]  /*73220*/  HMMA.16816.F32 R20, R8, R2, R20 ;  /* 0x000000020814723c */ /* 0x004fec0000001814 */
[C---:B------:R-:W-:Y:S01]  /*73230*/  HMMA.16816.F32 R8, R12.reuse, R6, R32 ;  /* 0x000000060c08723c */ /* 0x040fe20000001820 */
[----:B------:R0:W-:Y:S04]  /*73240*/  STL.64 [R1+0x420], R48 ;  /* 0x0004203001007387 */ /* 0x0001e80000100a00 */
[----:B------:R-:W-:Y:S04]  /*73250*/  STL.64 [R1+0x428], R50 ;  /* 0x0004283201007387 */ /* 0x000fe80000100a00 */
[----:B0-----:R-:W2:Y:S04]  /*73260*/  LDL.LU R48, [R1+0x4c20] ;  /* 0x004c200001307983 */ /* 0x001ea80000300800 */
[----:B------:R-:W-:Y:S04]  /*73270*/  STL.64 [R1+0x480], R28 ;  /* 0x0004801c01007387 */ /* 0x000fe80000100a00 */
[----:B------:R-:W-:Y:S04]  /*73280*/  STL.64 [R1+0x488], R30 ;  /* 0x0004881e01007387 */ /* 0x000fe80000100a00 */
[----:B------:R-:W-:Y:S04]  /*73290*/  STL.64 [R1+0x470], R24 ;  /* 0x0004701801007387 */ /* 0x000fe80000100a00 */
[----:B------:R-:W-:Y:S04]  /*732a0*/  STL.64 [R1+0x478], R26 ;  /* 0x0004781a01007387 */ /* 0x000fe80000100a00 */
[----:B------:R-:W-:Y:S04]  /*732b0*/  STL.64 [R1+0x410], R20 ;  /* 0x0004101401007387 */ /* 0x000fe80000100a00 */
[----:B------:R0:W-:Y:S04]  /*732c0*/  STL.64 [R1+0x418], R22 ;  /* 0x0004181601007387 */ /* 0x0001e80000100a00 */
[----:B------:R-:W-:Y:S01]  /*732d0*/  STL.64 [R1+0x4c18], R6 ;  /* 0x004c180601007387 */ /* 0x000fe20000100a00 */
[C---:B0-----:R-:W-:Y:S06]  /*732e0*/  HMMA.16816.F32 R20, R12.reuse, R42, R56 ;  /* 0x0000002a0c14723c */ /* 0x041fec0000001838 */
[----:B---3--:R-:W-:-:S15]  /*732f0*/  HMMA.16816.F32 R16, R12, R4, R16 ;  /* 0x000000040c10723c */ /* 0x008fde0000001810 */
[----:B------:R-:W-:-:S08]  /*73300*/  NOP ;  /* 0x0000000000007918 */ /* 0x000fd00000000000 */
[----:B------:R-:W-:Y:S04]  /*73310*/  STL.64 [R1+0x400], R16 ;  /* 0x0004001001007387 */ /* 0x000fe80000100a00 */
[----:B------:R-:W-:Y:S04]  /*73320*/  STL.64 [R1+0x408], R18 ;  /* 0x0004081201007387 */ /* 0x000fe80000100a00 */
[----:B------:R4:W-:Y:S02]  /*73330*/  STL.64 [R1+0x4c10], R4 ;  /* 0x004c100401007387 */ /* 0x0009e40000100a00 */
[----:B----4-:R-:W-:Y:S02]  /*73340*/  HMMA.16816.F32 R4, R12, R40, R52 ;  /* 0x000000280c04723c */ /* 0x010fe40000001834 */
[----:B------:R0:W-:Y:S04]  /*73350*/  STL.64 [R1+0x3f0], R8 ;  /* 0x0003f00801007387 */ /* 0x0001e80000100a00 */
[----:B------:R1:W-:Y:S04]  /*73360*/  STL.64 [R1+0x3f8], R10 ;  /* 0x0003f80a01007387 */ /* 0x0003e80000100a00 */
[----:B------:R-:W3:-:S13]  /*73370*/  LDL.LU R56, [R1+0x430] ;  /* 0x0004300001387983 */ /* 0x000eda0000300800 */
[----:B------:R4:W-:Y:S04]  /*73380*/  STL.64 [R1+0x3e0], R4 ;  /* 0x0003e00401007387 */ /* 0x0009e80000100a00 */
[----:B------:R2:W-:Y:S04]  /*73390*/  STL.64 [R1+0x3e8], R6 ;  /* 0x0003e80601007387 */ /* 0x0005e80000100a00 */
        /* <DEDUP_REMOVED lines=11> */
[----:B0-----:R-:W3:Y:S04]  /*73450*/  LDL.LU R8, [R1+0x12d4] ;  /* 0x0012d40001087983 */ /* 0x001ee80000300800 */
[----:B------:R-:W3:Y:S04]  /*73460*/  LDL.LU R9, [R1+0x12d0] ;  /* 0x0012d00001097983 */ /* 0x000ee80000300800 */
        /* <DEDUP_REMOVED lines=14> */
[----:B----4-:R-:W4:Y:S04]  /*73550*/  LDL.LU R4, [R1+0xbc0] ;  /* 0x000bc00001047983 */ /* 0x010f280000300800 */
[----:B------:R-:W4:Y:S04]  /*73560*/  LDL.LU R5, [R1+0xbc4] ;  /* 0x000bc40001057983 */ /* 0x000f280000300800 */
[----:B--2---:R-:W4:Y:S04]  /*73570*/  LDL.LU R6, [R1+0xbc8] ;  /* 0x000bc80001067983 */ /* 0x004f280000300800 */
        /* <DEDUP_REMOVED lines=9> */
[----:B------:R-:W-:Y:S04]  /*73610*/  STL.64 [R1+0x4878], R22 ;  /* 0x0048781601007387 */ /* 0x000fe80000100a00 */
[----:B------:R0:W-:Y:S04]  /*73620*/  STL.64 [R1+0x4870], R20 ;  /* 0x0048701401007387 */ /* 0x0001e80000100a00 */
[----:B0-----:R-:W2:Y:S04]  /*73630*/  LDL.LU R20, [R1+0xa50] ;  /* 0x000a500001147983 */ /* 0x001ea80000300800 */
[----:B------:R-:W2:Y:S04]  /*73640*/  LDL.LU R21, [R1+0xa54] ;  /* 0x000a540001157983 */ /* 0x000ea80000300800 */
[----:B------:R-:W2:Y:S04]  /*73650*/  LDL.LU R22, [R1+0xa58] ;  /* 0x000a580001167983 */ /* 0x000ea80000300800 */
[----:B------:R-:W2:Y:S01]  /*73660*/  LDL.LU R23, [R1+0xa5c] ;  /* 0x000a5c0001177983 */ /* 0x000ea20000300800 */
[----:B---3--:R-:W-:-:S15]  /*73670*/  HMMA.16816.F32 R28, R12, R44, R28 ;  /* 0x0000002c0c1c723c */ /* 0x008fde000000181c */
[----:B------:R-:W-:-:S08]  /*73680*/  NOP ;  /* 0x0000000000007918 */ /* 0x000fd00000000000 */
[----:B------:R-:W-:Y:S04]  /*73690*/  STL.64 [R1+0x4868], R30 ;  /* 0x0048681e01007387 */ /* 0x000fe80000100a00 */
[----:B------:R0:W-:Y:S01]  /*736a0*/  STL.64 [R1+0x4a80], R28 ;  /* 0x004a801c01007387 */ /* 0x0001e20000100a00 */
[----:B----4-:R-:W-:Y:S03]  /*736b0*/  HMMA.16816.F32 R4, R12, R38, R4 ;  /* 0x000000260c04723c */ /* 0x010fe60000001804 */
[----:B0-----:R-:W3:Y:S04]  /*736c0*/  LDL.LU R28, [R1+0xbb0] ;  /* 0x000bb000011c7983 */ /* 0x001ee80000300800 */
[----:B------:R-:W3:Y:S04]  /*736d0*/  LDL.LU R29, [R1+0xbb4] ;  /* 0x000bb400011d7983 */ /* 0x000ee80000300800 */
[----:B------:R-:W3:Y:S04]  /*736e0*/  LDL.LU R30, [R1+0xbb8] ;  /* 0x000bb800011e7983 */ /* 0x000ee80000300800 */
[----:B------:R-:W3:Y:S01]  /*736f0*/  LDL.LU R31, [R1+0xbbc] ;  /* 0x000bbc00011f7983 */ /* 0x000ee20000300800 */
[----:B------:R-:W-:-:S02]  /*73700*/  IMAD R8, R9, 0x100, R8 ;  /* 0x0000010009087824 */ /* 0x000fc400078e0208 */
[----:B------:R-:W-:Y:S02]  /*73710*/  IMAD R9, R11, 0x100, R10 ;  /* 0x000001000b097824 */ /* 0x000fe400078e020a */
[----:B------:R-:W-:Y:S02]  /*73720*/  IMAD R10, R46, 0x100, R60 ;  /* 0x000001002e0a7824 */ /* 0x000fe400078e023c */
[----:B------:R-:W4:Y:S04]  /*73730*/  LDL.LU R60, [R1+0x1304] ;  /* 0x00130400013c7983 */ /* 0x000f280000300800 */
[----:B------:R-:W4:Y:S04]  /*73740*/  LDL.LU R46, [R1+0x1300] ;  /* 0x00130000012e7983 */ /* 0x000f280000300800 */
[----:B------:R-:W-:Y:S04]  /*73750*/  STL.64 [R1+0x460], R4 ;  /* 0x0004600401007387 */ /* 0x000fe80000100a00 */
[----:B------:R0:W-:Y:S04]  /*73760*/  STL.64 [R1+0x468], R6 ;  /* 0x0004680601007387 */ /* 0x0001e80000100a00 */
[----:B0-----:R-:W4:Y:S04]  /*73770*/  LDL.LU.64 R6, [R1+0x4c18] ;  /* 0x004c180001067983 */ /* 0x001f280000300a00 */
[----:B------:R-:W4:Y:S01]  /*73780*/  LDL.LU.64 R4, [R1+0x4c10] ;  /* 0x004c100001047983 */ /* 0x000f220000300a00 */
[----:B------:R-:W-:Y:S01]  /*73790*/  IMAD R11, R0, 0x100, R47 ;  /* 0x00000100000b7824 */ /* 0x000fe200078e022f */
[----:B------:R-:W-:-:S02]  /*737a0*/  F2FP.F16.E4M3.UNPACK_B R8, R8 ;  /* 0x00000008ff08723e */ /* 0x000fc400020006ff */
[----:B------:R-:W-:Y:S02]  /*737b0*/  F2FP.F16.E4M3.UNPACK_B R9, R9 ;  /* 0x00000009ff09723e */ /* 0x000fe400020006ff */
[----:B------:R-:W-:Y:S02]  /*737c0*/  F2FP.F16.E4M3.UNPACK_B R10, R10 ;  /* 0x0000000aff0a723e */ /* 0x000fe400020006ff */
[----:B------:R-:W-:Y:S01]  /*737d0*/  F2FP.F16.E4M3.UNPACK_B R11, R11 ;  /* 0x0000000bff0b723e */ /* 0x000fe200020006ff */
[----:B---3--:R-:W-:-:S15]  /*737e0*/  HMMA.16816.F32 R28, R12, R36, R28 ;  /* 0x000000240c1c723c */ /* 0x008fde000000181c */
[----:B------:R-:W-:-:S08]  /*737f0*/  NOP ;  /* 0x0000000000007918 */ /* 0x000fd00000000000 */
[----:B------:R-:W-:Y:S04]  /*73800*/  STL.64 [R1+0x450], R28 ;  /* 0x0004501c01007387 */ /* 0x000fe80000100a00 */
[----:B------:R2:W-:Y:S02]  /*73810*/  STL.64 [R1+0x458], R30 ;  /* 0x0004581e01007387 */ /* 0x0005e40000100a00 */
[----:B--2---:R-:W-:Y:S06]  /*73820*/  HMMA.16816.F32 R28, R12, R2, R20 ;  /* 0x000000020c1c723c */ /* 0x004fec0000001814 */
[C---:B----4-:R-:W-:Y:S06]  /*73830*/  HMMA.16816.F32 R20, R8.reuse, R4, R24 ;  /* 0x000000040814723c */ /* 0x050fec0000001818 */
[C---:B------:R-:W-:Y:S06]  /*73840*/  HMMA.16816.F32 R12, R8.reuse, R6, R16 ;  /* 0x00000006080c723c */ /* 0x040fec0000001810 */
[C---:B------:R-:W-:Y:S05]  /*73850*/  HMMA.16816.F32 R16, R8.reuse, R42, R52 ;  /* 0x0000002a0810723c */ /* 0x040fea0000001834 */
[----:B------:R-:W-:Y:S04]  /*73860*/  STL.64 [R1+0x3d0], R28 ;  /* 0x0003d01c01007387 */ /* 0x000fe80000100a00 */
[----:B------:R-:W-:Y:S04]  /*73870*/  STL.64 [R1+0x3d8], R30 ;  /* 0x0003d81e01007387 */ /* 0x000fe80000100a00 */
[----:B------:R-:W2:Y:S04]  /*73880*/  LDL.LU R47, [R1+0x130c] ;  /* 0x00130c00012f7983 */ /* 0x000ea80000300800 */
[----:B------:R-:W-:Y:S04]  /*73890*/  STL.64 [R1+0x3c0], R20 ;  /* 0x0003c01401007387 */ /* 0x000fe80000100a00 */
[----:B------:R-:W-:Y:S04]  /*738a0*/  STL.64 [R1+0x3c8], R22 ;  /* 0x0003c81601007387 */ /* 0x000fe80000100a00 */
[----:B------:R-:W2:Y:S04]  /*738b0*/  LDL.LU R0, [R1+0x1308] ;  /* 0x0013080001007983 */ /* 0x000ea80000300800 */
[----:B------:R-:W-:Y:S04]  /*738c0*/  STL.64 [R1+0x3b0], R12 ;  /* 0x0003b00c01007387 */ /* 0x000fe80000100a00 */
[----:B------:R0:W-:Y:S02]  /*738d0*/  STL.64 [R1+0x3b8], R14 ;  /* 0x0003b80e01007387 */ /* 0x0001e40000100a00 */
[C---:B0-----:R-:W-:Y:S06]  /*738e0*/  HMMA.16816.F32 R12, R8.reuse, R40, R32 ;  /* 0x00000028080c723c */ /* 0x041fec0000001820 */
[----:B------:R-:W-:-:S15]  /*738f0*/  HMMA.16816.F32 R24, R8, R44, R56 ;  /* 0x0000002c0818723c */ /* 0x000fde0000001838 */
[----:B------:R-:W-:-:S03]  /*73900*/  NOP ;  /* 0x0000000000007918 */ /* 0x000fc60000000000 */
[----:B------:R-:W-:Y:S02]  /*73910*/  IMAD.MOV.U32 R23, RZ, RZ, R12 ;  /* 0x000000ffff177224 */ /* 0x000fe400078e000c */
[----:B------:R-:W-:Y:S02]  /*73920*/  IMAD.MOV.U32 R22, RZ, RZ, R13 ;  /* 0x000000ffff167224 */ /* 0x000fe400078e000d */
[----:B------:R-:W-:Y:S02]  /*73930*/  IMAD.MOV.U32 R21, RZ, RZ, R14 ;  /* 0x000000ffff157224 */ /* 0x000fe400078e000e */
[----:B------:R-:W-:Y:S01]  /*73940*/  IMAD.MOV.U32 R20, RZ, RZ, R15 ;  /* 0x000000ffff147224 */ /* 0x000fe200078e000f */
[----:B------:R-:W-:Y:S04]  /*73950*/  STL.64 [R1+0x48d8], R22 ;  /* 0x0048d81601007387 */ /* 0x000fe80000100a00 */
[----:B------:R0:W-:Y:S04]  /*73960*/  STL.64 [R1+0x48d0], R20 ;  /* 0x0048d01401007387 */ /* 0x0001e80000100a00 */
[----:B------:R-:W-:Y:S04]  /*73970*/  STL.64 [R1+0x390], R16 ;  /* 0x0003901001007387 */ /* 0x000fe80000100a00 */
[----:B------:R-:W-:Y:S04]  /*73980*/  STL.64 [R1+0x398], R18 ;  /* 0x0003981201007387 */ /* 0x000fe80000100a00 */
[----:B------:R-:W3:Y:S04]  /*73990*/  LDL.LU R56, [R1+0xba0] ;  /* 0x000ba00001387983 */ /* 0x000ee80000300800 */
[----:B------:R-:W3:Y:S04]  /*739a0*/  LDL.LU R57, [R1+0xba4] ;  /* 0x000ba40001397983 */ /* 0x000ee80000300800 */
[----:B------:R-:W3:Y:S04]  /*739b0*/  LDL.LU R58, [R1+0xba8] ;  /* 0x000ba800013a7983 */ /* 0x000ee80000300800 */
[----:B------:R-:W3:Y:S04]  /*739c0*/  LDL.LU R59, [R1+0xbac] ;  /* 0x000bac00013b7983 */ /* 0x000ee80000300800 */
[----:B------:R1:W-:Y:S04]  /*739d0*/  STL [R1+0x4824], R24 ;  /* 0x0048241801007387 */ /* 0x0003e80000100800 */
[----:B------:R4:W-:Y:S04]  /*739e0*/  STL [R1+0x4820], R25 ;  /* 0x0048201901007387 */ /* 0x0009e80000100800 */
[----:B------:R4:W-:Y:S04]  /*739f0*/  STL [R1+0x481c], R26 ;  /* 0x00481c1a01007387 */ /* 0x0009e80000100800 */
[----:B------:R4:W-:Y:S04]  /*73a00*/  STL [R1+0x4818], R27 ;  /* 0x0048181b01007387 */ /* 0x0009e80000100800 */
[----:B0-----:R-:W2:Y:S04]  /*73a10*/  LDL.LU R20, [R1+0xa00] ;  /* 0x000a000001147983 */ /* 0x001ea80000300800 */
[----:B------:R-:W2:Y:S04]  /*73a20*/  LDL.LU R21, [R1+0xa04] ;  /* 0x000a040001157983 */ /* 0x000ea80000300800 */
[----:B------:R-:W2:Y:S04]  /*73a30*/  LDL.LU R22, [R1+0xa08] ;  /* 0x000a080001167983 */ /* 0x000ea80000300800 */
[----:B------:R-:W2:Y:S04]  /*73a40*/  LDL.LU R23, [R1+0xa0c] ;  /* 0x000a0c0001177983 */ /* 0x000ea80000300800 */
[----:B-1----:R-:W2:Y:S04]  /*73a50*/  LDL.LU R24, [R1+0xb90] ;  /* 0x000b900001187983 */ /* 0x002ea80000300800 */
[----:B----4-:R-:W4:Y:S04]  /*73a60*/  LDL.LU R25, [R1+0xb94] ;  /* 0x000b940001197983 */ /* 0x010f280000300800 */
        /* <DEDUP_REMOVED lines=18> */
[----:B------:R-:W-:-:S02]  /*73b90*/  IMAD R12, R49, 0x100, R50 ;  /* 0x00000100310c7824 */ /* 0x000fc400078e0232 */
[----:B------:R-:W-:Y:S02]  /*73ba0*/  IMAD R13, R61, 0x100, R51 ;  /* 0x000001003d0d7824 */ /* 0x000fe400078e0233 */
[----:B------:R-:W-:Y:S01]  /*73bb0*/  IMAD R14, R46, 0x100, R60 ;  /* 0x000001002e0e7824 */ /* 0x000fe200078e023c */
[----:B------:R-:W-:Y:S02]  /*73bc0*/  F2FP.F16.E4M3.UNPACK_B R12, R12 ;  /* 0x0000000cff0c723e */ /* 0x000fe400020006ff */
[----:B------:R-:W-:Y:S02]  /*73bd0*/  F2FP.F16.E4M3.UNPACK_B R13, R13 ;  /* 0x0000000dff0d723e */ /* 0x000fe400020006ff */
[----:B------:R-:W-:Y:S01]  /*73be0*/  F2FP.F16.E4M3.UNPACK_B R14, R14 ;  /* 0x0000000eff0e723e */ /* 0x000fe200020006ff */
[----:B---3--:R-:W-:-:S15]  /*73bf0*/  HMMA.16816.F32 R56, R8, R38, R56 ;  /* 0x000000260838723c */ /* 0x008fde0000001838 */
[----:B------:R-:W-:-:S08]  /*73c00*/  NOP ;  /* 0x0000000000007918 */ /* 0x000fd00000000000 */
[----:B------:R0:W-:Y:S04]  /*73c10*/  STL.64 [R1+0x440], R56 ;  /* 0x0004403801007387 */ /* 0x0001e80000100a00 */
[----:B------:R1:W-:Y:S04]  /*73c20*/  STL.64 [R1+0x448], R58 ;  /* 0x0004483a01007387 */ /* 0x0003e80000100a00 */
[----:B0-----:R-:W3:Y:S04]  /*73c30*/  LDL.LU R56, [R1+0x9b0] ;  /* 0x0009b00001387983 */ /* 0x001ee80000300800 */
[----:B------:R-:W3:Y:S04]  /*73c40*/  LDL.LU R57, [R1+0x9b4] ;  /* 0x0009b40001397983 */ /* 0x000ee80000300800 */
[----:B-1----:R-:W3:Y:S04]  /*73c50*/  LDL.LU R58, [R1+0x9b8] ;  /* 0x0009b800013a7983 */ /* 0x002ee80000300800 */
[----:B------:R-:W3:Y:S01]  /*73c60*/  LDL.LU R59, [R1+0x9bc] ;  /* 0x0009bc00013b7983 */ /* 0x000ee20000300800 */
[----:B--2---:R-:W-:Y:S01]  /*73c70*/  IMAD R15, R0, 0x100, R47 ;  /* 0x00000100000f7824 */ /* 0x004fe200078e022f */
[----:B----4-:R-:W-:Y:S02]  /*73c80*/  HMMA.16816.F32 R24, R8, R36, R24 ;  /* 0x000000240818723c */ /* 0x010fe40000001818 */
[----:B------:R-:W2:Y:S02]  /*73c90*/  LDL.LU R51, [R1+0x1314] ;  /* 0x0013140001337983 */ /* 0x000ea40000300800 */
[----:B------:R-:W-:-:S02]  /*73ca0*/  F2FP.F16.E4M3.UNPACK_B R15, R15 ;  /* 0x0000000fff0f723e */ /* 0x000fc400020006ff */
[----:B------:R-:W-:Y:S01]  /*73cb0*/  HMMA.16816.F32 R8, R8, R2, R20 ;  /* 0x000000020808723c */ /* 0x000fe20000001814 */
[----:B------:R-:W2:Y:S04]  /*73cc0*/  LDL.LU R61, [R1+0x1310] ;  /* 0x00131000013d7983 */ /* 0x000ea80000300800 */
[----:B------:R-:W4:Y:S04]  /*73cd0*/  LDL.LU R60, [R1+0x131c] ;  /* 0x00131c00013c7983 */ /* 0x000f280000300800 */
[----:B------:R-:W4:Y:S04]  /*73ce0*/  LDL.LU R46, [R1+0x1318] ;  /* 0x00131800012e7983 */ /* 0x000f280000300800 */
[----:B------:R-:W4:Y:S04]  /*73cf0*/  LDL.LU R47, [R1+0x1324] ;  /* 0x00132400012f7983 */ /* 0x000f280000300800 */
[----:B------:R-:W4:Y:S01]  /*73d00*/  LDL.LU R0, [R1+0x1320] ;  /* 0x0013200001007983 */ /* 0x000f220000300800 */
[----:B------:R-:W-:Y:S03]  /*73d10*/  HMMA.16816.F32 R20, R12, R4, R28 ;  /* 0x000000040c14723c */ /* 0x000fe6000000181c */
[----:B------:R-:W-:Y:S04]  /*73d20*/  STL.64 [R1+0x430], R24 ;  /* 0x0004301801007387 */ /* 0x000fe80000100a00 */
[----:B------:R0:W-:Y:S04]  /*73d30*/  STL.64 [R1+0x438], R26 ;  /* 0x0004381a01007387 */ /* 0x0001e80000100a00 */
[----:B------:R-:W-:Y:S04]  /*73d40*/  STL.64 [R1+0x380], R8 ;  /* 0x0003800801007387 */ /* 0x000fe80000100a00 */
[----:B------:R1:W-:Y:S09]  /*73d50*/  STL.64 [R1+0x388], R10 ;  /* 0x0003880a01007387 */ /* 0x0003f20000100a00 */
[----:B0-----:R-:W-:-:S02]  /*73d60*/  IMAD.MOV.U32 R27, RZ, RZ, R23 ;  /* 0x000000ffff1b7224 */ /* 0x001fc400078e0017 */
[----:B------:R-:W-:Y:S02]  /*73d70*/  IMAD.MOV.U32 R26, RZ, RZ, R22 ;  /* 0x000000ffff1a7224 */ /* 0x000fe400078e0016 */
[----:B------:R-:W-:Y:S02]  /*73d80*/  IMAD.MOV.U32 R25, RZ, RZ, R21 ;  /* 0x000000ffff197224 */ /* 0x000fe400078e0015 */
[----:B------:R-:W-:Y:S01]  /*73d90*/  IMAD.MOV.U32 R24, RZ, RZ, R20 ;  /* 0x000000ffff187224 */ /* 0x000fe200078e0014 */
[C---:B-1----:R-:W-:Y:S01]  /*73da0*/  HMMA.16816.F32 R8, R12.reuse, R6, R16 ;  /* 0x000000060c08723c */ /* 0x042fe20000001810 */
[----:B------:R-:W-:Y:S04]  /*73db0*/  STL [R1+0x4834], R27 ;  /* 0x0048341b01007387 */ /* 0x000fe80000100800 */
[----:B------:R-:W-:Y:S04]  /*73dc0*/  STL [R1+0x4830], R26 ;  /* 0x0048301a01007387 */ /* 0x000fe80000100800 */
[----:B------:R-:W-:Y:S04]  /*73dd0*/  STL [R1+0x482c], R25 ;  /* 0x00482c1901007387 */ /* 0x000fe80000100800 */
[----:B------:R-:W-:Y:S04]  /*73de0*/  STL [R1+0x4828], R24 ;  /* 0x0048281801007387 */ /* 0x000fe80000100800 */
[----:B------:R-:W-:Y:S04]  /*73df0*/  STL.64 [R1+0x4bf8], R6 ;  /* 0x004bf80601007387 */ /* 0x000fe80000100a00 */
[----:B------:R0:W-:Y:S02]  /*73e00*/  STL.64 [R1+0x4bf0], R4 ;  /* 0x004bf00401007387 */ /* 0x0001e40000100a00 */
[C---:B0-----:R-:W-:Y:S02]  /*73e10*/  HMMA.16816.F32 R4, R12.reuse, R42, R52 ;  /* 0x0000002a0c04723c */ /* 0x041fe40000001834 */
[----:B------:R-:W-:Y:S04]  /*73e20*/  STL.64 [R1+0x360], R8 ;  /* 0x0003600801007387 */ /* 0x000fe80000100a00 */
[----:B------:R0:W-:Y:S02]  /*73e30*/  STL.64 [R1+0x368], R10 ;  /* 0x0003680a01007387 */ /* 0x0001e40000100a00 */
[----:B0-----:R-:W-:-:S15]  /*73e40*/  HMMA.16816.F32 R8, R12, R40, R32 ;  /* 0x000000280c08723c */ /* 0x001fde0000001820 */
[----:B------:R-:W-:-:S01]  /*73e50*/  NOP ;  /* 0x0000000000007918 */ /* 0x000fc20000000000 */
[----:B------:R-:W-:Y:S02]  /*73e60*/  IMAD.MOV.U32 R27, RZ, RZ, R4 ;  /* 0x000000ffff1b7224 */ /* 0x000fe400078e0004 */
[----:B------:R-:W-:Y:S02]  /*73e70*/  IMAD.MOV.U32 R26, RZ, RZ, R5 ;  /* 0x000000ffff1a7224 */ /* 0x000fe400078e0005 */
[----:B------:R-:W-:Y:S02]  /*73e80*/  IMAD.MOV.U32 R25, RZ, RZ, R6 ;  /* 0x000000ffff197224 */ /* 0x000fe400078e0006 */
[----:B------:R-:W-:Y:S01]  /*73e90*/  IMAD.MOV.U32 R24, RZ, RZ, R7 ;  /* 0x000000ffff187224 */ /* 0x000fe200078e0007 */
[----:B------:R-:W-:Y:S04]  /*73ea0*/  STL.64 [R1+0x350], R8 ;  /* 0x0003500801007387 */ /* 0x000fe80000100a00 */
[----:B------:R-:W-:Y:S04]  /*73eb0*/  STL.64 [R1+0x358], R10 ;  /* 0x0003580a01007387 */ /* 0x000fe80000100a00 */
[----:B------:R-:W-:Y:S04]  /*73ec0*/  STL.64 [R1+0x4c08], R42 ;  /* 0x004c082a01007387 */ /* 0x000fe80000100a00 */
[----:B------:R-:W-:Y:S04]  /*73ed0*/  STL.64 [R1+0x4c00], R40 ;  /* 0x004c002801007387 */ /* 0x000fe80000100a00 */
[----:B------:R0:W-:Y:S04]  /*73ee0*/  STL [R1+0x4844], R24 ;  /* 0x0048441801007387 */ /* 0x0001e80000100800 */
[----:B------:R-:W-:Y:S04]  /*73ef0*/  STL [R1+0x4840], R25 ;  /* 0x0048401901007387 */ /* 0x000fe80000100800 */
[----:B------:R-:W-:Y:S04]  /*73f00*/  STL [R1+0x483c], R26 ;  /* 0x00483c1a01007387 */ /* 0x000fe80000100800 */
[----:B------:R-:W-:Y:S04]  /*73f10*/  STL [R1+0x4838], R27 ;  /* 0x0048381b01007387 */ /* 0x000fe80000100800 */
[----:B------:R-:W4:Y:S01]  /*73f20*/  LDL.LU R52, [R1+0x950] ;  /* 0x0009500001347983 */ /* 0x000f220000300800 */
[----:B---3--:R-:W-:-:S15]  /*73f30*/  HMMA.16816.F32 R4, R12, R44, R56 ;  /* 0x0000002c0c04723c */ /* 0x008fde0000001838 */
        /* <DEDUP_REMOVED lines=24> */
[----:B-1----:R-:W4:Y:S04]  /*740c0*/  LDL.LU R4, [R1+0xb70] ;  /* 0x000b700001047983 */ /* 0x002f280000300800 */
[----:B------:R-:W4:Y:S04]  /*740d0*/  LDL.LU R5, [R1+0xb74] ;  /* 0x000b740001057983 */ /* 0x000f280000300800 */
[----:B---3--:R-:W3:Y:S04]  /*740e0*/  LDL.LU R6, [R1+0xb78] ;  /* 0x000b780001067983 */ /* 0x008ee80000300800 */
[----:B------:R-:W3:Y:S04]  /*740f0*/  LDL.LU R7, [R1+0xb7c] ;  /* 0x000b7c0001077983 */ /* 0x000ee80000300800 */
[----:B------:R-:W3:Y:S04]  /*74100*/  LDL.LU R16, [R1+0x970] ;  /* 0x0009700001107983 */ /* 0x000ee80000300800 */
[----:B------:R-:W3:Y:S04]  /*74110*/  LDL.LU R17, [R1+0x974] ;  /* 0x0009740001117983 */ /* 0x000ee80000300800 */
[----:B------:R-:W3:Y:S04]  /*74120*/  LDL.LU R18, [R1+0x978] ;  /* 0x0009780001127983 */ /* 0x000ee80000300800 */
[----:B------:R-:W3:Y:S04]  /*74130*/  LDL.LU R19, [R1+0x97c] ;  /* 0x00097c0001137983 */ /* 0x000ee80000300800 */
[----:B------:R-:W3:Y:S01]  /*74140*/  LDL.LU R50, [R1+0x1334] ;  /* 0x0013340001327983 */ /* 0x000ee20000300800 */
[----:B--2---:R-:W-:-:S03]  /*74150*/  IMAD R8, R61, 0x100, R51 ;  /* 0x000001003d087824 */ /* 0x004fc600078e0233 */
[----:B------:R-:W2:Y:S04]  /*74160*/  LDL.LU R49, [R1+0x1330] ;  /* 0x0013300001317983 */ /* 0x000ea80000300800 */
[----:B------:R-:W2:Y:S01]  /*74170*/  LDL.LU R51, [R1+0x133c] ;  /* 0x00133c0001337983 */ /* 0x000ea20000300800 */
[----:B----4-:R-:W-:-:S03]  /*74180*/  IMAD R9, R46, 0x100, R60 ;  /* 0x000001002e097824 */ /* 0x010fc600078e023c */
[----:B------:R-:W4:Y:S04]  /*74190*/  LDL.LU R61, [R1+0x1338] ;  /* 0x00133800013d7983 */ /* 0x000f280000300800 */
[----:B------:R-:W4:Y:S01]  /*741a0*/  LDL.LU R60, [R1+0x1344] ;  /* 0x00134400013c7983 */ /* 0x000f220000300800 */
[----:B------:R-:W-:-:S03]  /*741b0*/  IMAD R10, R0, 0x100, R47 ;  /* 0x00000100000a7824 */ /* 0x000fc600078e022f */
[----:B------:R-:W4:Y:S04]  /*741c0*/  LDL.LU R46, [R1+0x1340] ;  /* 0x00134000012e7983 */ /* 0x000f280000300800 */
[----:B------:R-:W4:Y:S04]  /*741d0*/  LDL.LU R47, [R1+0x134c] ;  /* 0x00134c00012f7983 */ /* 0x000f280000300800 */
[----:B------:R-:W4:Y:S04]  /*741e0*/  LDL.LU R0, [R1+0x1348] ;  /* 0x0013480001007983 */ /* 0x000f280000300800 */
[----:B------:R-:W2:Y:S04]  /*741f0*/  LDL.LU R56, [R1+0xb60] ;  /* 0x000b600001387983 */ /* 0x000ea80000300800 */
[----:B------:R-:W2:Y:S04]  /*74200*/  LDL.LU R57, [R1+0xb64] ;  /* 0x000b640001397983 */ /* 0x000ea80000300800 */
[----:B------:R-:W2:Y:S04]  /*74210*/  LDL.LU R58, [R1+0xb68] ;  /* 0x000b6800013a7983 */ /* 0x000ea80000300800 */
[----:B------:R-:W2:Y:S01]  /*74220*/  LDL.LU R59, [R1+0xb6c] ;  /* 0x000b6c00013b7983 */ /* 0x000ea20000300800 */
[C---:B------:R-:W-:Y:S06]  /*74230*/  HMMA.16816.F32 R40, R12.reuse, R38, R40 ;  /* 0x000000260c28723c */ /* 0x040fec0000001828 */
[----:B---3--:R-:W-:Y:S01]  /*74240*/  HMMA.16816.F32 R4, R12, R36, R4 ;  /* 0x000000240c04723c */ /* 0x008fe20000001804 */
[----:B------:R-:W-:-:S15]  /*74250*/  IMAD R11, R11, 0x100, R24 ;  /* 0x000001000b0b7824 */ /* 0x000fde00078e0218 */
[----:B------:R-:W-:-:S02]  /*74260*/  NOP ;  /* 0x0000000000007918 */ /* 0x000fc40000000000 */
[----:B------:R-:W-:Y:S02]  /*74270*/  IMAD.MOV.U32 R26, RZ, RZ, R42 ;  /* 0x000000ffff1a7224 */ /* 0x000fe400078e002a */
[----:B------:R-:W-:Y:S02]  /*74280*/  IMAD.MOV.U32 R27, RZ, RZ, R43 ;  /* 0x000000ffff1b7224 */ /* 0x000fe400078e002b */
[----:B------:R-:W-:Y:S02]  /*74290*/  IMAD.MOV.U32 R24, RZ, RZ, R40 ;  /* 0x000000ffff187224 */ /* 0x000fe400078e0028 */
[----:B------:R-:W-:Y:S01]  /*742a0*/  IMAD.MOV.U32 R25, RZ, RZ, R41 ;  /* 0x000000ffff197224 */ /* 0x000fe200078e0029 */
[----:B------:R-:W3:Y:S04]  /*742b0*/  LDL.LU.64 R42, [R1+0x4c08] ;  /* 0x004c0800012a7983 */ /* 0x000ee80000300a00 */
[----:B------:R-:W4:Y:S04]  /*742c0*/  LDL.LU.64 R40, [R1+0x4c00] ;  /* 0x004c000001287983 */ /* 0x000f280000300a00 */
[----:B------:R-:W-:Y:S04]  /*742d0*/  STL.64 [R1+0x4850], R26 ;  /* 0x0048501a01007387 */ /* 0x000fe80000100a00 */
[----:B------:R0:W-:Y:S04]  /*742e0*/  STL.64 [R1+0x4848], R24 ;  /* 0x0048481801007387 */ /* 0x0001e80000100a00 */
[----:B0-----:R-:W2:Y:S04]  /*742f0*/  LDL.LU R24, [R1+0x9a0] ;  /* 0x0009a00001187983 */ /* 0x001ea80000300800 */
[----:B------:R-:W2:Y:S04]  /*74300*/  LDL.LU R25, [R1+0x9a4] ;  /* 0x0009a40001197983 */ /* 0x000ea80000300800 */
[----:B------:R-:W2:Y:S04]  /*74310*/  LDL.LU R26, [R1+0x9a8] ;  /* 0x0009a800011a7983 */ /* 0x000ea80000300800 */
[----:B------:R-:W2:Y:S04]  /*74320*/  LDL.LU R27, [R1+0x9ac] ;  /* 0x0009ac00011b7983 */ /* 0x000ea80000300800 */
        /* <DEDUP_REMOVED lines=8> */
[----:B--2---:R-:W-:Y:S06]  /*743b0*/  HMMA.16816.F32 R24, R12, R2, R24 ;  /* 0x000000020c18723c */ /* 0x004fec0000001818 */
[C---:B----4-:R-:W-:Y:S06]  /*743c0*/  HMMA.16816.F32 R20, R8.reuse, R4, R20 ;  /* 0x000000040814723c */ /* 0x050fec0000001814 */
        /* <DEDUP_REMOVED lines=10> */
[C---:B------:R-:W-:Y:S06]  /*74470*/  HMMA.16816.F32 R4, R8.reuse, R42, R32 ;  /* 0x0000002a0804723c */ /* 0x040fec0000001820 */
[----:B------:R-:W-:Y:S11]  /*74480*/  STL.64 [R1+0x4bb8], R42 ;  /* 0x004bb82a01007387 */ /* 0x000ff60000100a00 */
        /* <DEDUP_REMOVED lines=61> */
[----:B------:R-:W3:Y:S01]  /*74860*/  LDL.LU R54, [R1+0x938] ;  /* 0x0009380001367983 */ /* 0x000ee20000300800 */
[----:B------:R-:W-:-:S03]  /*74870*/  IMAD R12, R49, 0x100, R50 ;  /* 0x00000100310c7824 */ /* 0x000fc600078e0232 */
[----:B------:R-:W3:Y:S04]  /*74880*/  LDL.LU R55, [R1+0x93c] ;  /* 0x00093c0001377983 */ /* 0x000ee80000300800 */
[----:B------:R-:W3:Y:S01]  /*74890*/  LDL.LU R49, [R1+0x1354] ;  /* 0x0013540001317983 */ /* 0x000ee20000300800 */
[----:B------:R-:W-:-:S03]  /*748a0*/  IMAD R14, R46, 0x100, R60 ;  /* 0x000001002e0e7824 */ /* 0x000fc600078e023c */
        /* <DEDUP_REMOVED lines=32> */
[----:B------:R-:W4:Y:S04]  /*74ab0*/  LDL.LU.64 R6, [R1+0x4bd8] ;  /* 0x004bd80001067983 */ /* 0x000f280000300a00 */
[----:B------:R-:W3:Y:S01]  /*74ac0*/  LDL.LU.64 R4, [R1+0x4bd0] ;  /* 0x004bd00001047983 */ /* 0x000ee20000300a00 */
        /* <DEDUP_REMOVED lines=21> */
[----:B--2---:R-:W-:-:S02]  /*74c20*/  IMAD R8, R8, 0x100, R49 ;  /* 0x0000010008087824 */ /* 0x004fc400078e0231 */
[----:B------:R-:W-:Y:S01]  /*74c30*/  IMAD R9, R9, 0x100, R50 ;  /* 0x0000010009097824 */ /* 0x000fe200078e0232 */
        /* <DEDUP_REMOVED lines=8> */
[----:B------:R0:W-:Y:S01]  /*74cc0*/  STL.64 [R1+0x1e8], R30 ;  /* 0x0001e81e01007387 */ /* 0x0001e20000100a00 */
[C---:B------:R-:W-:Y:S03]  /*74cd0*/  HMMA.16816.F32 R52, R12.reuse, R44, R52 ;  /* 0x0000002c0c34723c */ /* 0x040fe60000001834 */
[----:B0-----:R-:W3:Y:S04]  /*74ce0*/  LDL.LU.64 R30, [R1+0x4b98] ;  /* 0x004b9800011e7983 */ /* 0x001ee80000300a00 */
[----:B------:R-:W3:Y:S04]  /*74cf0*/  LDL.LU.64 R28, [R1+0x4b90] ;  /* 0x004b9000011c7983 */ /* 0x000ee80000300a00 */
[----:B------:R-:W4:Y:S04]  /*74d00*/  LDL.LU R49, [R1+0x4b8c] ;  /* 0x004b8c0001317983 */ /* 0x000f280000300800 */
[----:B------:R-:W4:Y:S08]  /*74d10*/  LDL.LU R50, [R1+0x4b88] ;  /* 0x004b880001327983 */ /* 0x000f300000300800 */
[----:B------:R-:W-:Y:S04]  /*74d20*/  STL.64 [R1+0x1d0], R52 ;  /* 0x0001d03401007387 */ /* 0x000fe80000100a00 */
[----:B------:R0:W-:Y:S04]  /*74d30*/  STL.64 [R1+0x1d8], R54 ;  /* 0x0001d83601007387 */ /* 0x0001e80000100a00 */
[----:B0-----:R-:W4:Y:S04]  /*74d40*/  LDL.LU.64 R54, [R1+0x4b80] ;  /* 0x004b800001367983 */ /* 0x001f280000300a00 */
[----:B------:R-:W4:Y:S01]  /*74d50*/  LDL.LU.64 R52, [R1+0x4b78] ;  /* 0x004b780001347983 */ /* 0x000f220000300a00 */
[----:B------:R-:W-:Y:S01]  /*74d60*/  HMMA.16816.F32 R16, R12, R38, R16 ;  /* 0x000000260c10723c */ /* 0x000fe20000001810 */
[----:B------:R-:W-:-:S02]  /*74d70*/  IMAD R10, R10, 0x100, R60 ;  /* 0x000001000a0a7824 */ /* 0x000fc400078e023c */
[----:B------:R-:W-:Y:S01]  /*74d80*/  IMAD R11, R11, 0x100, R61 ;  /* 0x000001000b0b7824 */ /* 0x000fe200078e023d */
[----:B------:R-:W4:Y:S04]  /*74d90*/  LDL.LU R60, [R1+0x4b74] ;  /* 0x004b7400013c7983 */ /* 0x000f280000300800 */
[----:B------:R-:W4:Y:S01]  /*74da0*/  LDL.LU R61, [R1+0x4b70] ;  /* 0x004b7000013d7983 */ /* 0x000f220000300800 */
[----:B------:R-:W-:Y:S02]  /*74db0*/  F2FP.F16.E4M3.UNPACK_B R8, R8 ;  /* 0x00000008ff08723e */ /* 0x000fe400020006ff */
[----:B------:R-:W-:Y:S02]  /*74dc0*/  F2FP.F16.E4M3.UNPACK_B R9, R9 ;  /* 0x00000009ff09723e */ /* 0x000fe400020006ff */
[----:B------:R-:W-:-:S02]  /*74dd0*/  F2FP.F16.E4M3.UNPACK_B R10, R10 ;  /* 0x0000000aff0a723e */ /* 0x000fc400020006ff */
[----:B------:R-:W-:-:S08]  /*74de0*/  F2FP.F16.E4M3.UNPACK_B R11, R11 ;  /* 0x0000000bff0b723e */ /* 0x000fd000020006ff */
[----:B------:R-:W-:Y:S04]  /*74df0*/  STL.64 [R1+0x1c0], R16 ;  /* 0x0001c01001007387 */ /* 0x000fe80000100a00 */
[----:B------:R0:W-:Y:S04]  /*74e00*/  STL.64 [R1+0x1c8], R18 ;  /* 0x0001c81201007387 */ /* 0x0001e80000100a00 */
[----:B0-----:R-:W4:Y:S04]  /*74e10*/  LDL.LU.64 R18, [R1+0x4b68] ;  /* 0x004b680001127983 */ /* 0x001f280000300a00 */
[----:B------:R-:W-:Y:S04]  /*74e20*/  STL.64 [R1+0x4b60], R38 ;  /* 0x004b602601007387 */ /* 0x000fe80000100a00 */
[----:B------:R-:W-:Y:S01]  /*74e30*/  STL.64 [R1+0x4b58], R36 ;  /* 0x004b582401007387 */ /* 0x000fe20000100a00 */
[----:B--2---:R-:W-:-:S15]  /*74e40*/  HMMA.16816.F32 R24, R12, R36, R24 ;  /* 0x000000240c18723c */ /* 0x004fde0000001818 */
[----:B------:R-:W-:-:S08]  /*74e50*/  NOP ;  /* 0x0000000000007918 */ /* 0x000fd00000000000 */
[----:B------:R-:W-:Y:S04]  /*74e60*/  STL.64 [R1+0x1b0], R24 ;  /* 0x0001b01801007387 */ /* 0x000fe80000100a00 */
[----:B------:R0:W-:Y:S02]  /*74e70*/  STL.64 [R1+0x1b8], R26 ;  /* 0x0001b81a01007387 */ /* 0x0001e40000100a00 */
[----:B0-----:R-:W-:Y:S06]  /*74e80*/  HMMA.16816.F32 R24, R12, R2, R20 ;  /* 0x000000020c18723c */ /* 0x001fec0000001814 */
[C---:B---3--:R-:W-:Y:S06]  /*74e90*/  HMMA.16816.F32 R20, R8.reuse, R4, R28 ;  /* 0x000000040814723c */ /* 0x048fec000000181c */
[C---:B------:R-:W-:Y:S11]  /*74ea0*/  HMMA.16816.F32 R12, R8.reuse, R6, R32 ;  /* 0x00000006080c723c */ /* 0x040ff60000001820 */
        /* <DEDUP_REMOVED lines=8> */
[C---:B----4-:R-:W-:Y:S06]  /*74f30*/  HMMA.16816.F32 R12, R8.reuse, R40, R52 ;  /* 0x00000028080c723c */ /* 0x050fec0000001834 */
[----:B------:R-:W-:Y:S06]  /*74f40*/  HMMA.16816.F32 R4, R8, R42, R56 ;  /* 0x0000002a0804723c */ /* 0x000fec0000001838 */
[----:B------:R-:W-:Y:S11]  /*74f50*/  STL.64 [R1+0x4b08], R42 ;  /* 0x004b082a01007387 */ /* 0x000ff60000100a00 */
[----:B------:R-:W-:Y:S04]  /*74f60*/  STL.64 [R1+0x170], R12 ;  /* 0x0001700c01007387 */ /* 0x000fe80000100a00 */
[----:B------:R-:W-:Y:S04]  /*74f70*/  STL.64 [R1+0x178], R14 ;  /* 0x0001780e01007387 */ /* 0x000fe80000100a00 */
[----:B------:R-:W-:Y:S04]  /*74f80*/  STL.64 [R1+0x4b00], R40 ;  /* 0x004b002801007387 */ /* 0x000fe80000100a00 */
        /* <DEDUP_REMOVED lines=14> */
[----:B0-----:R-:W2:Y:S04]  /*75070*/  LDL.LU R52, [R1+0x850] ;  /* 0x0008500001347983 */ /* 0x001ea80000300800 */
        /* <DEDUP_REMOVED lines=22> */
[----:B------:R-:W4:Y:S01]  /*751e0*/  LDL.LU R39, [R1+0x89c] ;  /* 0x00089c0001277983 */ /* 0x000f220000300800 */
[----:B------:R-:W-:-:S03]  /*751f0*/  IMAD R13, R0, 0x100, R47 ;  /* 0x00000100000d7824 */ /* 0x000fc600078e022f */
[----:B------:R-:W2:Y:S04]  /*75200*/  LDL.LU R0, [R1+0x1384] ;  /* 0x0013840001007983 */ /* 0x000ea80000300800 */
[----:B------:R-:W2:Y:S04]  /*75210*/  LDL.LU R14, [R1+0x1380] ;  /* 0x00138000010e7983 */ /* 0x000ea80000300800 */
[----:B------:R-:W3:Y:S04]  /*75220*/  LDL.LU R15, [R1+0x138c] ;  /* 0x00138c00010f7983 */ /* 0x000ee80000300800 */
        /* <DEDUP_REMOVED lines=30> */
[----:B----4-:R-:W-:-:S15]  /*75410*/  HMMA.16816.F32 R36, R8, R44, R36 ;  /* 0x0000002c0824723c */ /* 0x010fde0000001824 */
[----:B------:R-:W-:-:S08]  /*75420*/  NOP ;  /* 0x0000000000007918 */ /* 0x000fd00000000000 */
[----:B------:R-:W-:Y:S04]  /*75430*/  STL.64 [R1+0x150], R36 ;  /* 0x0001502401007387 */ /* 0x000fe80000100a00 */
[----:B------:R0:W-:Y:S04]  /*75440*/  STL.64 [R1+0x158], R38 ;  /* 0x0001582601007387 */ /* 0x0001e80000100a00 */
[----:B0-----:R-:W3:Y:S04]  /*75450*/  LDL.LU.64 R38, [R1+0x4b60] ;  /* 0x004b600001267983 */ /* 0x001ee80000300a00 */
[----:B------:R-:W4:Y:S01]  /*75460*/  LDL.LU.64 R36, [R1+0x4b58] ;  /* 0x004b580001247983 */ /* 0x000f220000300a00 */
[----:B--2---:R-:W-:-:S03]  /*75470*/  IMAD R14, R14, 0x100, R0 ;  /* 0x000001000e0e7824 */ /* 0x004fc600078e0200 */
[----:B------:R-:W2:Y:S01]  /*75480*/  LDL.LU R0, [R1+0x4b50] ;  /* 0x004b500001007983 */ /* 0x000ea20000300800 */
[C---:B---3--:R-:W-:Y:S06]  /*75490*/  HMMA.16816.F32 R40, R8.reuse, R38, R40 ;  /* 0x000000260828723c */ /* 0x048fec0000001828 */
[C---:B----4-:R-:W-:Y:S06]  /*754a0*/  HMMA.16816.F32 R52, R8.reuse, R36, R52 ;  /* 0x000000240834723c */ /* 0x050fec0000001834 */
        /* <DEDUP_REMOVED lines=32> */
[----:B------:R-:W4:Y:S02]  /*756b0*/  LDL.LU.64 R40, [R1+0x4b00] ;  /* 0x004b000001287983 */ /* 0x000f240000300a00 */
[----:B----4-:R-:W-:-:S15]  /*756c0*/  HMMA.16816.F32 R52, R12, R40, R52 ;  /* 0x000000280c34723c */ /* 0x010fde0000001834 */
[----:B------:R-:W-:-:S08]  /*756d0*/  NOP ;  /* 0x0000000000007918 */ /* 0x000fd00000000000 */
[----:B------:R-:W-:Y:S04]  /*756e0*/  STL.64 [R1+0xf0], R52 ;  /* 0x0000f03401007387 */ /* 0x000fe80000100a00 */
[----:B------:R0:W-:Y:S04]  /*756f0*/  STL.64 [R1+0xf8], R54 ;  /* 0x0000f83601007387 */ /* 0x0001e80000100a00 */
[----:B0-----:R-:W4:Y:S04]  /*75700*/  LDL.LU.64 R54, [R1+0x4af8] ;  /* 0x004af80001367983 */ /* 0x001f280000300a00 */
[----:B------:R-:W4:Y:S01]  /*75710*/  LDL.LU.64 R52, [R1+0x4af0] ;  /* 0x004af00001347983 */ /* 0x000f220000300a00 */
[C---:B---3--:R-:W-:Y:S06]  /*75720*/  HMMA.16816.F32 R8, R12.reuse, R42, R8 ;  /* 0x0000002a0c08723c */ /* 0x048fec0000001808 */
[----:B--2---:R-:W-:Y:S01]  /*75730*/  HMMA.16816.F32 R20, R12, R44, R20 ;  /* 0x0000002c0c14723c */ /* 0x004fe20000001814 */
[----:B------:R-:W-:Y:S04]  /*75740*/  STL.64 [R1+0x4ae8], R42 ;  /* 0x004ae82a01007387 */ /* 0x000fe80000100a00 */
[----:B------:R-:W-:-:S12]  /*75750*/  STL.64 [R1+0x4ae0], R40 ;  /* 0x004ae02801007387 */ /* 0x000fd80000100a00 */
[----:B------:R0:W-:Y:S04]  /*75760*/  STL.64 [R1+0xe0], R8 ;  /* 0x0000e00801007387 */ /* 0x0001e80000100a00 */
[----:B------:R-:W-:Y:S04]  /*75770*/  STL.64 [R1+0xe8], R10 ;  /* 0x0000e80a01007387 */ /* 0x000fe80000100a00 */
[----:B------:R-:W-:Y:S04]  /*75780*/  STL.64 [R1+0xd0], R20 ;  /* 0x0000d01401007387 */ /* 0x000fe80000100a00 */
[----:B------:R1:W-:Y:S01]  /*75790*/  STL.64 [R1+0xd8], R22 ;  /* 0x0000d81601007387 */ /* 0x0003e20000100a00 */
[----:B0-----:R-:W-:-:S02]  /*757a0*/  IMAD R8, R26, 0x100, R25 ;  /* 0x000001001a087824 */ /* 0x001fc400078e0219 */
[----:B------:R-:W-:Y:S02]  /*757b0*/  IMAD R9, R16, 0x100, R27 ;  /* 0x0000010010097824 */ /* 0x000fe400078e021b */
[C---:B------:R-:W-:Y:S06]  /*757c0*/  HMMA.16816.F32 R24, R12.reuse, R38, R28 ;  /* 0x000000260c18723c */ /* 0x040fec000000181c */
[----:B-1----:R-:W-:Y:S01]  /*757d0*/  HMMA.16816.F32 R20, R12, R36, R32 ;  /* 0x000000240c14723c */ /* 0x002fe20000001820 */
[----:B------:R-:W-:Y:S02]  /*757e0*/  IMAD R10, R51, 0x100, R17 ;  /* 0x00000100330a7824 */ /* 0x000fe400078e0211 */
[----:B------:R-:W-:Y:S01]  /*757f0*/  IMAD R11, R47, 0x100, R46 ;  /* 0x000001002f0b7824 */ /* 0x000fe200078e022e */
[----:B------:R-:W-:-:S02]  /*75800*/  F2FP.F16.E4M3.UNPACK_B R8, R8 ;  /* 0x00000008ff08723e */ /* 0x000fc400020006ff */
[----:B------:R-:W-:Y:S02]  /*75810*/  F2FP.F16.E4M3.UNPACK_B R9, R9 ;  /* 0x00000009ff09723e */ /* 0x000fe400020006ff */
[----:B------:R-:W-:Y:S02]  /*75820*/  F2FP.F16.E4M3.UNPACK_B R10, R10 ;  /* 0x0000000aff0a723e */ /* 0x000fe400020006ff */
[----:B------:R-:W-:-:S07]  /*75830*/  F2FP.F16.E4M3.UNPACK_B R11, R11 ;  /* 0x0000000bff0b723e */ /* 0x000fce00020006ff */
[----:B------:R-:W-:Y:S04]  /*75840*/  STL.64 [R1+0xc0], R24 ;  /* 0x0000c01801007387 */ /* 0x000fe80000100a00 */
[----:B------:R-:W-:Y:S04]  /*75850*/  STL.64 [R1+0xc8], R26 ;  /* 0x0000c81a01007387 */ /* 0x000fe80000100a00 */
[----:B------:R-:W-:Y:S04]  /*75860*/  STL.64 [R1+0x4ab0], R38 ;  /* 0x004ab02601007387 */ /* 0x000fe80000100a00 */
[----:B------:R-:W-:Y:S04]  /*75870*/  STL.64 [R1+0x4aa8], R36 ;  /* 0x004aa82401007387 */ /* 0x000fe80000100a00 */
[----:B------:R-:W-:Y:S04]  /*75880*/  STL.64 [R1+0xb0], R20 ;  /* 0x0000b01401007387 */ /* 0x000fe80000100a00 */
[----:B------:R4:W-:Y:S02]  /*75890*/  STL.64 [R1+0xb8], R22 ;  /* 0x0000b81601007387 */ /* 0x0009e40000100a00 */
[----:B----4-:R-:W-:Y:S06]  /*758a0*/  HMMA.16816.F32 R20, R12, R2, R52 ;  /* 0x000000020c14723c */ /* 0x010fec0000001834 */
[----:B------:R-:W-:Y:S01]  /*758b0*/  HMMA.16816.F32 R12, R8, R4, R56 ;  /* 0x00000004080c723c */ /* 0x000fe20000001838 */
[----:B------:R-:W2:-:S15]  /*758c0*/  LDL.LU R56, [R1+0x790] ;  /* 0x0007900001387983 */ /* 0x000e9e0000300800 */
[----:B------:R-:W-:-:S01]  /*758d0*/  NOP ;  /* 0x0000000000007918 */ /* 0x000fc20000000000 */
[----:B------:R-:W-:Y:S04]  /*758e0*/  STL.64 [R1+0xa0], R20 ;  /* 0x0000a01401007387 */ /* 0x000fe80000100a00 */
[----:B------:R-:W-:Y:S04]  /*758f0*/  STL.64 [R1+0xa8], R22 ;  /* 0x0000a81601007387 */ /* 0x000fe80000100a00 */
[----:B------:R-:W-:Y:S04]  /*75900*/  STL.64 [R1+0x90], R12 ;  /* 0x0000900c01007387 */ /* 0x000fe80000100a00 */
[----:B------:R-:W-:Y:S04]  /*75910*/  STL.64 [R1+0x98], R14 ;  /* 0x0000980e01007387 */ /* 0x000fe80000100a00 */
[----:B------:R-:W2:Y:S04]  /*75920*/  LDL.LU R57, [R1+0x794] ;  /* 0x0007940001397983 */ /* 0x000ea80000300800 */
[----:B------:R-:W3:Y:S01]  /*75930*/  LDL.LU R58, [R1+0x798] ;  /* 0x00079800013a7983 */ /* 0x000ee20000300800 */
[----:B------:R-:W-:-:S05]  /*75940*/  IMAD.MOV.U32 R59, RZ, RZ, R0 ;  /* 0x000000ffff3b7224 */ /* 0x000fca00078e0000 */
[----:B---3--:R-:W-:Y:S04]  /*75950*/  STL.64 [R1+0x4a90], R58 ;  /* 0x004a903a01007387 */ /* 0x008fe80000100a00 */
[----:B--2---:R-:W-:Y:S04]  /*75960*/  STL.64 [R1+0x4a88], R56 ;  /* 0x004a883801007387 */ /* 0x004fe80000100a00 */
        /* <DEDUP_REMOVED lines=8> */
[----:B--2---:R-:W-:Y:S04]  /*759f0*/  STL.64 [R1+0x4ac8], R38 ;  /* 0x004ac82601007387 */ /* 0x004fe80000100a00 */
[----:B----4-:R0:W-:Y:S04]  /*75a00*/  STL.64 [R1+0x4ac0], R36 ;  /* 0x004ac02401007387 */ /* 0x0101e80000100a00 */
[----:B0-----:R-:W2:Y:S04]  /*75a10*/  LDL.LU R36, [R1+0x7e0] ;  /* 0x0007e00001247983 */ /* 0x001ea80000300800 */
[----:B------:R-:W2:Y:S04]  /*75a20*/  LDL.LU R37, [R1+0x7e4] ;  /* 0x0007e40001257983 */ /* 0x000ea80000300800 */
[----:B------:R-:W4:Y:S04]  /*75a30*/  LDL.LU R38, [R1+0x7e8] ;  /* 0x0007e80001267983 */ /* 0x000f280000300800 */
[----:B------:R-:W4:Y:S04]  /*75a40*/  LDL.LU R39, [R1+0x7ec] ;  /* 0x0007ec0001277983 */ /* 0x000f280000300800 */
[----:B----4-:R-:W-:Y:S04]  /*75a50*/  STL.64 [R1+0x4ad8], R38 ;  /* 0x004ad82601007387 */ /* 0x010fe80000100a00 */
[----:B--2---:R0:W-:Y:S04]  /*75a60*/  STL.64 [R1+0x4ad0], R36 ;  /* 0x004ad02401007387 */ /* 0x0041e80000100a00 */
[----:B0-----:R-:W2:Y:S04]  /*75a70*/  LDL.LU R36, [R1+0x7f0] ;  /* 0x0007f00001247983 */ /* 0x001ea80000300800 */
[----:B------:R-:W2:Y:S04]  /*75a80*/  LDL.LU R37, [R1+0x7f4] ;  /* 0x0007f40001257983 */ /* 0x000ea80000300800 */
[----:B------:R-:W2:Y:S04]  /*75a90*/  LDL.LU R38, [R1+0x7f8] ;  /* 0x0007f80001267983 */ /* 0x000ea80000300800 */
[----:B------:R-:W2:Y:S04]  /*75aa0*/  LDL.LU R39, [R1+0x7fc] ;  /* 0x0007fc0001277983 */ /* 0x000ea80000300800 */
        /* <DEDUP_REMOVED lines=12> */
[----:B---3--:R-:W-:Y:S04]  /*75b70*/  STL.64 [R1+0x4aa0], R30 ;  /* 0x004aa01e01007387 */ /* 0x008fe80000100a00 */
[----:B------:R0:W-:Y:S04]  /*75b80*/  STL.64 [R1+0x4a98], R28 ;  /* 0x004a981c01007387 */ /* 0x0001e80000100a00 */
        /* <DEDUP_REMOVED lines=30> */
[----:B0-----:R-:W4:Y:S04]  /*75d70*/  LDL.LU.64 R42, [R1+0x4ae8] ;  /* 0x004ae800012a7983 */ /* 0x001f280000300a00 */
[----:B------:R-:W2:Y:S02]  /*75d80*/  LDL.LU.64 R40, [R1+0x4ae0] ;  /* 0x004ae00001287983 */ /* 0x000ea40000300a00 */
[----:B--2---:R-:W-:-:S15]  /*75d90*/  HMMA.16816.F32 R36, R8, R40, R36 ;  /* 0x000000280824723c */ /* 0x004fde0000001824 */
[----:B------:R-:W-:-:S08]  /*75da0*/  NOP ;  /* 0x0000000000007918 */ /* 0x000fd00000000000 */
[----:B------:R-:W-:Y:S04]  /*75db0*/  STL.64 [R1+0x70], R36 ;  /* 0x0000702401007387 */ /* 0x000fe80000100a00 */
[----:B------:R0:W-:Y:S04]  /*75dc0*/  STL.64 [R1+0x78], R38 ;  /* 0x0000782601007387 */ /* 0x0001e80000100a00 */
[----:B0-----:R-:W4:Y:S04]  /*75dd0*/  LDL.LU.64 R38, [R1+0x4ad8] ;  /* 0x004ad80001267983 */ /* 0x001f280000300a00 */
[----:B------:R-:W4:Y:S02]  /*75de0*/  LDL.LU.64 R36, [R1+0x4ad0] ;  /* 0x004ad00001247983 */ /* 0x000f240000300a00 */
[----:B----4-:R-:W-:-:S15]  /*75df0*/  HMMA.16816.F32 R36, R8, R42, R36 ;  /* 0x0000002a0824723c */ /* 0x010fde0000001824 */
[----:B------:R-:W-:-:S08]  /*75e00*/  NOP ;  /* 0x0000000000007918 */ /* 0x000fd00000000000 */
[----:B------:R-:W-:Y:S04]  /*75e10*/  STL.64 [R1+0x60], R36 ;  /* 0x0000602401007387 */ /* 0x000fe80000100a00 */
[----:B------:R0:W-:Y:S04]  /*75e20*/  STL.64 [R1+0x68], R38 ;  /* 0x0000682601007387 */ /* 0x0001e80000100a00 */
[----:B0-----:R-:W2:Y:S04]  /*75e30*/  LDL.LU.64 R38, [R1+0x4ac8] ;  /* 0x004ac80001267983 */ /* 0x001ea80000300a00 */
[----:B------:R-:W2:Y:S01]  /*75e40*/  LDL.LU.64 R36, [R1+0x4ac0] ;  /* 0x004ac00001247983 */ /* 0x000ea20000300a00 */
[----:B------:R-:W-:-:S03]  /*75e50*/  IMAD R12, R12, 0x100, R0 ;  /* 0x000001000c0c7824 */ /* 0x000fc600078e0200 */
[----:B------:R-:W4:Y:S01]  /*75e60*/  LDL.LU R0, [R1+0x4ab8] ;  /* 0x004ab80001007983 */ /* 0x000f220000300800 */
[----:B--2---:R-:W-:-:S15]  /*75e70*/  HMMA.16816.F32 R36, R8, R44, R36 ;  /* 0x0000002c0824723c */ /* 0x004fde0000001824 */
[----:B------:R-:W-:-:S08]  /*75e80*/  NOP ;  /* 0x0000000000007918 */ /* 0x000fd00000000000 */
[----:B------:R-:W-:Y:S04]  /*75e90*/  STL.64 [R1+0x50], R36 ;  /* 0x0000502401007387 */ /* 0x000fe80000100a00 */
[----:B------:R0:W-:Y:S04]  /*75ea0*/  STL.64 [R1+0x58], R38 ;  /* 0x0000582601007387 */ /* 0x0001e80000100a00 */
[----:B0-----:R-:W3:Y:S04]  /*75eb0*/  LDL.LU.64 R38, [R1+0x4ab0] ;  /* 0x004ab00001267983 */ /* 0x001ee80000300a00 */
[----:B------:R-:W2:Y:S01]  /*75ec0*/  LDL.LU.64 R36, [R1+0x4aa8] ;  /* 0x004aa80001247983 */ /* 0x000ea20000300a00 */
[----:B---3--:R-:W-:-:S15]  /*75ed0*/  HMMA.16816.F32 R28, R8, R38, R28 ;  /* 0x00000026081c723c */ /* 0x008fde000000181c */
[----:B------:R-:W-:-:S08]  /*75ee0*/  NOP ;  /* 0x0000000000007918 */ /* 0x000fd00000000000 */
        /* <DEDUP_REMOVED lines=10> */
[----:B---3--:R-:W-:Y:S03]  /*75f90*/  HMMA.16816.F32 R8, R8, R2, R28 ;  /* 0x000000020808723c */ /* 0x008fe6000000181c */
[----:B------:R-:W3:-:S15]  /*75fa0*/  LDL.LU.64 R28, [R1+0x4a80] ;  /* 0x004a8000011c7983 */ /* 0x000ede0000300a00 */
[----:B------:R-:W-:-:S05]  /*75fb0*/  NOP ;  /* 0x0000000000007918 */ /* 0x000fca0000000000 */
[----:B------:R0:W-:Y:S04]  /*75fc0*/  STL.64 [R1+0x20], R8 ;  /* 0x0000200801007387 */ /* 0x0001e80000100a00 */
[----:B------:R1:W-:Y:S04]  /*75fd0*/  STL.64 [R1+0x28], R10 ;  /* 0x0000280a01007387 */ /* 0x0003e80000100a00 */
[----:B0-----:R-:W3:Y:S04]  /*75fe0*/  LDL.LU R8, [R1+0x7b0] ;  /* 0x0007b00001087983 */ /* 0x001ee80000300800 */
[----:B------:R-:W3:Y:S04]  /*75ff0*/  LDL.LU R9, [R1+0x7b4] ;  /* 0x0007b40001097983 */ /* 0x000ee80000300800 */
[----:B-1----:R-:W3:Y:S01]  /*76000*/  LDL.LU R10, [R1+0x7b8] ;  /* 0x0007b800010a7983 */ /* 0x002ee20000300800 */
[----:B------:R-:W-:-:S02]  /*76010*/  IMAD R13, R14, 0x100, R13 ;  /* 0x000001000e0d7824 */ /* 0x000fc400078e020d */
[----:B------:R-:W-:Y:S02]  /*76020*/  IMAD R14, R32, 0x100, R15 ;  /* 0x00000100200e7824 */ /* 0x000fe400078e020f */
[----:B------:R-:W-:Y:S01]  /*76030*/  IMAD R15, R34, 0x100, R33 ;  /* 0x00000100220f7824 */ /* 0x000fe200078e0221 */
[----:B------:R-:W-:Y:S01]  /*76040*/  F2FP.F16.E4M3.UNPACK_B R12, R12 ;  /* 0x0000000cff0c723e */ /* 0x000fe200020006ff */
[----:B----4-:R-:W-:Y:S01]  /*76050*/  IMAD.MOV.U32 R11, RZ, RZ, R0 ;  /* 0x000000ffff0b7224 */ /* 0x010fe200078e0000 */
[----:B------:R-:W-:Y:S02]  /*76060*/  F2FP.F16.E4M3.UNPACK_B R13, R13 ;  /* 0x0000000dff0d723e */ /* 0x000fe400020006ff */
[----:B------:R-:W-:Y:S02]  /*76070*/  F2FP.F16.E4M3.UNPACK_B R14, R14 ;  /* 0x0000000eff0e723e */ /* 0x000fe400020006ff */
[----:B------:R-:W-:-:S07]  /*76080*/  F2FP.F16.E4M3.UNPACK_B R15, R15 ;  /* 0x0000000fff0f723e */ /* 0x000fce00020006ff */
[C---:B--2---:R-:W-:Y:S06]  /*76090*/  HMMA.16816.F32 R56, R12.reuse, R40, R56 ;  /* 0x000000280c38723c */ /* 0x044fec0000001838 */
[----:B---3--:R-:W-:-:S15]  /*760a0*/  HMMA.16816.F32 R8, R12, R4, R8 ;  /* 0x000000040c08723c */ /* 0x008fde0000001808 */
[----:B------:R-:W-:-:S08]  /*760b0*/  NOP ;  /* 0x0000000000007918 */ /* 0x000fd00000000000 */
[----:B------:R-:W-:Y:S04]  /*760c0*/  STL.64 [R1+0x10], R8 ;  /* 0x0000100801007387 */ /* 0x000fe80000100a00 */
[----:B------:R0:W-:Y:S04]  /*760d0*/  STL.64 [R1+0x18], R10 ;  /* 0x0000180a01007387 */ /* 0x0001e80000100a00 */
[----:B------:R-:W-:Y:S04]  /*760e0*/  STL.64 [R1+0x4a58], R6 ;  /* 0x004a580601007387 */ /* 0x000fe80000100a00 */
[----:B------:R1:W-:Y:S01]  /*760f0*/  STL.64 [R1+0x4a50], R4 ;  /* 0x004a500401007387 */ /* 0x0003e20000100a00 */
[C---:B0-----:R-:W-:Y:S06]  /*76100*/  HMMA.16816.F32 R8, R12.reuse, R6, R24 ;  /* 0x000000060c08723c */ /* 0x041fec0000001818 */
[----:B-1----:R-:W-:-:S15]  /*76110*/  HMMA.16816.F32 R4, R12, R42, R20 ;  /* 0x0000002a0c04723c */ /* 0x002fde0000001814 */
[----:B------:R-:W-:-:S02]  /*76120*/  NOP ;  /* 0x0000000000007918 */ /* 0x000fc40000000000 */
[----:B------:R-:W-:Y:S04]  /*76130*/  STL.64 [R1], R8 ;  /* 0x0000000801007387 */ /* 0x000fe80000100a00 */
[----:B------:R-:W-:Y:S04]  /*76140*/  STL.64 [R1+0x8], R10 ;  /* 0x0000080a01007387 */ /* 0x000fe80000100a00 */
[----:B------:R-:W-:Y:S04]  /*76150*/  STL.64 [R1+0x45d8], R58 ;  /* 0x0045d83a01007387 */ /* 0x000fe80000100a00 */
[----:B------:R-:W-:Y:S04]  /*76160*/  STL.64 [R1+0x45d0], R56 ;  /* 0x0045d03801007387 */ /* 0x000fe80000100a00 */
[----:B------:R-:W-:Y:S04]  /*76170*/  STL.64 [R1+0x680], R4 ;  /* 0x0006800401007387 */ /* 0x000fe80000100a00 */
[----:B------:R0:W-:Y:S01]  /*76180*/  STL [R1+0x688], R6 ;  /* 0x0006880601007387 */ /* 0x0001e20000100800 */
[----:B------:R-:W-:-:S02]  /*76190*/  IMAD.MOV.U32 R0, RZ, RZ, R7 ;  /* 0x000000ffff007224 */ /* 0x000fc400078e0007 */
[----:B0-----:R-:W-:Y:S01]  /*761a0*/  HMMA.16816.F32 R4, R12, R44, R52 ;  /* 0x0000002c0c04723c */ /* 0x001fe20000001834 */
[----:B------:R-:W-:Y:S04]  /*761b0*/  STL.64 [R1+0x4a38], R42 ;  /* 0x004a382a01007387 */ /* 0x000fe80000100a00 */
[----:B------:R-:W-:Y:S04]  /*761c0*/  STL.64 [R1+0x4a30], R40 ;  /* 0x004a302801007387 */ /* 0x000fe80000100a00 */
[----:B------:R-:W-:Y:S04]  /*761d0*/  STL [R1+0x45c8], R0 ;  /* 0x0045c80001007387 */ /* 0x000fe80000100800 */
[----:B------:R-:W2:Y:S01]  /*761e0*/  LDL.LU R32, [R1+0x6f0] ;  /* 0x0006f00001207983 */ /* 0x000ea20000300800 */
[----:B------:R-:W-:-:S09]  /*761f0*/  IMAD R8, R16, 0x100, R35 ;  /* 0x0000010010087824 */ /* 0x000fd200078e0223 */
        /* <DEDUP_REMOVED lines=18> */
[----:B--2---:R-:W-:Y:S04]  /*76320*/  STL.64 [R1+0x4a40], R32 ;  /* 0x004a402001007387 */ /* 0x004fe80000100a00 */
[----:B-1----:R-:W2:Y:S04]  /*76330*/  LDL.LU R56, [R1+0x740] ;  /* 0x0007400001387983 */ /* 0x002ea80000300800 */
        /* <DEDUP_REMOVED lines=51> */
[----:B--2---:R-:W-:Y:S01]  /*76670*/  HMMA.16816.F32 R56, R12, R36, R56 ;  /* 0x000000240c38723c */ /* 0x004fe20000001838 */
[----:B---3--:R-:W-:-:S05]  /*76680*/  IMAD R11, R11, 0x100, R0 ;  /* 0x000001000b0b7824 */ /* 0x008fca00078e0200 */
[----:B------:R-:W-:Y:S11]  /*76690*/  HMMA.16816.F32 R12, R12, R2, R4 ;  /* 0x000000020c0c723c */ /* 0x000ff60000001804 */
[----:B------:R-:W-:Y:S01]  /*766a0*/  STL.64 [R1+0x7b0], R40 ;  /* 0x0007b02801007387 */ /* 0x000fe20000100a00 */
[----:B------:R-:W-:-:S03]  /*766b0*/  IMAD.MOV.U32 R0, RZ, RZ, R43 ;  /* 0x000000ffff007224 */ /* 0x000fc600078e002b */
[----:B------:R0:W-:Y:S04]  /*766c0*/  STL [R1+0x7b8], R42 ;  /* 0x0007b82a01007387 */ /* 0x0001e80000100800 */
[----:B0-----:R-:W2:Y:S04]  /*766d0*/  LDL.LU.64 R42, [R1+0x4a78] ;  /* 0x004a7800012a7983 */ /* 0x001ea80000300a00 */
[----:B------:R-:W2:Y:S04]  /*766e0*/  LDL.LU.64 R40, [R1+0x4a70] ;  /* 0x004a700001287983 */ /* 0x000ea80000300a00 */
[----:B------:R-:W-:Y:S04]  /*766f0*/  STL [R1+0x45cc], R0 ;  /* 0x0045cc0001007387 */ /* 0x000fe80000100800 */
[----:B------:R-:W-:Y:S04]  /*76700*/  STL.64 [R1+0x7d0], R56 ;  /* 0x0007d03801007387 */ /* 0x000fe80000100a00 */
[----:B------:R0:W-:Y:S04]  /*76710*/  STL.64 [R1+0x7d8], R58 ;  /* 0x0007d83a01007387 */ /* 0x0001e80000100a00 */
[----:B0-----:R-:W3:Y:S04]  /*76720*/  LDL.LU.64 R58, [R1+0x4a68] ;  /* 0x004a6800013a7983 */ /* 0x001ee80000300a00 */
[----:B------:R-:W3:Y:S04]  /*76730*/  LDL.LU.64 R56, [R1+0x4a60] ;  /* 0x004a600001387983 */ /* 0x000ee80000300a00 */
[----:B------:R-:W2:Y:S04]  /*76740*/  LDL.LU.64 R6, [R1+0x4a58] ;  /* 0x004a580001067983 */ /* 0x000ea80000300a00 */
[----:B------:R-:W4:Y:S01]  /*76750*/  LDL.LU.64 R4, [R1+0x4a50] ;  /* 0x004a500001047983 */ /* 0x000f220000300a00 */
[----:B------:R-:W-:-:S02]  /*76760*/  F2FP.F16.E4M3.UNPACK_B R8, R8 ;  /* 0x00000008ff08723e */ /* 0x000fc400020006ff */
[----:B------:R-:W-:Y:S02]  /*76770*/  F2FP.F16.E4M3.UNPACK_B R9, R9 ;  /* 0x00000009ff09723e */ /* 0x000fe400020006ff */
[----:B------:R-:W-:Y:S02]  /*76780*/  F2FP.F16.E4M3.UNPACK_B R10, R10 ;  /* 0x0000000aff0a723e */ /* 0x000fe400020006ff */
[----:B------:R-:W-:Y:S01]  /*76790*/  F2FP.F16.E4M3.UNPACK_B R11, R11 ;  /* 0x0000000bff0b723e */ /* 0x000fe200020006ff */
[----:B------:R-:W-:Y:S01]  /*767a0*/  IMAD.MOV.U32 R0, RZ, RZ, R15 ;  /* 0x000000ffff007224 */ /* 0x000fe200078e000f */
[----:B------:R-:W-:Y:S04]  /*767b0*/  STL.64 [R1+0x7a0], R12 ;  /* 0x0007a00c01007387 */ /* 0x000fe80000100a00 */
[----:B------:R-:W-:Y:S04]  /*767c0*/  STL [R1+0x7a8], R14 ;  /* 0x0007a80e01007387 */ /* 0x000fe80000100800 */
[----:B------:R-:W3:Y:S04]  /*767d0*/  LDL.LU R15, [R1+0x13f4] ;  /* 0x0013f400010f7983 */ /* 0x000ee80000300800 */
[----:B------:R-:W-:Y:S01]  /*767e0*/  STL [R1+0x45e0], R0 ;  /* 0x0045e00001007387 */ /* 0x000fe20000100800 */
        /* <DEDUP_REMOVED lines=35> */
[----:B------:R-:W-:Y:S04]  /*76a20*/  STL.64 [R1+0xcc8], R58 ;  /* 0x000cc83a01007387 */ /* 0x000fe80000100a00 */
[----:B------:R-:W-:Y:S04]  /*76a30*/  STL.64 [R1+0xcb0], R24 ;  /* 0x000cb01801007387 */ /* 0x000fe80000100a00 */
[----:B------:R3:W-:Y:S02]  /*76a40*/  STL.64 [R1+0xcb8], R26 ;  /* 0x000cb81a01007387 */ /* 0x0007e40000100a00 */
[----:B---3--:R-:W-:Y:S06]  /*76a50*/  HMMA.16816.F32 R24, R8, R2, R32 ;  /* 0x000000020818723c */ /* 0x008fec0000001820 */
[C---:B------:R-:W-:Y:S01]  /*76a60*/  HMMA.16816.F32 R8, R12.reuse, R4, R52 ;  /* 0x000000040c08723c */ /* 0x040fe20000001834 */
[----:B------:R-:W-:Y:S04]  /*76a70*/  STL.64 [R1+0x49e0], R38 ;  /* 0x0049e02601007387 */ /* 0x000fe80000100a00 */
[----:B------:R-:W-:Y:S04]  /*76a80*/  STL.64 [R1+0x49d8], R36 ;  /* 0x0049d82401007387 */ /* 0x000fe80000100a00 */
[----:B------:R0:W-:Y:S04]  /*76a90*/  STL.64 [R1+0xca0], R20 ;  /* 0x000ca01401007387 */ /* 0x0001e80000100a00 */
[----:B------:R1:W-:Y:S04]  /*76aa0*/  STL.64 [R1+0xca8], R22 ;  /* 0x000ca81601007387 */ /* 0x0003e80000100a00 */
[----:B0-----:R-:W2:Y:S04]  /*76ab0*/  LDL.LU R20, [R1+0x5f0] ;  /* 0x0005f00001147983 */ /* 0x001ea80000300800 */
[----:B------:R0:W-:Y:S04]  /*76ac0*/  STL.64 [R1+0xc90], R24 ;  /* 0x000c901801007387 */ /* 0x0001e80000100a00 */
[----:B------:R3:W-:Y:S04]  /*76ad0*/  STL.64 [R1+0xc98], R26 ;  /* 0x000c981a01007387 */ /* 0x0007e80000100a00 */
[----:B------:R-:W-:Y:S04]  /*76ae0*/  STL.64 [R1+0xc80], R8 ;  /* 0x000c800801007387 */ /* 0x000fe80000100a00 */
[----:B------:R-:W-:Y:S04]  /*76af0*/  STL.64 [R1+0xc88], R10 ;  /* 0x000c880a01007387 */ /* 0x000fe80000100a00 */
[----:B------:R-:W2:Y:S04]  /*76b00*/  LDL.LU R21, [R1+0x5f4] ;  /* 0x0005f40001157983 */ /* 0x000ea80000300800 */
[----:B-1----:R-:W4:Y:S04]  /*76b10*/  LDL.LU R22, [R1+0x5f8] ;  /* 0x0005f80001167983 */ /* 0x002f280000300800 */
[----:B------:R-:W4:Y:S04]  /*76b20*/  LDL.LU R23, [R1+0x5fc] ;  /* 0x0005fc0001177983 */ /* 0x000f280000300800 */
[----:B----4-:R-:W-:Y:S04]  /*76b30*/  STL.64 [R1+0x4980], R22 ;  /* 0x0049801601007387 */ /* 0x010fe80000100a00 */
[----:B--2---:R1:W-:Y:S04]  /*76b40*/  STL.64 [R1+0x4978], R20 ;  /* 0x0049781401007387 */ /* 0x0043e80000100a00 */
[----:B0-----:R-:W2:Y:S04]  /*76b50*/  LDL.LU R24, [R1+0x600] ;  /* 0x0006000001187983 */ /* 0x001ea80000300800 */
[----:B------:R-:W2:Y:S04]  /*76b60*/  LDL.LU R25, [R1+0x604] ;  /* 0x0006040001197983 */ /* 0x000ea80000300800 */
[----:B---3--:R-:W3:Y:S04]  /*76b70*/  LDL.LU R26, [R1+0x608] ;  /* 0x00060800011a7983 */ /* 0x008ee80000300800 */
        /* <DEDUP_REMOVED lines=78> */
[----:B------:R0:W-:Y:S04]  /*77060*/  STL.64 [R1+0xc70], R52 ;  /* 0x000c703401007387 */ /* 0x0001e80000100a00 */
[----:B------:R1:W-:Y:S04]  /*77070*/  STL.64 [R1+0xc78], R54 ;  /* 0x000c783601007387 */ /* 0x0003e80000100a00 */
[----:B0-----:R-:W2:Y:S04]  /*77080*/  LDL.LU R52, [R1+0x5e0] ;  /* 0x0005e00001347983 */ /* 0x001ea80000300800 */
[----:B------:R-:W2:Y:S04]  /*77090*/  LDL.LU R53, [R1+0x5e4] ;  /* 0x0005e40001357983 */ /* 0x000ea80000300800 */
[----:B-1----:R-:W2:Y:S04]  /*770a0*/  LDL.LU R54, [R1+0x5e8] ;  /* 0x0005e80001367983 */ /* 0x002ea80000300800 */
[----:B------:R-:W2:Y:S04]  /*770b0*/  LDL.LU R55, [R1+0x5ec] ;  /* 0x0005ec0001377983 */ /* 0x000ea80000300800 */
        /* <DEDUP_REMOVED lines=8> */
[----:B0-----:R-:W4:Y:S04]  /*77140*/  LDL.LU.64 R38, [R1+0x49f8] ;  /* 0x0049f80001267983 */ /* 0x001f280000300a00 */
[----:B------:R-:W4:Y:S01]  /*77150*/  LDL.LU.64 R36, [R1+0x49f0] ;  /* 0x0049f00001247983 */ /* 0x000f220000300a00 */
[----:B------:R-:W-:-:S02]  /*77160*/  IMAD R8, R8, 0x100, R47 ;  /* 0x0000010008087824 */ /* 0x000fc400078e022f */
[----:B------:R-:W-:Y:S01]  /*77170*/  IMAD R9, R9, 0x100, R46 ;  /* 0x0000010009097824 */ /* 0x000fe200078e022e */
        /* <DEDUP_REMOVED lines=8> */
[----:B---3--:R-:W-:-:S15]  /*77200*/  HMMA.16816.F32 R24, R12, R38, R24 ;  /* 0x000000260c18723c */ /* 0x008fde0000001818 */
        /* <DEDUP_REMOVED lines=9> */
[----:B0-----:R-:W3:Y:S04]  /*772a0*/  LDL.LU.64 R26, [R1+0x49c0] ;  /* 0x0049c000011a7983 */ /* 0x001ee80000300a00 */
[----:B------:R-:W3:Y:S01]  /*772b0*/  LDL.LU.64 R24, [R1+0x49b8] ;  /* 0x0049b80001187983 */ /* 0x000ee20000300a00 */
[----:B------:R-:W-:Y:S03]  /*772c0*/  HMMA.16816.F32 R12, R12, R2, R20 ;  /* 0x000000020c0c723c */ /* 0x000fe60000001814 */
[----:B------:R-:W4:Y:S04]  /*772d0*/  LDL.LU.64 R22, [R1+0x49b0] ;  /* 0x0049b00001167983 */ /* 0x000f280000300a00 */
[----:B------:R-:W4:Y:S01]  /*772e0*/  LDL.LU.64 R20, [R1+0x49a8] ;  /* 0x0049a80001147983 */ /* 0x000f220000300a00 */
[----:B------:R-:W-:-:S02]  /*772f0*/  IMAD R10, R11, 0x100, R10 ;  /* 0x000001000b0a7824 */ /* 0x000fc400078e020a */
[----:B------:R-:W-:Y:S01]  /*77300*/  IMAD R11, R30, 0x100, R0 ;  /* 0x000001001e0b7824 */ /* 0x000fe200078e0200 */
[----:B------:R-:W-:Y:S02]  /*77310*/  F2FP.F16.E4M3.UNPACK_B R8, R8 ;  /* 0x00000008ff08723e */ /* 0x000fe400020006ff */
[----:B------:R-:W-:Y:S02]  /*77320*/  F2FP.F16.E4M3.UNPACK_B R9, R9 ;  /* 0x00000009ff09723e */ /* 0x000fe400020006ff */
[----:B------:R-:W-:Y:S02]  /*77330*/  F2FP.F16.E4M3.UNPACK_B R10, R10 ;  /* 0x0000000aff0a723e */ /* 0x000fe400020006ff */
[----:B------:R-:W-:-:S07]  /*77340*/  F2FP.F16.E4M3.UNPACK_B R11, R11 ;  /* 0x0000000bff0b723e */ /* 0x000fce00020006ff */
[C---:B------:R-:W-:Y:S01]  /*77350*/  HMMA.16816.F32 R56, R8.reuse, R4, R56 ;  /* 0x000000040838723c */ /* 0x040fe20000001838 */
        /* <DEDUP_REMOVED lines=8> */
[----:B0-----:R-:W2:Y:S04]  /*773e0*/  LDL.LU.64 R58, [R1+0x49a0] ;  /* 0x0049a000013a7983 */ /* 0x001ea80000300a00 */
        /* <DEDUP_REMOVED lines=12> */
[C---:B--2---:R-:W-:Y:S03]  /*774b0*/  HMMA.16816.F32 R12, R8.reuse, R42, R12 ;  /* 0x0000002a080c723c */ /* 0x044fe6000000180c */
[----:B------:R-:W-:Y:S03]  /*774c0*/  STL.64 [R1+0x4970], R44 ;  /* 0x0049702c01007387 */ /* 0x000fe60000100a00 */
[----:B------:R-:W-:-:S15]  /*774d0*/  HMMA.16816.F32 R56, R8, R44, R56 ;  /* 0x0000002c0838723c */ /* 0x000fde0000001838 */
[----:B------:R-:W-:-:S02]  /*774e0*/  NOP ;  /* 0x0000000000007918 */ /* 0x000fc40000000000 */
[----:B------:R-:W-:Y:S04]  /*774f0*/  STL.64 [R1+0xbd0], R12 ;  /* 0x000bd00c01007387 */ /* 0x000fe80000100a00 */
[----:B------:R3:W-:Y:S04]  /*77500*/  STL.64 [R1+0xbd8], R14 ;  /* 0x000bd80e01007387 */ /* 0x0007e80000100a00 */
[----:B------:R-:W-:Y:S04]  /*77510*/  STL.64 [R1+0xbc0], R56 ;  /* 0x000bc03801007387 */ /* 0x000fe80000100a00 */
[----:B------:R-:W-:Y:S01]  /*77520*/  STL.64 [R1+0xbc8], R58 ;  /* 0x000bc83a01007387 */ /* 0x000fe20000100a00 */
[----:B---3--:R-:W-:-:S15]  /*77530*/  HMMA.16816.F32 R12, R8, R38, R24 ;  /* 0x00000026080c723c */ /* 0x008fde0000001818 */
[----:B------:R-:W-:-:S08]  /*77540*/  NOP ;  /* 0x0000000000007918 */ /* 0x000fd00000000000 */
[----:B------:R-:W-:Y:S04]  /*77550*/  STL.64 [R1+0xbb0], R12 ;  /* 0x000bb00c01007387 */ /* 0x000fe80000100a00 */
[----:B------:R4:W-:Y:S02]  /*77560*/  STL.64 [R1+0xbb8], R14 ;  /* 0x000bb80e01007387 */ /* 0x0009e40000100a00 */
[C---:B----4-:R-:W-:Y:S06]  /*77570*/  HMMA.16816.F32 R12, R8.reuse, R36, R20 ;  /* 0x00000024080c723c */ /* 0x050fec0000001814 */
[----:B------:R-:W-:-:S15]  /*77580*/  HMMA.16816.F32 R8, R8, R2, R52 ;  /* 0x000000020808723c */ /* 0x000fde0000001834 */
[----:B------:R-:W-:-:S02]  /*77590*/  NOP ;  /* 0x0000000000007918 */ /* 0x000fc40000000000 */
[----:B------:R0:W-:Y:S04]  /*775a0*/  STL.64 [R1+0xba0], R12 ;  /* 0x000ba00c01007387 */ /* 0x0001e80000100a00 */
[----:B------:R1:W-:Y:S04]  /*775b0*/  STL.64 [R1+0xba8], R14 ;  /* 0x000ba80e01007387 */ /* 0x0003e80000100a00 */
[----:B------:R-:W2:Y:S04]  /*775c0*/  LDL.LU R24, [R1+0x5b0] ;  /* 0x0005b00001187983 */ /* 0x000ea80000300800 */
[----:B------:R3:W-:Y:S04]  /*775d0*/  STL.64 [R1+0xb90], R8 ;  /* 0x000b900801007387 */ /* 0x0007e80000100a00 */
[----:B------:R4:W-:Y:S04]  /*775e0*/  STL.64 [R1+0xb98], R10 ;  /* 0x000b980a01007387 */ /* 0x0009e80000100a00 */
[----:B------:R-:W2:Y:S04]  /*775f0*/  LDL.LU R25, [R1+0x5b4] ;  /* 0x0005b40001197983 */ /* 0x000ea80000300800 */
[----:B------:R-:W2:Y:S04]  /*77600*/  LDL.LU R26, [R1+0x5b8] ;  /* 0x0005b800011a7983 */ /* 0x000ea80000300800 */
[----:B------:R-:W2:Y:S04]  /*77610*/  LDL.LU R27, [R1+0x5bc] ;  /* 0x0005bc00011b7983 */ /* 0x000ea80000300800 */
[----:B0-----:R-:W2:Y:S04]  /*77620*/  LDL.LU R12, [R1+0x5d0] ;  /* 0x0005d000010c7983 */ /* 0x001ea80000300800 */
[----:B------:R-:W2:Y:S04]  /*77630*/  LDL.LU R13, [R1+0x5d4] ;  /* 0x0005d400010d7983 */ /* 0x000ea80000300800 */
[----:B-1----:R-:W2:Y:S04]  /*77640*/  LDL.LU R14, [R1+0x5d8] ;  /* 0x0005d800010e7983 */ /* 0x002ea80000300800 */
[----:B------:R-:W2:Y:S04]  /*77650*/  LDL.LU R15, [R1+0x5dc] ;  /* 0x0005dc00010f7983 */ /* 0x000ea80000300800 */
[----:B---3--:R-:W3:Y:S04]  /*77660*/  LDL.LU R8, [R1+0x5c0] ;  /* 0x0005c00001087983 */ /* 0x008ee80000300800 */
[----:B------:R-:W3:Y:S04]  /*77670*/  LDL.LU R9, [R1+0x5c4] ;  /* 0x0005c40001097983 */ /* 0x000ee80000300800 */
[----:B----4-:R-:W3:Y:S04]  /*77680*/  LDL.LU R10, [R1+0x5c8] ;  /* 0x0005c800010a7983 */ /* 0x010ee80000300800 */
[----:B------:R-:W3:Y:S04]  /*77690*/  LDL.LU R11, [R1+0x5cc] ;  /* 0x0005cc00010b7983 */ /* 0x000ee80000300800 */
[----:B------:R-:W4:Y:S04]  /*776a0*/  LDL.LU R44, [R1+0x5a0] ;  /* 0x0005a000012c7983 */ /* 0x000f280000300800 */
[----:B------:R-:W4:Y:S01]  /*776b0*/  LDL.LU R45, [R1+0x5a4] ;  /* 0x0005a400012d7983 */ /* 0x000f220000300800 */
[----:B------:R-:W-:-:S02]  /*776c0*/  IMAD R33, R34, 0x100, R33 ;  /* 0x0000010022217824 */ /* 0x000fc400078e0221 */
[----:B------:R-:W-:Y:S02]  /*776d0*/  IMAD R34, R16, 0x100, R35 ;  /* 0x0000010010227824 */ /* 0x000fe400078e0223 */
[----:B------:R-:W-:Y:S02]  /*776e0*/  IMAD R35, R51, 0x100, R17 ;  /* 0x0000010033237824 */ /* 0x000fe400078e0211 */
[----:B------:R-:W0:Y:S01]  /*776f0*/  S2R R51, SR_TID.X ;  /* 0x0000000000337919 */ /* 0x000e220000002100 */
[----:B------:R-:W-:Y:S02]  /*77700*/  IMAD.MOV.U32 R23, RZ, RZ, R18 ;  /* 0x000000ffff177224 */ /* 0x000fe400078e0012 */
[----:B------:R-:W-:Y:S01]  /*77710*/  IMAD R32, R32, 0x100, R31 ;  /* 0x0000010020207824 */ /* 0x000fe200078e021f */
[C---:B0-----:R-:W-:Y:S01]  /*77720*/  LOP3.LUT R0, R51.reuse, 0x7, RZ, 0xc0, !PT ;  /* 0x0000000733007812 */ /* 0x041fe200078ec0ff */
[----:B------:R-:W-:-:S04]  /*77730*/  IMAD.SHL.U32 R30, R51, 0x2, RZ ;  /* 0x00000002331e7824 */ /* 0x000fc800078e00ff */
[----:B------:R-:W-:-:S05]  /*77740*/  IMAD R0, R0, 0x90, RZ ;  /* 0x0000009000007824 */ /* 0x000fca00078e02ff */
[----:B------:R-:W-:-:S04]  /*77750*/  LOP3.LUT R0, R0, 0x30, R30, 0x78, !PT ;  /* 0x0000003000007812 */ /* 0x000fc800078e781e */
[----:B------:R-:W-:Y:S01]  /*77760*/  LOP3.LUT R0, R0, 0x40, RZ, 0x3c, !PT ;  /* 0x0000004000007812 */ /* 0x000fe200078e3cff */
[----:B------:R-:W-:-:S04]  /*77770*/  IMAD.MOV.U32 R51, RZ, RZ, R19 ;  /* 0x000000ffff337224 */ /* 0x000fc800078e0013 */
[----:B------:R-:W0:Y:S01]  /*77780*/  LDSM.16.M88.4 R16, [R0+UR4] ;  /* 0x000000040010783b */ /* 0x000e220008000200 */
[----:B------:R-:W-:Y:S02]  /*77790*/  F2FP.F16.E4M3.UNPACK_B R32, R32 ;  /* 0x00000020ff20723e */ /* 0x000fe400020006ff */
[----:B------:R-:W-:Y:S02]  /*777a0*/  F2FP.F16.E4M3.UNPACK_B R33, R33 ;  /* 0x00000021ff21723e */ /* 0x000fe400020006ff */
[----:B------:R-:W-:Y:S02]  /*777b0*/  F2FP.F16.E4M3.UNPACK_B R34, R34 ;  /* 0x00000022ff22723e */ /* 0x000fe400020006ff */
[----:B------:R-:W-:Y:S01]  /*777c0*/  F2FP.F16.E4M3.UNPACK_B R35, R35 ;  /* 0x00000023ff23723e */ /* 0x000fe200020006ff */
[----:B------:R-:W-:Y:S02]  /*777d0*/  IMAD.MOV.U32 R22, RZ, RZ, R48 ;  /* 0x000000ffff167224 */ /* 0x000fe400078e0030 */
[----:B------:R-:W-:Y:S01]  /*777e0*/  IMAD.MOV.U32 R21, RZ, RZ, R49 ;  /* 0x000000ffff157224 */ /* 0x000fe200078e0031 */
[----:B------:R-:W4:Y:S01]  /*777f0*/  LDL.LU R48, [R1+0x570] ;  /* 0x0005700001307983 */ /* 0x000f220000300800 */
[----:B------:R-:W-:-:S03]  /*77800*/  IMAD.MOV.U32 R49, RZ, RZ, R61 ;  /* 0x000000ffff317224 */ /* 0x000fc600078e003d */
[----:B------:R-:W4:Y:S04]  /*77810*/  LDL.LU R59, [R1+0x1454] ;  /* 0x00145400013b7983 */ /* 0x000f280000300800 */
[----:B------:R-:W4:Y:S04]  /*77820*/  LDL.LU R61, [R1+0x1450] ;  /* 0x00145000013d7983 */ /* 0x000f280000300800 */
[----:B------:R-:W4:Y:S04]  /*77830*/  LDL.LU R52, [R1+0x145c] ;  /* 0x00145c0001347983 */ /* 0x000f280000300800 */
[----:B------:R-:W4:Y:S04]  /*77840*/  LDL.LU R53, [R1+0x1458] ;  /* 0x0014580001357983 */ /* 0x000f280000300800 */
[----:B------:R-:W4:Y:S01]  /*77850*/  LDL.LU R54, [R1+0x1464] ;  /* 0x0014640001367983 */ /* 0x000f220000300800 */
[----:B------:R-:W-:-:S03]  /*77860*/  IMAD.MOV.U32 R20, RZ, RZ, R50 ;  /* 0x000000ffff147224 */ /* 0x000fc600078e0032 */
[----:B------:R-:W4:Y:S01]  /*77870*/  LDL.LU R55, [R1+0x1460] ;  /* 0x0014600001377983 */ /* 0x000f220000300800 */
[----:B------:R-:W-:-:S03]  /*77880*/  IMAD.MOV.U32 R50, RZ, RZ, R60 ;  /* 0x000000ffff327224 */ /* 0x000fc600078e003c */
[----:B------:R-:W4:Y:S04]  /*77890*/  LDL.LU R31, [R1+0x146c] ;  /* 0x00146c00011f7983 */ /* 0x000f280000300800 */
[----:B------:R-:W4:Y:S04]  /*778a0*/  LDL.LU R60, [R1+0x1468] ;  /* 0x00146800013c7983 */ /* 0x000f280000300800 */
[----:B0-----:R-:W-:Y:S04]  /*778b0*/  STL [R1+0x44d0], R18 ;  /* 0x0044d01201007387 */ /* 0x001fe80000100800 */
[----:B------:R-:W-:Y:S01]  /*778c0*/  STL [R1+0x44cc], R19 ;  /* 0x0044cc1301007387 */ /* 0x000fe20000100800 */
[C---:B--2---:R-:W-:Y:S06]  /*778d0*/  HMMA.16816.F32 R12, R32.reuse, R4, R12 ;  /* 0x00000004200c723c */ /* 0x044fec000000180c */
[C---:B---3--:R-:W-:Y:S06]  /*778e0*/  HMMA.16816.F32 R4, R32.reuse, R6, R8 ;  /* 0x000000062004723c */ /* 0x048fec0000001808 */
[C---:B------:R-:W-:Y:S01]  /*778f0*/  HMMA.16816.F32 R20, R32.reuse, R36, R20 ;  /* 0x000000242014723c */ /* 0x040fe20000001814 */
[----:B------:R-:W-:Y:S10]  /*77900*/  LDSM.16.M88.4 R8, [R0+UR4+0x800] ;  /* 0x000800040008783b */ /* 0x000ff40008000200 */
[----:B------:R-:W-:Y:S04]  /*77910*/  STL.64 [R1+0xb60], R12 ;  /* 0x000b600c01007387 */ /* 0x000fe80000100a00 */
[----:B------:R-:W-:Y:S04]  /*77920*/  STL.64 [R1+0xb68], R14 ;  /* 0x000b680e01007387 */ /* 0x000fe80000100a00 */
[----:B------:R-:W-:Y:S04]  /*77930*/  STL.64 [R1+0xb50], R4 ;  /* 0x000b500401007387 */ /* 0x000fe80000100a00 */
[----:B------:R0:W-:Y:S04]  /*77940*/  STL.64 [R1+0xb58], R6 ;  /* 0x000b580601007387 */ /* 0x0001e80000100a00 */
[----:B------:R-:W-:Y:S01]  /*77950*/  LDSM.16.M88.4 R12, [R0+UR4+0x400] ;  /* 0x00040004000c783b */ /* 0x000fe20008000200 */
[----:B0-----:R-:W-:Y:S03]  /*77960*/  HMMA.16816.F32 R4, R32, R40, R24 ;  /* 0x000000282004723c */ /* 0x001fe60000001818 */
[----:B------:R-:W2:-:S15]  /*77970*/  LDL.LU R24, [R1+0x330] ;  /* 0x0003300001187983 */ /* 0x000e9e0000300800 */
[----:B------:R-:W-:-:S05]  /*77980*/  NOP ;  /* 0x0000000000007918 */ /* 0x000fca0000000000 */
[----:B------:R-:W-:Y:S04]  /*77990*/  STL.64 [R1+0xb30], R4 ;  /* 0x000b300401007387 */ /* 0x000fe80000100a00 */
[----:B------:R-:W-:Y:S04]  /*779a0*/  STL.64 [R1+0xb38], R6 ;  /* 0x000b380601007387 */ /* 0x000fe80000100a00 */
[----:B------:R-:W0:Y:S04]  /*779b0*/  LDSM.16.M88.4 R4, [R0+UR4+0xc00] ;  /* 0x000c00040004783b */ /* 0x000e280008000200 */
[----:B------:R-:W2:Y:S04]  /*779c0*/  LDL.LU R25, [R1+0x334] ;  /* 0x0003340001197983 */ /* 0x000ea80000300800 */
[----:B------:R-:W2:Y:S04]  /*779d0*/  LDL.LU R26, [R1+0x338] ;  /* 0x00033800011a7983 */ /* 0x000ea80000300800 */
[----:B------:R-:W2:Y:S01]  /*779e0*/  LDL.LU R27, [R1+0x33c] ;  /* 0x00033c00011b7983 */ /* 0x000ea20000300800 */
[----:B----4-:R-:W-:Y:S03]  /*779f0*/  HMMA.16816.F32 R40, R32, R42, R44 ;  /* 0x0000002a2028723c */ /* 0x010fe6000000182c */
[----:B0-----:R-:W-:Y:S04]  /*77a00*/  STL [R1+0x44fc], R6 ;  /* 0x0044fc0601007387 */ /* 0x001fe80000100800 */
[----:B------:R-:W-:Y:S04]  /*77a10*/  STL [R1+0x44f8], R7 ;  /* 0x0044f80701007387 */ /* 0x000fe80000100800 */
[----:B------:R-:W3:-:S12]  /*77a20*/  LDL.LU.64 R44, [R1+0x4970] ;  /* 0x00497000012c7983 */ /* 0x000ed80000300a00 */
[----:B------:R-:W-:Y:S04]  /*77a30*/  STL.64 [R1+0xb20], R40 ;  /* 0x000b202801007387 */ /* 0x000fe80000100a00 */
[----:B------:R-:W-:Y:S04]  /*77a40*/  STL.64 [R1+0xb28], R42 ;  /* 0x000b282a01007387 */ /* 0x000fe80000100a00 */
[----:B------:R-:W0:Y:S04]  /*77a50*/  LDSM.16.M88.4 R40, [R0+UR4+0x1000] ;  /* 0x001000040028783b */ /* 0x000e280008000200 */
[----:B0-----:R-:W-:Y:S04]  /*77a60*/  STL [R1+0x4504], R42 ;  /* 0x0045042a01007387 */ /* 0x001fe80000100800 */
[----:B------:R-:W-:Y:S01]  /*77a70*/  STL [R1+0x4500], R43 ;  /* 0x0045002b01007387 */ /* 0x000fe20000100800 */
[----:B---3--:R-:W-:Y:S03]  /*77a80*/  HMMA.16816.F32 R44, R32, R44, R48 ;  /* 0x0000002c202c723c */ /* 0x008fe60000001830 */
[----:B------:R-:W3:Y:S04]  /*77a90*/  LDL.LU.64 R50, [R1+0x4968] ;  /* 0x0049680001327983 */ /* 0x000ee80000300a00 */
[----:B------:R-:W3:Y:S01]  /*77aa0*/  LDL.LU.64 R48, [R1+0x4960] ;  /* 0x0049600001307983 */ /* 0x000ee20000300a00 */
[----:B------:R-:W-:-:S15]  /*77ab0*/  IMAD R61, R61, 0x100, R59 ;  /* 0x000001003d3d7824 */ /* 0x000fde00078e023b */
[----:B------:R-:W-:Y:S04]  /*77ac0*/  STL.64 [R1+0xb10], R44 ;  /* 0x000b102c01007387 */ /* 0x000fe80000100a00 */
[----:B------:R-:W-:Y:S04]  /*77ad0*/  STL.64 [R1+0xb18], R46 ;  /* 0x000b182e01007387 */ /* 0x000fe80000100a00 */
[----:B------:R-:W0:Y:S04]  /*77ae0*/  LDSM.16.M88.4 R44, [R0+UR4+0x1400] ;  /* 0x00140004002c783b */ /* 0x000e280008000200 */
[----:B0-----:R-:W-:Y:S04]  /*77af0*/  STL [R1+0x450c], R46 ;  /* 0x00450c2e01007387 */ /* 0x001fe80000100800 */
[----:B------:R-:W-:Y:S01]  /*77b00*/  STL [R1+0x4508], R47 ;  /* 0x0045082f01007387 */ /* 0x000fe20000100800 */
[----:B---3--:R-:W-:Y:S03]  /*77b10*/  HMMA.16816.F32 R56, R32, R38, R48 ;  /* 0x000000262038723c */ /* 0x008fe60000001830 */
[----:B------:R-:W0:-:S15]  /*77b20*/  LDSM.16.M88.4 R48, [R0+UR4+0x1800] ;  /* 0x001800040030783b */ /* 0x000e1e0008000200 */
[----:B------:R-:W-:-:S05]  /*77b30*/  NOP ;  /* 0x0000000000007918 */ /* 0x000fca0000000000 */
[----:B------:R-:W-:Y:S04]  /*77b40*/  STL.64 [R1+0xb00], R56 ;  /* 0x000b003801007387 */ /* 0x000fe80000100a00 */
[----:B------:R-:W-:Y:S04]  /*77b50*/  STL.64 [R1+0xb08], R58 ;  /* 0x000b083a01007387 */ /* 0x000fe80000100a00 */
[----:B0-----:R-:W-:Y:S04]  /*77b60*/  STL [R1+0x4514], R50 ;  /* 0x0045143201007387 */ /* 0x001fe80000100800 */
[----:B------:R-:W-:Y:S04]  /*77b70*/  STL [R1+0x4510], R51 ;  /* 0x0045103301007387 */ /* 0x000fe80000100800 */
[----:B------:R0:W-:Y:S04]  /*77b80*/  STL.64 [R1+0xaf0], R20 ;  /* 0x000af01401007387 */ /* 0x0001e80000100a00 */
[----:B------:R-:W-:Y:S04]  /*77b90*/  STL.64 [R1+0xaf8], R22 ;  /* 0x000af81601007387 */ /* 0x000fe80000100a00 */
[----:B------:R-:W-:Y:S04]  /*77ba0*/  STL [R1+0x4538], R16 ;  /* 0x0045381001007387 */ /* 0x000fe80000100800 */
[----:B------:R2:W-:Y:S01]  /*77bb0*/  STL [R1+0x453c], R17 ;  /* 0x00453c1101007387 */ /* 0x0005e20000100800 */
[----:B0-----:R-:W-:-:S02]  /*77bc0*/  F2FP.F16.E4M3.UNPACK_B R20, R16 ;  /* 0x00000010ff14723e */ /* 0x001fc400020006ff */
[----:B------:R-:W-:Y:S02]  /*77bd0*/  F2FP.F16.E4M3.UNPACK_B R21, R17 ;  /* 0x00000011ff15723e */ /* 0x000fe400020006ff */
[----:B--2---:R-:W-:Y:S01]  /*77be0*/  HMMA.16816.F32 R16, R32, R2, R24 ;  /* 0x000000022010723c */ /* 0x004fe20000001818 */
[----:B------:R-:W-:Y:S04]  /*77bf0*/  STL [R1+0x348], R20 ;  /* 0x0003481401007387 */ /* 0x000fe80000100800 */
[----:B------:R-:W2:Y:S01]  /*77c00*/  LDL.LU R32, [R1+0x2a0] ;  /* 0x0002a00001207983 */ /* 0x000ea20000300800 */
[----:B------:R-:W-:Y:S02]  /*77c10*/  IMAD R38, R53, 0x100, R52 ;  /* 0x0000010035267824 */ /* 0x000fe400078e0234 */
[----:B------:R-:W-:-:S02]  /*77c20*/  IMAD R39, R55, 0x100, R54 ;  /* 0x0000010037277824 */ /* 0x000fc400078e0236 */
[----:B------:R-:W0:-:S13]  /*77c30*/  LDSM.16.M88.4 R52, [R0+UR4+0x1c00] ;  /* 0x001c00040034783b */ /* 0x000e1a0008000200 */
[----:B------:R-:W-:Y:S04]  /*77c40*/  STL.64 [R1+0xae0], R16 ;  /* 0x000ae01001007387 */ /* 0x000fe80000100a00 */
[----:B------:R1:W-:Y:S04]  /*77c50*/  STL.64 [R1+0xae8], R18 ;  /* 0x000ae81201007387 */ /* 0x0003e80000100a00 */
[----:B------:R-:W-:Y:S04]  /*77c60*/  STL [R1+0x34c], R21 ;  /* 0x00034c1501007387 */ /* 0x000fe80000100800 */
        /* <DEDUP_REMOVED lines=8> */
[----:B-1----:R-:W4:Y:S04]  /*77cf0*/  LDL.LU R19, [R1+0x1470] ;  /* 0x0014700001137983 */ /* 0x002f280000300800 */
[----:B------:R-:W4:Y:S04]  /*77d00*/  LDL.LU R24, [R1+0x147c] ;  /* 0x00147c0001187983 */ /* 0x000f280000300800 */
[----:B------:R-:W4:Y:S04]  /*77d10*/  LDL.LU R25, [R1+0x1478] ;  /* 0x0014780001197983 */ /* 0x000f280000300800 */
[----:B------:R-:W4:Y:S04]  /*77d20*/  LDL.LU R26, [R1+0x1484] ;  /* 0x00148400011a7983 */ /* 0x000f280000300800 */
[----:B------:R-:W4:Y:S04]  /*77d30*/  LDL.LU R27, [R1+0x1480] ;  /* 0x00148000011b7983 */ /* 0x000f280000300800 */
[----:B------:R-:W-:Y:S01]  /*77d40*/  STL.64 [R1+0x44e0], R14 ;  /* 0x0044e00e01007387 */ /* 0x000fe20000100a00 */
[----:B------:R-:W-:-:S03]  /*77d50*/  F2FP.F16.E4M3.UNPACK_B R2, R12 ;  /* 0x0000000cff02723e */ /* 0x000fc600020006ff */
[----:B------:R1:W-:Y:S01]  /*77d60*/  STL.64 [R1+0x44d8], R12 ;  /* 0x0044d80c01007387 */ /* 0x0003e20000100a00 */
[----:B------:R-:W-:-:S03]  /*77d70*/  F2FP.F16.E4M3.UNPACK_B R0, R13 ;  /* 0x0000000dff00723e */ /* 0x000fc600020006ff */
[----:B-1----:R-:W2:Y:S04]  /*77d80*/  LDL.LU R12, [R1+0x2c0] ;  /* 0x0002c000010c7983 */ /* 0x002ea80000300800 */
[----:B------:R-:W2:Y:S04]  /*77d90*/  LDL.LU R13, [R1+0x2c4] ;  /* 0x0002c400010d7983 */ /* 0x000ea80000300800 */
[----:B------:R-:W2:Y:S04]  /*77da0*/  LDL.LU R14, [R1+0x2c8] ;  /* 0x0002c800010e7983 */ /* 0x000ea80000300800 */
[----:B------:R-:W2:Y:S01]  /*77db0*/  LDL.LU R15, [R1+0x2cc] ;  /* 0x0002cc00010f7983 */ /* 0x000ea20000300800 */
[----:B------:R-:W-:Y:S01]  /*77dc0*/  IMAD R60, R60, 0x100, R31 ;  /* 0x000001003c3c7824 */ /* 0x000fe200078e021f */
[----:B------:R-:W-:-:S02]  /*77dd0*/  F2FP.F16.E4M3.UNPACK_B R37, R38 ;  /* 0x00000026ff25723e */ /* 0x000fc400020006ff */
[----:B------:R-:W-:Y:S02]  /*77de0*/  F2FP.F16.E4M3.UNPACK_B R38, R39 ;  /* 0x00000027ff26723e */ /* 0x000fe400020006ff */
[----:B------:R-:W-:Y:S02]  /*77df0*/  F2FP.F16.E4M3.UNPACK_B R36, R61 ;  /* 0x0000003dff24723e */ /* 0x000fe400020006ff */
[----:B------:R-:W-:Y:S01]  /*77e00*/  F2FP.F16.E4M3.UNPACK_B R39, R60 ;  /* 0x0000003cff27723e */ /* 0x000fe200020006ff */
[----:B------:R-:W-:Y:S04]  /*77e10*/  STL [R1+0x340], R2 ;  /* 0x0003400201007387 */ /* 0x000fe80000100800 */
[----:B------:R-:W-:Y:S01]  /*77e20*/  STL [R1+0x344], R0 ;  /* 0x0003440001007387 */ /* 0x000fe20000100800 */
[----:B------:R-:W-:Y:S01]  /*77e30*/  F2FP.F16.E4M3.UNPACK_B R30, R4 ;  /* 0x00000004ff1e723e */ /* 0x000fe200020006ff */
[----:B--2---:R-:W-:Y:S02]  /*77e40*/  HMMA.16816.F32 R12, R36, R20, R12 ;  /* 0x00000014240c723c */ /* 0x004fe4000000180c */
[----:B------:R-:W2:-:S15]  /*77e50*/  LDL.LU R20, [R1+0x260] ;  /* 0x0002600001147983 */ /* 0x000e9e0000300800 */
[----:B------:R-:W-:-:S06]  /*77e60*/  NOP ;  /* 0x0000000000007918 */ /* 0x000fcc0000000000 */
[----:B------:R-:W-:Y:S04]  /*77e70*/  STL.64 [R1+0xad0], R12 ;  /* 0x000ad00c01007387 */ /* 0x000fe80000100a00 */
[----:B------:R1:W-:Y:S04]  /*77e80*/  STL.64 [R1+0xad8], R14 ;  /* 0x000ad80e01007387 */ /* 0x0003e80000100a00 */
[----:B------:R-:W2:Y:S04]  /*77e90*/  LDL.LU R21, [R1+0x264] ;  /* 0x0002640001157983 */ /* 0x000ea80000300800 */
[----:B------:R-:W2:Y:S04]  /*77ea0*/  LDL.LU R22, [R1+0x268] ;  /* 0x0002680001167983 */ /* 0x000ea80000300800 */
[----:B------:R-:W2:Y:S04]  /*77eb0*/  LDL.LU R23, [R1+0x26c] ;  /* 0x00026c0001177983 */ /* 0x000ea80000300800 */
[----:B------:R-:W-:Y:S04]  /*77ec0*/  STL.64 [R1+0x44f0], R10 ;  /* 0x0044f00a01007387 */ /* 0x000fe80000100a00 */
[----:B------:R0:W-:Y:S01]  /*77ed0*/  STL.64 [R1+0x44e8], R8 ;  /* 0x0044e80801007387 */ /* 0x0001e20000100a00 */
[----:B-1----:R-:W-:-:S02]  /*77ee0*/  F2FP.F16.E4M3.UNPACK_B R14, R8 ;  /* 0x00000008ff0e723e */ /* 0x002fc400020006ff */
[----:B------:R-:W-:Y:S01]  /*77ef0*/  F2FP.F16.E4M3.UNPACK_B R15, R9 ;  /* 0x00000009ff0f723e */ /* 0x000fe200020006ff */
[----:B0-----:R-:W-:Y:S02]  /*77f00*/  IMAD.MOV.U32 R8, RZ, RZ, R2 ;  /* 0x000000ffff087224 */ /* 0x001fe400078e0002 */
[----:B------:R-:W-:-:S07]  /*77f10*/  IMAD.MOV.U32 R9, RZ, RZ, R0 ;  /* 0x000000ffff097224 */ /* 0x000fce00078e0000 */
[----:B------:R-:W-:Y:S01]  /*77f20*/  HMMA.16816.F32 R32, R36, R8, R32 ;  /* 0x000000082420723c */ /* 0x000fe20000001820 */
[----:B------:R-:W-:Y:S04]  /*77f30*/  STL [R1+0x338], R14 ;  /* 0x0003380e01007387 */ /* 0x000fe80000100800 */
[----:B------:R-:W2:Y:S04]  /*77f40*/  LDL.LU R18, [R1+0x148c] ;  /* 0x00148c0001127983 */ /* 0x000ea80000300800 */
[----:B------:R-:W2:-:S14]  /*77f50*/  LDL.LU R0, [R1+0x1488] ;  /* 0x0014880001007983 */ /* 0x000e9c0000300800 */
[----:B------:R-:W-:Y:S04]  /*77f60*/  STL.64 [R1+0xac0], R32 ;  /* 0x000ac02001007387 */ /* 0x000fe80000100a00 */
[----:B------:R3:W-:Y:S02]  /*77f70*/  STL.64 [R1+0xac8], R34 ;  /* 0x000ac82201007387 */ /* 0x0007e40000100a00 */
[----:B---3--:R-:W-:Y:S06]  /*77f80*/  HMMA.16816.F32 R32, R36, R14, R56 ;  /* 0x0000000e2420723c */ /* 0x008fec0000001838 */
[----:B------:R-:W-:Y:S04]  /*77f90*/  STL [R1+0x33c], R15 ;  /* 0x00033c0f01007387 */ /* 0x000fe80000100800 */
[----:B------:R-:W-:Y:S04]  /*77fa0*/  STL [R1+0x4540], R4 ;  /* 0x0045400401007387 */ /* 0x000fe80000100800 */
[----:B------:R-:W-:Y:S04]  /*77fb0*/  STL [R1+0x4544], R5 ;  /* 0x0045440501007387 */ /* 0x000fe80000100800 */
[----:B------:R-:W-:Y:S04]  /*77fc0*/  STL [R1+0x330], R30 ;  /* 0x0003301e01007387 */ /* 0x000fe80000100800 */
[----:B------:R-:W3:Y:S04]  /*77fd0*/  LDL.LU R56, [R1+0x560] ;  /* 0x0005600001387983 */ /* 0x000ee80000300800 */
[----:B------:R4:W-:Y:S04]  /*77fe0*/  STL.64 [R1+0xab0], R32 ;  /* 0x000ab02001007387 */ /* 0x0009e80000100a00 */
[----:B------:R0:W-:Y:S04]  /*77ff0*/  STL.64 [R1+0xab8], R34 ;  /* 0x000ab82201007387 */ /* 0x0001e80000100a00 */
[----:B------:R-:W3:Y:S04]  /*78000*/  LDL.LU R57, [R1+0x564] ;  /* 0x0005640001397983 */ /* 0x000ee80000300800 */
[----:B------:R-:W3:Y:S04]  /*78010*/  LDL.LU R58, [R1+0x568] ;  /* 0x00056800013a7983 */ /* 0x000ee80000300800 */
[----:B------:R-:W3:Y:S01]  /*78020*/  LDL.LU R59, [R1+0x56c] ;  /* 0x00056c00013b7983 */ /* 0x000ee20000300800 */
[----:B------:R-:W-:-:S05]  /*78030*/  F2FP.F16.E4M3.UNPACK_B R31, R5 ;  /* 0x00000005ff1f723e */ /* 0x000fca00020006ff */
[----:B------:R-:W-:Y:S01]  /*78040*/  STL [R1+0x334], R31 ;  /* 0x0003341f01007387 */ /* 0x000fe20000100800 */
[----:B----4-:R-:W-:Y:S02]  /*78050*/  IMAD R33, R25, 0x100, R24 ;  /* 0x0000010019217824 */ /* 0x010fe400078e0218 */
[----:B0-----:R-:W-:Y:S01]  /*78060*/  IMAD R34, R27, 0x100, R26 ;  /* 0x000001001b227824 */ /* 0x001fe200078e021a */
[----:B------:R-:W4:Y:S04]  /*78070*/  LDL.LU R24, [R1+0x590] ;  /* 0x0005900001187983 */ /* 0x000f280000300800 */
[----:B------:R-:W4:Y:S04]  /*78080*/  LDL.LU R25, [R1+0x594] ;  /* 0x0005940001197983 */ /* 0x000f280000300800 */
[----:B------:R-:W4:Y:S04]  /*78090*/  LDL.LU R26, [R1+0x598] ;  /* 0x00059800011a7983 */ /* 0x000f280000300800 */
[----:B------:R-:W4:Y:S04]  /*780a0*/  LDL.LU R27, [R1+0x59c] ;  /* 0x00059c00011b7983 */ /* 0x000f280000300800 */
[----:B------:R-:W4:Y:S04]  /*780b0*/  LDL.64 R4, [R1+0x348] ;  /* 0x0003480001047983 */ /* 0x000f280000100a00 */
[----:B------:R-:W-:Y:S01]  /*780c0*/  STL [R1+0x4548], R40 ;  /* 0x0045482801007387 */ /* 0x000fe20000100800 */
[----:B------:R-:W-:-:S02]  /*780d0*/  F2FP.F16.E4M3.UNPACK_B R10, R40 ;  /* 0x00000028ff0a723e */ /* 0x000fc400020006ff */
[----:B------:R-:W-:Y:S01]  /*780e0*/  F2FP.F16.E4M3.UNPACK_B R11, R41 ;  /* 0x00000029ff0b723e */ /* 0x000fe200020006ff */
[----:B------:R2:W-:Y:S04]  /*780f0*/  STL [R1+0x454c], R41 ;  /* 0x00454c2901007387 */ /* 0x0005e80000100800 */
[----:B------:R-:W-:Y:S01]  /*78100*/  STL [R1+0x2c8], R10 ;  /* 0x0002c80a01007387 */ /* 0x000fe20000100800 */
[----:B--2---:R-:W-:Y:S03]  /*78110*/  HMMA.16816.F32 R40, R36, R30, R20 ;  /* 0x0000001e2428723c */ /* 0x004fe60000001814 */
[----:B------:R-:W2:-:S15]  /*78120*/  LDL.LU R20, [R1+0x580] ;  /* 0x0005800001147983 */ /* 0x000e9e0000300800 */
[----:B------:R-:W-:-:S05]  /*78130*/  NOP ;  /* 0x0000000000007918 */ /* 0x000fca0000000000 */
[----:B------:R-:W-:Y:S04]  /*78140*/  STL.64 [R1+0xaa0], R40 ;  /* 0x000aa02801007387 */ /* 0x000fe80000100a00 */
[----:B------:R-:W-:Y:S04]  /*78150*/  STL.64 [R1+0xaa8], R42 ;  /* 0x000aa82a01007387 */ /* 0x000fe80000100a00 */
[----:B------:R-:W-:Y:S04]  /*78160*/  STL [R1+0x2cc], R11 ;  /* 0x0002cc0b01007387 */ /* 0x000fe80000100800 */
[----:B------:R-:W2:Y:S04]  /*78170*/  LDL.LU R21, [R1+0x584] ;  /* 0x0005840001157983 */ /* 0x000ea80000300800 */
[----:B------:R-:W2:Y:S04]  /*78180*/  LDL.LU R22, [R1+0x588] ;  /* 0x0005880001167983 */ /* 0x000ea80000300800 */
[----:B------:R-:W2:Y:S01]  /*78190*/  LDL.LU R23, [R1+0x58c] ;  /* 0x00058c0001177983 */ /* 0x000ea20000300800 */
[----:B------:R-:W-:-:S02]  /*781a0*/  IMAD R32, R19, 0x100, R6 ;  /* 0x0000010013207824 */ /* 0x000fc400078e0206 */
[----:B------:R-:W-:Y:S01]  /*781b0*/  IMAD R35, R0, 0x100, R18 ;  /* 0x0000010000237824 */ /* 0x000fe200078e0212 */
[----:B------:R-:W-:Y:S01]  /*781c0*/  F2FP.F16.E4M3.UNPACK_B R6, R44 ;  /* 0x0000002cff06723e */ /* 0x000fe200020006ff */
[----:B------:R-:W-:Y:S04]  /*781d0*/  STL.64 [R1+0x4928], R30 ;  /* 0x0049281e01007387 */ /* 0x000fe80000100a00 */
[----:B------:R-:W-:Y:S04]  /*781e0*/  STL.64 [R1+0x4920], R28 ;  /* 0x0049201c01007387 */ /* 0x000fe80000100a00 */
[----:B------:R-:W-:Y:S01]  /*781f0*/  STL [R1+0x4550], R44 ;  /* 0x0045502c01007387 */ /* 0x000fe20000100800 */
[----:B------:R-:W-:-:S03]  /*78200*/  F2FP.F16.E4M3.UNPACK_B R3, R45 ;  /* 0x0000002dff03723e */ /* 0x000fc600020006ff */
[----:B------:R-:W-:Y:S04]  /*78210*/  STL [R1+0x4554], R45 ;  /* 0x0045542d01007387 */ /* 0x000fe80000100800 */
[----:B------:R-:W-:Y:S01]  /*78220*/  STL [R1+0x2a8], R6 ;  /* 0x0002a80601007387 */ /* 0x000fe20000100800 */
[----:B---3--:R-:W-:-:S15]  /*78230*/  HMMA.16816.F32 R16, R36, R10, R56 ;  /* 0x0000000a2410723c */ /* 0x008fde0000001838 */
[----:B------:R-:W-:-:S08]  /*78240*/  NOP ;  /* 0x0000000000007918 */ /* 0x000fd00000000000 */
[----:B------:R-:W-:Y:S04]  /*78250*/  STL.64 [R1+0xa90], R16 ;  /* 0x000a901001007387 */ /* 0x000fe80000100a00 */
[----:B------:R-:W-:Y:S04]  /*78260*/  STL.64 [R1+0xa98], R18 ;  /* 0x000a981201007387 */ /* 0x000fe80000100a00 */
[----:B------:R-:W-:Y:S04]  /*78270*/  STL [R1+0x2ac], R3 ;  /* 0x0002ac0301007387 */ /* 0x000fe80000100800 */
[----:B------:R-:W-:Y:S04]  /*78280*/  STL [R1+0x4578], R48 ;  /* 0x0045783001007387 */ /* 0x000fe80000100800 */
[----:B------:R-:W-:Y:S04]  /*78290*/  STL [R1+0x457c], R49 ;  /* 0x00457c3101007387 */ /* 0x000fe80000100800 */
[----:B------:R0:W-:Y:S02]  /*782a0*/  STL.64 [R1+0x4520], R54 ;  /* 0x0045203601007387 */ /* 0x0001e40000100a00 */
[----:B0-----:R-:W-:-:S02]  /*782b0*/  IMAD.MOV.U32 R54, RZ, RZ, R6 ;  /* 0x000000ffff367224 */ /* 0x001fc400078e0006 */
[----:B------:R-:W-:-:S07]  /*782c0*/  IMAD.MOV.U32 R55, RZ, RZ, R3 ;  /* 0x000000ffff377224 */ /* 0x000fce00078e0003 */
[----:B----4-:R-:W-:Y:S01]  /*782d0*/  HMMA.16816.F32 R16, R36, R54, R24 ;  /* 0x000000362410723c */ /* 0x010fe20000001818 */
[----:B------:R-:W-:Y:S02]  /*782e0*/  IMAD.MOV.U32 R2, RZ, RZ, R10 ;  /* 0x000000ffff027224 */ /* 0x000fe400078e000a */
[----:B------:R-:W-:Y:S01]  /*782f0*/  IMAD.MOV.U32 R0, RZ, RZ, R11 ;  /* 0x000000ffff007224 */ /* 0x000fe200078e000b */
[----:B------:R-:W-:Y:S02]  /*78300*/  F2FP.F16.E4M3.UNPACK_B R12, R48 ;  /* 0x00000030ff0c723e */ /* 0x000fe400020006ff */
[----:B------:R-:W-:Y:S02]  /*78310*/  F2FP.F16.E4M3.UNPACK_B R60, R52 ;  /* 0x00000034ff3c723e */ /* 0x000fe400020006ff */
[----:B------:R-:W-:Y:S01]  /*78320*/  F2FP.F16.E4M3.UNPACK_B R61, R53 ;  /* 0x00000035ff3d723e */ /* 0x000fe200020006ff */
[----:B------:R0:W-:Y:S01]  /*78330*/  STL.64 [R1+0x4518], R52 ;  /* 0x0045183401007387 */ /* 0x0001e20000100a00 */
[----:B------:R-:W-:-:S03]  /*78340*/  F2FP.F16.E4M3.UNPACK_B R13, R49 ;  /* 0x00000031ff0d723e */ /* 0x000fc600020006ff */
[----:B------:R-:W-:Y:S04]  /*78350*/  STL [R1+0x288], R12 ;  /* 0x0002880c01007387 */ /* 0x000fe80000100800 */
[----:B------:R-:W-:Y:S01]  /*78360*/  STL.64 [R1+0x4918], R54 ;  /* 0x0049183601007387 */ /* 0x000fe20000100a00 */
[----:B0-----:R-:W-:Y:S02]  /*78370*/  IMAD.MOV.U32 R52, RZ, RZ, R2 ;  /* 0x000000ffff347224 */ /* 0x001fe400078e0002 */
[----:B------:R-:W-:-:S05]  /*78380*/  IMAD.MOV.U32 R53, RZ, RZ, R0 ;  /* 0x000000ffff357224 */ /* 0x000fca00078e0000 */
[----:B------:R-:W-:Y:S04]  /*78390*/  STL.64 [R1+0x4910], R52 ;  /* 0x0049103401007387 */ /* 0x000fe80000100a00 */
[----:B------:R-:W-:Y:S04]  /*783a0*/  STL.64 [R1+0xa80], R16 ;  /* 0x000a801001007387 */ /* 0x000fe80000100a00 */
[----:B------:R2:W-:Y:S01]  /*783b0*/  STL.64 [R1+0xa88], R18 ;  /* 0x000a881201007387 */ /* 0x0005e20000100a00 */
[----:B------:R-:W-:Y:S02]  /*783c0*/  F2FP.F16.E4M3.UNPACK_B R34, R34 ;  /* 0x00000022ff22723e */ /* 0x000fe400020006ff */
[----:B------:R-:W-:-:S02]  /*783d0*/  F2FP.F16.E4M3.UNPACK_B R35, R35 ;  /* 0x00000023ff23723e */ /* 0x000fc400020006ff */
[----:B------:R-:W-:Y:S02]  /*783e0*/  F2FP.F16.E4M3.UNPACK_B R32, R32 ;  /* 0x00000020ff20723e */ /* 0x000fe400020006ff */
[----:B------:R-:W-:Y:S01]  /*783f0*/  F2FP.F16.E4M3.UNPACK_B R33, R33 ;  /* 0x00000021ff21723e */ /* 0x000fe200020006ff */
[----:B------:R-:W-:Y:S04]  /*78400*/  STL [R1+0x28c], R13 ;  /* 0x00028c0d01007387 */ /* 0x000fe80000100800 */
[----:B------:R-:W-:Y:S04]  /*78410*/  STL.64 [R1+0x4958], R34 ;  /* 0x0049582201007387 */ /* 0x000fe80000100a00 */
[----:B------:R-:W-:Y:S04]  /*78420*/  STL.64 [R1+0x4950], R32 ;  /* 0x0049502001007387 */ /* 0x000fe80000100a00 */
[----:B------:R-:W-:Y:S04]  /*78430*/  STL [R1+0x268], R60 ;  /* 0x0002683c01007387 */ /* 0x000fe80000100800 */
[----:B------:R-:W-:Y:S04]  /*78440*/  STL.64 [R1+0x4938], R14 ;  /* 0x0049380e01007387 */ /* 0x000fe80000100a00 */
[----:B------:R-:W-:Y:S01]  /*78450*/  STL.64 [R1+0x4930], R12 ;  /* 0x0049300c01007387 */ /* 0x000fe20000100a00 */
[----:B--2---:R-:W-:-:S15]  /*78460*/  HMMA.16816.F32 R16, R36, R12, R20 ;  /* 0x0000000c2410723c */ /* 0x004fde0000001814 */
        /* <DEDUP_REMOVED lines=78> */
[----:B------:R-:W-:Y:S01]  /*78950*/  STL [R1+0x26c], R61 ;  /* 0x00026c3d01007387 */ /* 0x000fe20000100800 */
[----:B---3--:R-:W-:Y:S03]  /*78960*/  HMMA.16816.F32 R36, R36, R60, R32 ;  /* 0x0000003c2424723c */ /* 0x008fe60000001820 */
[----:B------:R-:W4:Y:S04]  /*78970*/  LDL.LU.64 R34, [R1+0x4958] ;  /* 0x0049580001227983 */ /* 0x000f280000300a00 */
[----:B------:R-:W4:-:S15]  /*78980*/  LDL.LU.64 R32, [R1+0x4950] ;  /* 0x0049500001207983 */ /* 0x000f1e0000300a00 */
[----:B------:R-:W-:-:S01]  /*78990*/  NOP ;  /* 0x0000000000007918 */ /* 0x000fc20000000000 */
[----:B------:R-:W-:Y:S04]  /*789a0*/  STL.64 [R1+0xa60], R36 ;  /* 0x000a602401007387 */ /* 0x000fe80000100a00 */
[----:B------:R0:W-:Y:S04]  /*789b0*/  STL.64 [R1+0xa68], R38 ;  /* 0x000a682601007387 */ /* 0x0001e80000100a00 */
[----:B0-----:R-:W3:Y:S01]  /*789c0*/  LDL.LU R39, [R1+0x1494] ;  /* 0x0014940001277983 */ /* 0x001ee20000300800 */
        /* <DEDUP_REMOVED lines=16> */
[----:B------:R-:W3:Y:S01]  /*78ad0*/  LDL.LU.64 R28, [R1+0x4920] ;  /* 0x00492000011c7983 */ /* 0x000ee20000300a00 */
        /* <DEDUP_REMOVED lines=10> */
[----:B0-----:R-:W2:Y:S04]  /*78b80*/  LDL.LU.64 R22, [R1+0x4908] ;  /* 0x0049080001167983 */ /* 0x001ea80000300a00 */
[----:B------:R-:W2:Y:S01]  /*78b90*/  LDL.LU.64 R20, [R1+0x4900] ;  /* 0x0049000001147983 */ /* 0x000ea20000300a00 */
[C---:B----4-:R-:W-:Y:S06]  /*78ba0*/  HMMA.16816.F32 R44, R32.reuse, R54, R44 ;  /* 0x00000036202c723c */ /* 0x050fec000000182c */
[----:B------:R-:W-:-:S15]  /*78bb0*/  HMMA.16816.F32 R56, R32, R12, R56 ;  /* 0x0000000c2038723c */ /* 0x000fde0000001838 */
[----:B------:R-:W-:-:S02]  /*78bc0*/  NOP ;  /* 0x0000000000007918 */ /* 0x000fc40000000000 */
[----:B------:R-:W-:Y:S04]  /*78bd0*/  STL.64 [R1+0xa00], R44 ;  /* 0x000a002c01007387 */ /* 0x000fe80000100a00 */
[----:B------:R0:W-:Y:S04]  /*78be0*/  STL.64 [R1+0xa08], R46 ;  /* 0x000a082e01007387 */ /* 0x0001e80000100a00 */
[----:B0-----:R-:W4:Y:S04]  /*78bf0*/  LDL.LU.64 R46, [R1+0x48f8] ;  /* 0x0048f800012e7983 */ /* 0x001f280000300a00 */
[----:B------:R-:W4:Y:S04]  /*78c00*/  LDL.LU.64 R44, [R1+0x48f0] ;  /* 0x0048f000012c7983 */ /* 0x000f280000300a00 */
[----:B------:R-:W-:Y:S04]  /*78c10*/  STL.64 [R1+0x9f0], R56 ;  /* 0x0009f03801007387 */ /* 0x000fe80000100a00 */
[----:B------:R0:W-:Y:S04]  /*78c20*/  STL.64 [R1+0x9f8], R58 ;  /* 0x0009f83a01007387 */ /* 0x0001e80000100a00 */
[----:B0-----:R-:W4:Y:S04]  /*78c30*/  LDL.LU.64 R58, [R1+0x48e8] ;  /* 0x0048e800013a7983 */ /* 0x001f280000300a00 */
[----:B------:R-:W4:Y:S01]  /*78c40*/  LDL.LU.64 R56, [R1+0x48e0] ;  /* 0x0048e00001387983 */ /* 0x000f220000300a00 */
[----:B--2---:R-:W-:Y:S03]  /*78c50*/  HMMA.16816.F32 R32, R32, R60, R20 ;  /* 0x0000003c2020723c */ /* 0x004fe60000001814 */
[----:B------:R-:W2:Y:S04]  /*78c60*/  LDL.LU.64 R22, [R1+0x48d8] ;  /* 0x0048d80001167983 */ /* 0x000ea80000300a00 */
[----:B------:R-:W2:-:S15]  /*78c70*/  LDL.LU.64 R20, [R1+0x48d0] ;  /* 0x0048d00001147983 */ /* 0x000e9e0000300a00 */
[----:B------:R-:W-:-:S01]  /*78c80*/  NOP ;  /* 0x0000000000007918 */ /* 0x000fc20000000000 */
[----:B------:R0:W-:Y:S04]  /*78c90*/  STL.64 [R1+0x9e0], R32 ;  /* 0x0009e02001007387 */ /* 0x0001e80000100a00 */
[----:B------:R1:W-:Y:S04]  /*78ca0*/  STL.64 [R1+0x9e8], R34 ;  /* 0x0009e82201007387 */ /* 0x0003e80000100a00 */
[----:B0-----:R-:W4:Y:S04]  /*78cb0*/  LDL.LU R32, [R1+0x4c0] ;  /* 0x0004c00001207983 */ /* 0x001f280000300800 */
[----:B------:R-:W4:Y:S04]  /*78cc0*/  LDL.LU R33, [R1+0x4c4] ;  /* 0x0004c40001217983 */ /* 0x000f280000300800 */
[----:B-1----:R-:W4:Y:S04]  /*78cd0*/  LDL.LU R34, [R1+0x4c8] ;  /* 0x0004c80001227983 */ /* 0x002f280000300800 */
[----:B------:R-:W4:Y:S01]  /*78ce0*/  LDL.LU R35, [R1+0x4cc] ;  /* 0x0004cc0001237983 */ /* 0x000f220000300800 */
[----:B---3--:R-:W-:-:S02]  /*78cf0*/  IMAD R36, R10, 0x100, R39 ;  /* 0x000001000a247824 */ /* 0x008fc400078e0227 */
[----:B------:R-:W-:Y:S02]  /*78d00*/  IMAD R37, R2, 0x100, R11 ;  /* 0x0000010002257824 */ /* 0x000fe400078e020b */
[----:B------:R-:W-:Y:S02]  /*78d10*/  IMAD R38, R17, 0x100, R3 ;  /* 0x0000010011267824 */ /* 0x000fe400078e0203 */
[----:B------:R-:W-:Y:S01]  /*78d20*/  IMAD R39, R7, 0x100, R16 ;  /* 0x0000010007277824 */ /* 0x000fe200078e0210 */
[----:B------:R-:W-:Y:S02]  /*78d30*/  F2FP.F16.E4M3.UNPACK_B R36, R36 ;  /* 0x00000024ff24723e */ /* 0x000fe400020006ff */
[----:B------:R-:W-:Y:S02]  /*78d40*/  F2FP.F16.E4M3.UNPACK_B R37, R37 ;  /* 0x00000025ff25723e */ /* 0x000fe400020006ff */
[----:B------:R-:W-:Y:S02]  /*78d50*/  F2FP.F16.E4M3.UNPACK_B R38, R38 ;  /* 0x00000026ff26723e */ /* 0x000fe400020006ff */
[----:B------:R-:W-:-:S07]  /*78d60*/  F2FP.F16.E4M3.UNPACK_B R39, R39 ;  /* 0x00000027ff27723e */ /* 0x000fce00020006ff */
[C---:B------:R-:W-:Y:S06]  /*78d70*/  HMMA.16816.F32 R48, R36.reuse, R8, R48 ;  /* 0x000000082430723c */ /* 0x040fec0000001830 */
[----:B----4-:R-:W-:-:S15]  /*78d80*/  HMMA.16816.F32 R32, R36, R4, R32 ;  /* 0x000000042420723c */ /* 0x010fde0000001820 */
[----:B------:R-:W-:-:S08]  /*78d90*/  NOP ;  /* 0x0000000000007918 */ /* 0x000fd00000000000 */
[----:B------:R-:W-:Y:S04]  /*78da0*/  STL.64 [R1+0x9d0], R32 ;  /* 0x0009d02001007387 */ /* 0x000fe80000100a00 */
[----:B------:R0:W-:Y:S04]  /*78db0*/  STL.64 [R1+0x9d8], R34 ;  /* 0x0009d82201007387 */ /* 0x0001e80000100a00 */
[----:B------:R-:W-:Y:S04]  /*78dc0*/  STL.64 [R1+0x48c8], R14 ;  /* 0x0048c80e01007387 */ /* 0x000fe80000100a00 */
[----:B------:R-:W-:Y:S04]  /*78dd0*/  STL.64 [R1+0x9c0], R48 ;  /* 0x0009c03001007387 */ /* 0x000fe80000100a00 */
[----:B------:R-:W-:Y:S04]  /*78de0*/  STL.64 [R1+0x9c8], R50 ;  /* 0x0009c83201007387 */ /* 0x000fe80000100a00 */
[----:B------:R1:W-:Y:S01]  /*78df0*/  STL.64 [R1+0x48c0], R12 ;  /* 0x0048c00c01007387 */ /* 0x0003e20000100a00 */
[C---:B0-----:R-:W-:Y:S06]  /*78e00*/  HMMA.16816.F32 R32, R36.reuse, R14, R44 ;  /* 0x0000000e2420723c */ /* 0x041fec000000182c */
[----:B-1----:R-:W-:-:S15]  /*78e10*/  HMMA.16816.F32 R12, R36, R30, R40 ;  /* 0x0000001e240c723c */ /* 0x002fde0000001828 */
[----:B------:R-:W-:-:S02]  /*78e20*/  NOP ;  /* 0x0000000000007918 */ /* 0x000fc40000000000 */
[----:B------:R-:W-:Y:S04]  /*78e30*/  STL.64 [R1+0x9b0], R32 ;  /* 0x0009b02001007387 */ /* 0x000fe80000100a00 */
[----:B------:R-:W-:Y:S04]  /*78e40*/  STL.64 [R1+0x9b8], R34 ;  /* 0x0009b82201007387 */ /* 0x000fe80000100a00 */
[----:B------:R-:W-:Y:S04]  /*78e50*/  STL.64 [R1+0x4888], R30 ;  /* 0x0048881e01007387 */ /* 0x000fe80000100a00 */
[----:B------:R-:W-:Y:S04]  /*78e60*/  STL.64 [R1+0x4880], R28 ;  /* 0x0048801c01007387 */ /* 0x000fe80000100a00 */
[----:B------:R-:W-:Y:S04]  /*78e70*/  STL.64 [R1+0x9a0], R12 ;  /* 0x0009a00c01007387 */ /* 0x000fe80000100a00 */
[----:B------:R0:W-:Y:S02]  /*78e80*/  STL.64 [R1+0x9a8], R14 ;  /* 0x0009a80e01007387 */ /* 0x0001e40000100a00 */
[----:B0-----:R-:W-:Y:S01]  /*78e90*/  HMMA.16816.F32 R12, R36, R52, R56 ;  /* 0x00000034240c723c */ /* 0x001fe20000001838 */
[----:B------:R-:W-:-:S02]  /*78ea0*/  IMAD R33, R0, 0x100, R18 ;  /* 0x0000010000217824 */ /* 0x000fc400078e0212 */
[----:B------:R-:W-:-:S15]  /*78eb0*/  IMAD R32, R19, 0x100, R6 ;  /* 0x0000010013207824 */ /* 0x000fde00078e0206 */
[----:B------:R-:W-:-:S05]  /*78ec0*/  NOP ;  /* 0x0000000000007918 */ /* 0x000fca0000000000 */
[----:B------:R-:W-:Y:S04]  /*78ed0*/  STL.64 [R1+0x990], R12 ;  /* 0x0009900c01007387 */ /* 0x000fe80000100a00 */
[----:B------:R-:W-:Y:S04]  /*78ee0*/  STL.64 [R1+0x998], R14 ;  /* 0x0009980e01007387 */ /* 0x000fe80000100a00 */
[----:B------:R-:W3:Y:S04]  /*78ef0*/  LDL.LU R16, [R1+0x390] ;  /* 0x0003900001107983 */ /* 0x000ee80000300800 */
[----:B------:R-:W3:Y:S04]  /*78f00*/  LDL.LU R17, [R1+0x394] ;  /* 0x0003940001117983 */ /* 0x000ee80000300800 */
[----:B------:R-:W4:Y:S04]  /*78f10*/  LDL.LU R18, [R1+0x398] ;  /* 0x0003980001127983 */ /* 0x000f280000300800 */
        /* <DEDUP_REMOVED lines=12> */
[----:B------:R-:W4:Y:S01]  /*78fe0*/  LDL.LU R51, [R1+0x3cc] ;  /* 0x0003cc0001337983 */ /* 0x000f220000300800 */
[----:B--2---:R-:W-:-:S02]  /*78ff0*/  IMAD.MOV.U32 R42, RZ, RZ, R21 ;  /* 0x000000ffff2a7224 */ /* 0x004fc400078e0015 */
[----:B------:R-:W-:Y:S02]  /*79000*/  IMAD.MOV.U32 R43, RZ, RZ, R20 ;  /* 0x000000ffff2b7224 */ /* 0x000fe400078e0014 */
[----:B------:R-:W-:Y:S02]  /*79010*/  IMAD.MOV.U32 R40, RZ, RZ, R23 ;  /* 0x000000ffff287224 */ /* 0x000fe400078e0017 */
[----:B------:R-:W-:Y:S01]  /*79020*/  IMAD.MOV.U32 R41, RZ, RZ, R22 ;  /* 0x000000ffff297224 */ /* 0x000fe200078e0016 */
[----:B----4-:R-:W-:Y:S04]  /*79030*/  STL.64 [R1+0x48a8], R50 ;  /* 0x0048a83201007387 */ /* 0x010fe80000100a00 */
[----:B---3--:R0:W-:Y:S04]  /*79040*/  STL.64 [R1+0x48a0], R48 ;  /* 0x0048a03001007387 */ /* 0x0081e80000100a00 */
[----:B------:R-:W-:Y:S04]  /*79050*/  STL.64 [R1+0x48b8], R42 ;  /* 0x0048b82a01007387 */ /* 0x000fe80000100a00 */
[----:B------:R1:W-:Y:S04]  /*79060*/  STL.64 [R1+0x48b0], R40 ;  /* 0x0048b02801007387 */ /* 0x0003e80000100a00 */
        /* <DEDUP_REMOVED lines=45> */
[----:B--2---:R-:W-:-:S15]  /*79340*/  HMMA.16816.F32 R12, R36, R54, R12 ;  /* 0x00000036240c723c */ /* 0x004fde000000180c */
[----:B------:R-:W-:-:S08]  /*79350*/  NOP ;  /* 0x0000000000007918 */ /* 0x000fd00000000000 */
[----:B------:R-:W-:Y:S04]  /*79360*/  STL.64 [R1+0x980], R12 ;  /* 0x0009800c01007387 */ /* 0x000fe80000100a00 */
[----:B------:R0:W-:Y:S04]  /*79370*/  STL.64 [R1+0x988], R14 ;  /* 0x0009880e01007387 */ /* 0x0001e80000100a00 */
[----:B0-----:R-:W2:Y:S04]  /*79380*/  LDL.LU.64 R14, [R1+0x48c8] ;  /* 0x0048c800010e7983 */ /* 0x001ea80000300a00 */
[----:B------:R-:W2:Y:S01]  /*79390*/  LDL.LU.64 R12, [R1+0x48c0] ;  /* 0x0048c000010c7983 */ /* 0x000ea20000300a00 */
[----:B------:R-:W-:-:S02]  /*793a0*/  F2FP.F16.E4M3.UNPACK_B R32, R32 ;  /* 0x00000020ff20723e */ /* 0x000fc400020006ff */
[----:B------:R-:W-:Y:S02]  /*793b0*/  F2FP.F16.E4M3.UNPACK_B R33, R33 ;  /* 0x00000021ff21723e */ /* 0x000fe400020006ff */
[----:B------:R-:W-:Y:S02]  /*793c0*/  F2FP.F16.E4M3.UNPACK_B R34, R34 ;  /* 0x00000022ff22723e */ /* 0x000fe400020006ff */
[----:B------:R-:W-:-:S07]  /*793d0*/  F2FP.F16.E4M3.UNPACK_B R35, R35 ;  /* 0x00000023ff23723e */ /* 0x000fce00020006ff */
[C---:B----4-:R-:W-:Y:S06]  /*793e0*/  HMMA.16816.F32 R44, R32.reuse, R4, R44 ;  /* 0x00000004202c723c */ /* 0x050fec000000182c */
[----:B---3--:R-:W-:Y:S06]  /*793f0*/  HMMA.16816.F32 R28, R32, R8, R28 ;  /* 0x00000008201c723c */ /* 0x008fec000000181c */
[C---:B--2---:R-:W-:Y:S06]  /*79400*/  HMMA.16816.F32 R40, R36.reuse, R12, R40 ;  /* 0x0000000c2428723c */ /* 0x044fec0000001828 */
[----:B------:R-:W-:Y:S06]  /*79410*/  HMMA.16816.F32 R36, R36, R60, R48 ;  /* 0x0000003c2424723c */ /* 0x000fec0000001830 */
[C---:B------:R-:W-:Y:S11]  /*79420*/  HMMA.16816.F32 R20, R32.reuse, R14, R20 ;  /* 0x0000000e2014723c */ /* 0x040ff60000001814 */
[----:B------:R-:W-:Y:S04]  /*79430*/  STL.64 [R1+0x970], R40 ;  /* 0x0009702801007387 */ /* 0x000fe80000100a00 */
[----:B------:R0:W-:Y:S04]  /*79440*/  STL.64 [R1+0x978], R42 ;  /* 0x0009782a01007387 */ /* 0x0001e80000100a00 */
[----:B0-----:R-:W2:Y:S04]  /*79450*/  LDL.LU.64 R42, [R1+0x48b8] ;  /* 0x0048b800012a7983 */ /* 0x001ea80000300a00 */
[----:B------:R-:W2:Y:S04]  /*79460*/  LDL.LU.64 R40, [R1+0x48b0] ;  /* 0x0048b00001287983 */ /* 0x000ea80000300a00 */
[----:B------:R-:W3:Y:S04]  /*79470*/  LDL.LU.64 R50, [R1+0x48a8] ;  /* 0x0048a80001327983 */ /* 0x000ee80000300a00 */
[----:B------:R-:W3:Y:S04]  /*79480*/  LDL.LU.64 R48, [R1+0x48a0] ;  /* 0x0048a00001307983 */ /* 0x000ee80000300a00 */
[----:B------:R0:W-:Y:S04]  /*79490*/  STL.64 [R1+0x960], R36 ;  /* 0x0009602401007387 */ /* 0x0001e80000100a00 */
[----:B------:R1:W-:Y:S04]  /*794a0*/  STL.64 [R1+0x968], R38 ;  /* 0x0009682601007387 */ /* 0x0003e80000100a00 */
[----:B0-----:R-:W4:Y:S04]  /*794b0*/  LDL.LU R36, [R1+0x3d0] ;  /* 0x0003d00001247983 */ /* 0x001f280000300800 */
[----:B------:R-:W4:Y:S04]  /*794c0*/  LDL.LU R37, [R1+0x3d4] ;  /* 0x0003d40001257983 */ /* 0x000f280000300800 */
[----:B-1----:R-:W4:Y:S04]  /*794d0*/  LDL.LU R38, [R1+0x3d8] ;  /* 0x0003d80001267983 */ /* 0x002f280000300800 */
[----:B------:R-:W4:Y:S04]  /*794e0*/  LDL.LU R39, [R1+0x3dc] ;  /* 0x0003dc0001277983 */ /* 0x000f280000300800 */
[----:B------:R-:W-:Y:S04]  /*794f0*/  STL.64 [R1+0x950], R44 ;  /* 0x0009502c01007387 */ /* 0x000fe80000100a00 */
[----:B------:R0:W-:Y:S04]  /*79500*/  STL.64 [R1+0x958], R46 ;  /* 0x0009582e01007387 */ /* 0x0001e80000100a00 */
[----:B0-----:R-:W2:Y:S04]  /*79510*/  LDL.LU.64 R46, [R1+0x4898] ;  /* 0x00489800012e7983 */ /* 0x001ea80000300a00 */
[----:B------:R-:W2:Y:S04]  /*79520*/  LDL.LU.64 R44, [R1+0x4890] ;  /* 0x00489000012c7983 */ /* 0x000ea80000300a00 */
[----:B------:R-:W-:Y:S04]  /*79530*/  STL.64 [R1+0x940], R28 ;  /* 0x0009401c01007387 */ /* 0x000fe80000100a00 */
[----:B------:R0:W-:Y:S04]  /*79540*/  STL.64 [R1+0x948], R30 ;  /* 0x0009481e01007387 */ /* 0x0001e80000100a00 */
[----:B0-----:R-:W3:Y:S04]  /*79550*/  LDL.LU.64 R30, [R1+0x4888] ;  /* 0x00488800011e7983 */ /* 0x001ee80000300a00 */
[----:B------:R-:W4:Y:S04]  /*79560*/  LDL.LU.64 R28, [R1+0x4880] ;  /* 0x00488000011c7983 */ /* 0x000f280000300a00 */
[----:B------:R-:W-:Y:S04]  /*79570*/  STL.64 [R1+0x930], R20 ;  /* 0x0009301401007387 */ /* 0x000fe80000100a00 */
[----:B------:R0:W-:Y:S04]  /*79580*/  STL.64 [R1+0x938], R22 ;  /* 0x0009381601007387 */ /* 0x0001e80000100a00 */
[----:B0-----:R-:W3:Y:S04]  /*79590*/  LDL.LU.64 R22, [R1+0x4878] ;  /* 0x0048780001167983 */ /* 0x001ee80000300a00 */
[----:B------:R-:W3:Y:S02]  /*795a0*/  LDL.LU.64 R20, [R1+0x4870] ;  /* 0x0048700001147983 */ /* 0x000ee40000300a00 */
[C---:B---3--:R-:W-:Y:S02]  /*795b0*/  HMMA.16816.F32 R20, R32.reuse, R30, R20 ;  /* 0x0000001e2014723c */ /* 0x048fe40000001814 */
[----:B------:R-:W4:Y:S04]  /*795c0*/  LDL.LU.64 R30, [R1+0x4868] ;  /* 0x00486800011e7983 */ /* 0x000f280000300a00 */
[----:B------:R-:W-:-:S15]  /*795d0*/  HMMA.16816.F32 R16, R32, R54, R16 ;  /* 0x000000362010723c */ /* 0x000fde0000001810 */
[----:B------:R-:W-:-:S02]  /*795e0*/  NOP ;  /* 0x0000000000007918 */ /* 0x000fc40000000000 */
[----:B------:R-:W-:Y:S04]  /*795f0*/  STL.64 [R1+0x920], R20 ;  /* 0x0009201401007387 */ /* 0x000fe80000100a00 */
[----:B------:R0:W-:Y:S04]  /*79600*/  STL.64 [R1+0x928], R22 ;  /* 0x0009281601007387 */ /* 0x0001e80000100a00 */
[----:B0-----:R-:W3:Y:S01]  /*79610*/  LDL.LU R23, [R1+0x14d4] ;  /* 0x0014d40001177983 */ /* 0x001ee20000300800 */
[C---:B------:R-:W-:Y:S06]  /*79620*/  HMMA.16816.F32 R24, R32.reuse, R12, R24 ;  /* 0x0000000c2018723c */ /* 0x040fec0000001818 */
[----:B----4-:R-:W-:-:S15]  /*79630*/  HMMA.16816.F32 R28, R32, R52, R28 ;  /* 0x00000034201c723c */ /* 0x010fde000000181c */
[----:B------:R-:W-:-:S08]  /*79640*/  NOP ;  /* 0x0000000000007918 */ /* 0x000fd00000000000 */
[----:B------:R-:W-:Y:S04]  /*79650*/  STL.64 [R1+0x910], R28 ;  /* 0x0009101c01007387 */ /* 0x000fe80000100a00 */
[----:B------:R0:W-:Y:S04]  /*79660*/  STL.64 [R1+0x918], R30 ;  /* 0x0009181e01007387 */ /* 0x0001e80000100a00 */
[----:B0-----:R-:W4:Y:S04]  /*79670*/  LDL.64 R30, [R1+0x330] ;  /* 0x00033000011e7983 */ /* 0x001f280000100a00 */
        /* <DEDUP_REMOVED lines=8> */
[----:B---3--:R-:W-:-:S02]  /*79700*/  IMAD R20, R10, 0x100, R23 ;  /* 0x000001000a147824 */ /* 0x008fc400078e0217 */
        /* <DEDUP_REMOVED lines=8> */
[C---:B------:R-:W-:Y:S06]  /*79790*/  HMMA.16816.F32 R48, R20.reuse, R4, R48 ;  /* 0x000000041430723c */ /* 0x040fec0000001830 */
[C---:B--2---:R-:W-:Y:S11]  /*797a0*/  HMMA.16816.F32 R36, R20.reuse, R8, R44 ;  /* 0x000000081424723c */ /* 0x044ff6000000182c */
[----:B------:R-:W-:Y:S04]  /*797b0*/  STL.64 [R1+0x8e0], R32 ;  /* 0x0008e02001007387 */ /* 0x000fe80000100a00 */
[----:B------:R0:W-:Y:S04]  /*797c0*/  STL.64 [R1+0x8e8], R34 ;  /* 0x0008e82201007387 */ /* 0x0001e80000100a00 */
[----:B------:R-:W-:Y:S04]  /*797d0*/  STL.64 [R1+0x8d0], R48 ;  /* 0x0008d03001007387 */ /* 0x000fe80000100a00 */
[----:B------:R-:W-:Y:S04]  /*797e0*/  STL.64 [R1+0x8d8], R50 ;  /* 0x0008d83201007387 */ /* 0x000fe80000100a00 */
[----:B------:R-:W-:Y:S04]  /*797f0*/  STL.64 [R1+0x4810], R14 ;  /* 0x0048100e01007387 */ /* 0x000fe80000100a00 */
[----:B------:R-:W-:Y:S04]  /*79800*/  STL.64 [R1+0x8c0], R36 ;  /* 0x0008c02401007387 */ /* 0x000fe80000100a00 */
[----:B------:R-:W-:Y:S04]  /*79810*/  STL.64 [R1+0x8c8], R38 ;  /* 0x0008c82601007387 */ /* 0x000fe80000100a00 */
[----:B------:R4:W-:Y:S01]  /*79820*/  STL.64 [R1+0x4808], R12 ;  /* 0x0048080c01007387 */ /* 0x0009e20000100a00 */
[----:B0-----:R-:W-:-:S15]  /*79830*/  HMMA.16816.F32 R32, R20, R14, R40 ;  /* 0x0000000e1420723c */ /* 0x001fde0000001828 */
[----:B------:R-:W-:-:S08]  /*79840*/  NOP ;  /* 0x0000000000007918 */ /* 0x000fd00000000000 */
[----:B------:R-:W-:Y:S04]  /*79850*/  STL.64 [R1+0x8b0], R32 ;  /* 0x0008b02001007387 */ /* 0x000fe80000100a00 */
[----:B------:R0:W-:Y:S01]  /*79860*/  STL.64 [R1+0x8b8], R34 ;  /* 0x0008b82201007387 */ /* 0x0001e20000100a00 */
[----:B----4-:R-:W-:Y:S06]  /*79870*/  HMMA.16816.F32 R12, R20, R30, R16 ;  /* 0x0000001e140c723c */ /* 0x010fec0000001810 */
[----:B------:R1:W-:Y:S01]  /*79880*/  STL.64 [R1+0x47d0], R30 ;  /* 0x0047d01e01007387 */ /* 0x0003e20000100a00 */
[----:B------:R-:W-:-:S02]  /*79890*/  IMAD.MOV.U32 R42, RZ, RZ, R26 ;  /* 0x000000ffff2a7224 */ /* 0x000fc400078e001a */
[----:B------:R-:W-:Y:S02]  /*798a0*/  IMAD.MOV.U32 R40, RZ, RZ, R24 ;  /* 0x000000ffff287224 */ /* 0x000fe400078e0018 */
[----:B------:R-:W-:Y:S02]  /*798b0*/  IMAD.MOV.U32 R43, RZ, RZ, R27 ;  /* 0x000000ffff2b7224 */ /* 0x000fe400078e001b */
[----:B------:R-:W-:-:S10]  /*798c0*/  IMAD.MOV.U32 R41, RZ, RZ, R25 ;  /* 0x000000ffff297224 */ /* 0x000fd400078e0019 */
[----:B------:R-:W-:Y:S04]  /*798d0*/  STL.64 [R1+0x8a0], R12 ;  /* 0x0008a00c01007387 */ /* 0x000fe80000100a00 */
[----:B------:R-:W-:Y:S04]  /*798e0*/  STL.64 [R1+0x8a8], R14 ;  /* 0x0008a80e01007387 */ /* 0x000fe80000100a00 */
[----:B------:R-:W0:Y:S04]  /*798f0*/  LDL.LU R24, [R1+0x4844] ;  /* 0x0048440001187983 */ /* 0x000e280000300800 */
[----:B------:R-:W2:Y:S04]  /*79900*/  LDL.LU R25, [R1+0x4840] ;  /* 0x0048400001197983 */ /* 0x000ea80000300800 */
[----:B------:R-:W3:Y:S04]  /*79910*/  LDL.LU R26, [R1+0x483c] ;  /* 0x00483c00011a7983 */ /* 0x000ee80000300800 */
[----:B------:R-:W4:Y:S04]  /*79920*/  LDL.LU R27, [R1+0x4838] ;  /* 0x00483800011b7983 */ /* 0x000f280000300800 */
[----:B------:R-:W-:Y:S04]  /*79930*/  STL.64 [R1+0x47e0], R42 ;  /* 0x0047e02a01007387 */ /* 0x000fe80000100a00 */
[----:B------:R-:W-:Y:S04]  /*79940*/  STL.64 [R1+0x47d8], R40 ;  /* 0x0047d82801007387 */ /* 0x000fe80000100a00 */
[----:B------:R-:W4:Y:S04]  /*79950*/  LDL.LU R36, [R1+0x310] ;  /* 0x0003100001247983 */ /* 0x000f280000300800 */
[----:B------:R-:W4:Y:S04]  /*79960*/  LDL.LU R37, [R1+0x314] ;  /* 0x0003140001257983 */ /* 0x000f280000300800 */
[----:B------:R-:W4:Y:S04]  /*79970*/  LDL.LU R38, [R1+0x318] ;  /* 0x0003180001267983 */ /* 0x000f280000300800 */
[----:B------:R-:W4:Y:S01]  /*79980*/  LDL.LU R39, [R1+0x31c] ;  /* 0x00031c0001277983 */ /* 0x000f220000300800 */
[----:B0-----:R-:W-:-:S02]  /*79990*/  IMAD.MOV.U32 R35, RZ, RZ, R24 ;  /* 0x000000ffff237224 */ /* 0x001fc400078e0018 */
[----:B--2---:R-:W-:Y:S02]  /*799a0*/  IMAD.MOV.U32 R34, RZ, RZ, R25 ;  /* 0x000000ffff227224 */ /* 0x004fe400078e0019 */
[----:B---3--:R-:W-:Y:S02]  /*799b0*/  IMAD.MOV.U32 R33, RZ, RZ, R26 ;  /* 0x000000ffff217224 */ /* 0x008fe400078e001a */
[----:B----4-:R-:W-:Y:S01]  /*799c0*/  IMAD.MOV.U32 R32, RZ, RZ, R27 ;  /* 0x000000ffff207224 */ /* 0x010fe200078e001b */
[----:B------:R-:W-:Y:S04]  /*799d0*/  STL.64 [R1+0x47f0], R38 ;  /* 0x0047f02601007387 */ /* 0x000fe80000100a00 */
[----:B------:R0:W-:Y:S04]  /*799e0*/  STL.64 [R1+0x47e8], R36 ;  /* 0x0047e82401007387 */ /* 0x0001e80000100a00 */
[----:B------:R-:W2:Y:S04]  /*799f0*/  LDL.LU R27, [R1+0x4834] ;  /* 0x00483400011b7983 */ /* 0x000ea80000300800 */
[----:B------:R-:W3:Y:S04]  /*79a00*/  LDL.LU R26, [R1+0x4830] ;  /* 0x00483000011a7983 */ /* 0x000ee80000300800 */
[----:B------:R-:W4:Y:S04]  /*79a10*/  LDL.LU R25, [R1+0x482c] ;  /* 0x00482c0001197983 */ /* 0x000f280000300800 */
[----:B------:R-:W4:Y:S04]  /*79a20*/  LDL.LU R24, [R1+0x4828] ;  /* 0x0048280001187983 */ /* 0x000f280000300800 */
[----:B------:R-:W-:Y:S04]  /*79a30*/  STL.64 [R1+0x4800], R34 ;  /* 0x0048002201007387 */ /* 0x000fe80000100a00 */
[----:B------:R0:W-:Y:S04]  /*79a40*/  STL.64 [R1+0x47f8], R32 ;  /* 0x0047f82001007387 */ /* 0x0001e80000100a00 */
[----:B------:R-:W4:Y:S04]  /*79a50*/  LDL.LU R28, [R1+0x360] ;  /* 0x00036000011c7983 */ /* 0x000f280000300800 */
[----:B------:R-:W4:Y:S04]  /*79a60*/  LDL.LU R29, [R1+0x364] ;  /* 0x00036400011d7983 */ /* 0x000f280000300800 */
[----:B-1----:R-:W4:Y:S04]  /*79a70*/  LDL.LU R30, [R1+0x368] ;  /* 0x00036800011e7983 */ /* 0x002f280000300800 */
        /* <DEDUP_REMOVED lines=14> */
[----:B--2---:R-:W-:-:S02]  /*79b60*/  IMAD.MOV.U32 R43, RZ, RZ, R27 ;  /* 0x000000ffff2b7224 */ /* 0x004fc400078e001b */
[----:B---3--:R-:W-:Y:S02]  /*79b70*/  IMAD.MOV.U32 R42, RZ, RZ, R26 ;  /* 0x000000ffff2a7224 */ /* 0x008fe400078e001a */
[----:B----4-:R-:W-:Y:S02]  /*79b80*/  IMAD.MOV.U32 R41, RZ, RZ, R25 ;  /* 0x000000ffff297224 */ /* 0x010fe400078e0019 */
[----:B------:R-:W-:Y:S02]  /*79b90*/  IMAD.MOV.U32 R40, RZ, RZ, R24 ;  /* 0x000000ffff287224 */ /* 0x000fe400078e0018 */
[----:B------:R-:W2:Y:S04]  /*79ba0*/  LDL.LU R24, [R1+0x4824] ;  /* 0x0048240001187983 */ /* 0x000ea80000300800 */
[----:B------:R-:W2:Y:S04]  /*79bb0*/  LDL.LU R25, [R1+0x4820] ;  /* 0x0048200001197983 */ /* 0x000ea80000300800 */
[----:B------:R-:W2:Y:S04]  /*79bc0*/  LDL.LU R26, [R1+0x481c] ;  /* 0x00481c00011a7983 */ /* 0x000ea80000300800 */
[----:B------:R-:W2:Y:S04]  /*79bd0*/  LDL.LU R27, [R1+0x4818] ;  /* 0x00481800011b7983 */ /* 0x000ea80000300800 */
        /* <DEDUP_REMOVED lines=15> */
[----:B------:R-:W-:Y:S01]  /*79cd0*/  IMAD R2, R57, 0x100, R56 ;  /* 0x0000010039027824 */ /* 0x000fe200078e0238 */
[----:B------:R-:W-:Y:S02]  /*79ce0*/  HMMA.16816.F32 R12, R20, R54, R12 ;  /* 0x00000036140c723c */ /* 0x000fe4000000180c */
        /* <DEDUP_REMOVED lines=8> */
[----:B------:R0:W-:Y:S04]  /*79d70*/  STL.64 [R1+0x890], R24 ;  /* 0x0008901801007387 */ /* 0x0001e80000100a00 */
[----:B------:R1:W-:Y:S04]  /*79d80*/  STL.64 [R1+0x898], R26 ;  /* 0x0008981a01007387 */ /* 0x0003e80000100a00 */
[----:B0-----:R-:W2:Y:S04]  /*79d90*/  LDL.LU R25, [R1+0x1504] ;  /* 0x0015040001197983 */ /* 0x001ea80000300800 */
[----:B-1----:R-:W2:Y:S04]  /*79da0*/  LDL.LU R26, [R1+0x1500] ;  /* 0x00150000011a7983 */ /* 0x002ea80000300800 */
[----:B------:R-:W3:Y:S04]  /*79db0*/  LDL.LU R27, [R1+0x150c] ;  /* 0x00150c00011b7983 */ /* 0x000ee80000300800 */
[----:B------:R-:W-:Y:S04]  /*79dc0*/  STL.64 [R1+0x880], R12 ;  /* 0x0008800c01007387 */ /* 0x000fe80000100a00 */
[----:B------:R0:W-:Y:S04]  /*79dd0*/  STL.64 [R1+0x888], R14 ;  /* 0x0008880e01007387 */ /* 0x0001e80000100a00 */
[----:B0-----:R-:W4:Y:S04]  /*79de0*/  LDL.LU.64 R14, [R1+0x4810] ;  /* 0x00481000010e7983 */ /* 0x001f280000300a00 */
[----:B------:R-:W2:Y:S01]  /*79df0*/  LDL.LU.64 R12, [R1+0x4808] ;  /* 0x00480800010c7983 */ /* 0x000ea20000300a00 */
[----:B------:R-:W-:Y:S01]  /*79e00*/  F2FP.F16.E4M3.UNPACK_B R24, R2 ;  /* 0x00000002ff18723e */ /* 0x000fe200020006ff */
[C---:B--2---:R-:W-:Y:S06]  /*79e10*/  HMMA.16816.F32 R32, R20.reuse, R12, R32 ;  /* 0x0000000c1420723c */ /* 0x044fec0000001820 */
[----:B------:R-:W-:Y:S01]  /*79e20*/  HMMA.16816.F32 R20, R20, R60, R36 ;  /* 0x0000003c1414723c */ /* 0x000fe20000001824 */
[----:B------:R-:W-:-:S02]  /*79e30*/  IMAD R26, R26, 0x100, R25 ;  /* 0x000001001a1a7824 */ /* 0x000fc400078e0219 */
[----:B---3--:R-:W-:Y:S01]  /*79e40*/  IMAD R27, R0, 0x100, R27 ;  /* 0x00000100001b7824 */ /* 0x008fe200078e021b */
[----:B------:R-:W-:Y:S02]  /*79e50*/  F2FP.F16.E4M3.UNPACK_B R25, R3 ;  /* 0x00000003ff19723e */ /* 0x000fe400020006ff */
[----:B------:R-:W-:Y:S02]  /*79e60*/  F2FP.F16.E4M3.UNPACK_B R26, R26 ;  /* 0x0000001aff1a723e */ /* 0x000fe400020006ff */
[----:B------:R-:W-:-:S07]  /*79e70*/  F2FP.F16.E4M3.UNPACK_B R27, R27 ;  /* 0x0000001bff1b723e */ /* 0x000fce00020006ff */
[C---:B------:R-:W-:Y:S02]  /*79e80*/  HMMA.16816.F32 R40, R24.reuse, R4, R40 ;  /* 0x000000041828723c */ /* 0x040fe40000001828 */
[----:B------:R-:W-:Y:S04]  /*79e90*/  STL.64 [R1+0x870], R32 ;  /* 0x0008702001007387 */ /* 0x000fe80000100a00 */
[----:B------:R0:W-:Y:S01]  /*79ea0*/  STL.64 [R1+0x878], R34 ;  /* 0x0008782201007387 */ /* 0x0001e20000100a00 */
[----:B------:R-:W-:Y:S03]  /*79eb0*/  HMMA.16816.F32 R28, R24, R8, R28 ;  /* 0x00000008181c723c */ /* 0x000fe6000000181c */
[----:B0-----:R-:W2:Y:S04]  /*79ec0*/  LDL.LU.64 R34, [R1+0x4800] ;  /* 0x0048000001227983 */ /* 0x001ea80000300a00 */
[----:B------:R-:W2:Y:S04]  /*79ed0*/  LDL.LU.64 R32, [R1+0x47f8] ;  /* 0x0047f80001207983 */ /* 0x000ea80000300a00 */
[----:B------:R-:W3:Y:S04]  /*79ee0*/  LDL.LU.64 R38, [R1+0x47f0] ;  /* 0x0047f00001267983 */ /* 0x000ee80000300a00 */
[----:B------:R-:W3:Y:S04]  /*79ef0*/  LDL.LU.64 R36, [R1+0x47e8] ;  /* 0x0047e80001247983 */ /* 0x000ee80000300a00 */
[----:B------:R0:W-:Y:S04]  /*79f00*/  STL.64 [R1+0x860], R20 ;  /* 0x0008601401007387 */ /* 0x0001e80000100a00 */
[----:B------:R1:W-:Y:S04]  /*79f10*/  STL.64 [R1+0x868], R22 ;  /* 0x0008681601007387 */ /* 0x0003e80000100a00 */
[----:B0-----:R-:W2:Y:S04]  /*79f20*/  LDL.LU R20, [R1+0x350] ;  /* 0x0003500001147983 */ /* 0x001ea80000300800 */
[----:B------:R-:W2:Y:S04]  /*79f30*/  LDL.LU R21, [R1+0x354] ;  /* 0x0003540001157983 */ /* 0x000ea80000300800 */
[----:B-1----:R-:W2:Y:S04]  /*79f40*/  LDL.LU R22, [R1+0x358] ;  /* 0x0003580001167983 */ /* 0x002ea80000300800 */
[----:B------:R-:W2:Y:S04]  /*79f50*/  LDL.LU R23, [R1+0x35c] ;  /* 0x00035c0001177983 */ /* 0x000ea80000300800 */
[----:B------:R-:W-:Y:S04]  /*79f60*/  STL [R1+0x47b8], R61 ;  /* 0x0047b83d01007387 */ /* 0x000fe80000100800 */
[----:B------:R-:W-:Y:S04]  /*79f70*/  STL.64 [R1+0x850], R40 ;  /* 0x0008502801007387 */ /* 0x000fe80000100a00 */
[----:B------:R0:W-:Y:S04]  /*79f80*/  STL.64 [R1+0x858], R42 ;  /* 0x0008582a01007387 */ /* 0x0001e80000100a00 */
[----:B0-----:R-:W3:Y:S04]  /*79f90*/  LDL.LU.64 R42, [R1+0x47e0] ;  /* 0x0047e000012a7983 */ /* 0x001ee80000300a00 */
[----:B------:R-:W3:Y:S04]  /*79fa0*/  LDL.LU.64 R40, [R1+0x47d8] ;  /* 0x0047d80001287983 */ /* 0x000ee80000300a00 */
[----:B------:R-:W-:Y:S04]  /*79fb0*/  STL.64 [R1+0x840], R28 ;  /* 0x0008401c01007387 */ /* 0x000fe80000100a00 */
[----:B------:R0:W-:Y:S04]  /*79fc0*/  STL.64 [R1+0x848], R30 ;  /* 0x0008481e01007387 */ /* 0x0001e80000100a00 */
[----:B0-----:R-:W3:Y:S01]  /*79fd0*/  LDL.LU.64 R30, [R1+0x47d0] ;  /* 0x0047d000011e7983 */ /* 0x001ee20000300a00 */
[----:B------:R-:W-:-:S02]  /*79fe0*/  IMAD R3, R48, 0x100, R49 ;  /* 0x0000010030037824 */ /* 0x000fc400078e0231 */
[----:B----4-:R-:W-:Y:S01]  /*79ff0*/  IMAD R6, R6, 0x100, R7 ;  /* 0x0000010006067824 */ /* 0x010fe200078e0207 */
[----:B--2---:R-:W-:-:S15]  /*7a000*/  HMMA.16816.F32 R20, R24, R14, R20 ;  /* 0x0000000e1814723c */ /* 0x004fde0000001814 */
[----:B------:R-:W-:-:S08]  /*7a010*/  NOP ;  /* 0x0000000000007918 */ /* 0x000fd00000000000 */
[----:B------:R-:W-:Y:S04]  /*7a020*/  STL.64 [R1+0x830], R20 ;  /* 0x0008301401007387 */ /* 0x000fe80000100a00 */
[----:B------:R0:W-:Y:S01]  /*7a030*/  STL.64 [R1+0x838], R22 ;  /* 0x0008381601007387 */ /* 0x0001e20000100a00 */
[----:B---3--:R-:W-:Y:S02]  /*7a040*/  IMAD.MOV.U32 R2, RZ, RZ, R30 ;  /* 0x000000ffff027224 */ /* 0x008fe400078e001e */
[----:B------:R-:W-:Y:S01]  /*7a050*/  IMAD.MOV.U32 R0, RZ, RZ, R31 ;  /* 0x000000ffff007224 */ /* 0x000fe200078e001f */
[C---:B0-----:R-:W-:Y:S06]  /*7a060*/  HMMA.16816.F32 R20, R24.reuse, R30, R32 ;  /* 0x0000001e1814723c */ /* 0x041fec0000001820 */
[----:B------:R-:W-:-:S15]  /*7a070*/  HMMA.16816.F32 R28, R24, R52, R36 ;  /* 0x00000034181c723c */ /* 0x000fde0000001824 */
[----:B------:R-:W-:-:S02]  /*7a080*/  NOP ;  /* 0x0000000000007918 */ /* 0x000fc40000000000 */
[----:B------:R0:W-:Y:S04]  /*7a090*/  STL.64 [R1+0x820], R20 ;  /* 0x0008201401007387 */ /* 0x0001e80000100a00 */
[----:B------:R-:W-:Y:S04]  /*7a0a0*/  STL.64 [R1+0x828], R22 ;  /* 0x0008281601007387 */ /* 0x000fe80000100a00 */
[----:B------:R1:W-:Y:S04]  /*7a0b0*/  STL [R1+0xd94], R3 ;  /* 0x000d940301007387 */ /* 0x0003e80000100800 */
[----:B------:R-:W-:Y:S04]  /*7a0c0*/  STL.64 [R1+0x810], R28 ;  /* 0x0008101c01007387 */ /* 0x000fe80000100a00 */
[----:B------:R-:W-:Y:S01]  /*7a0d0*/  STL.64 [R1+0x818], R30 ;  /* 0x0008181e01007387 */ /* 0x000fe20000100a00 */
[----:B0-----:R-:W-:-:S05]  /*7a0e0*/  IMAD R20, R44, 0x100, R45 ;  /* 0x000001002c147824 */ /* 0x001fca00078e022d */
[----:B------:R0:W-:Y:S01]  /*7a0f0*/  STL [R1+0xd7c], R20 ;  /* 0x000d7c1401007387 */ /* 0x0001e20000100800 */
[----:B-1----:R-:W-:Y:S01]  /*7a100*/  IMAD R3, R11, 0x100, R10 ;  /* 0x000001000b037824 */ /* 0x002fe200078e020a */
[----:B0-----:R-:W-:Y:S01]  /*7a110*/  HMMA.16816.F32 R20, R24, R54, R40 ;  /* 0x000000361814723c */ /* 0x001fe20000001828 */
[----:B------:R-:W-:Y:S02]  /*7a120*/  IMAD R11, R16, 0x100, R17 ;  /* 0x00000100100b7824 */ /* 0x000fe400078e0211 */
[----:B------:R-:W-:Y:S01]  /*7a130*/  IMAD R10, R50, 0x100, R51 ;  /* 0x00000100320a7824 */ /* 0x000fe200078e0233 */
[----:B------:R0:W-:Y:S04]  /*7a140*/  STL [R1+0xd84], R3 ;  /* 0x000d840301007387 */ /* 0x0001e80000100800 */
[----:B------:R-:W-:Y:S04]  /*7a150*/  STL [R1+0xd8c], R11 ;  /* 0x000d8c0b01007387 */ /* 0x000fe80000100800 */
[----:B------:R-:W-:Y:S04]  /*7a160*/  STL [R1+0xd90], R10 ;  /* 0x000d900a01007387 */ /* 0x000fe80000100800 */
[----:B------:R-:W-:Y:S01]  /*7a170*/  STL.64 [R1+0x4780], R54 ;  /* 0x0047803601007387 */ /* 0x000fe20000100a00 */
[----:B0-----:R-:W-:-:S05]  /*7a180*/  IMAD R3, R46, 0x100, R47 ;  /* 0x000001002e037824 */ /* 0x001fca00078e022f */
[----:B------:R0:W-:Y:S04]  /*7a190*/  STL [R1+0xd98], R3 ;  /* 0x000d980301007387 */ /* 0x0001e80000100800 */
[----:B------:R-:W-:Y:S04]  /*7a1a0*/  STL.64 [R1+0x4778], R52 ;  /* 0x0047783401007387 */ /* 0x000fe80000100a00 */
[----:B------:R1:W-:Y:S04]  /*7a1b0*/  STL.64 [R1+0x800], R20 ;  /* 0x0008001401007387 */ /* 0x0003e80000100a00 */
[----:B------:R-:W-:Y:S01]  /*7a1c0*/  STL.64 [R1+0x808], R22 ;  /* 0x0008081601007387 */ /* 0x000fe20000100a00 */
[----:B0-----:R-:W-:-:S03]  /*7a1d0*/  IMAD R3, R18, 0x100, R19 ;  /* 0x0000010012037824 */ /* 0x001fc600078e0213 */
[----:B------:R-:W-:Y:S04]  /*7a1e0*/  STL [R1+0xd80], R6 ;  /* 0x000d800601007387 */ /* 0x000fe80000100800 */
[----:B------:R-:W-:Y:S04]  /*7a1f0*/  STL [R1+0xd88], R3 ;  /* 0x000d880301007387 */ /* 0x000fe80000100800 */
        /* <DEDUP_REMOVED lines=9> */
[----:B------:R-:W3:Y:S01]  /*7a290*/  LDL.LU R35, [R1+0x2dc] ;  /* 0x0002dc0001237983 */ /* 0x000ee20000300800 */
[----:B-1----:R-:W-:-:S03]  /*7a2a0*/  IMAD R21, R59, 0x100, R58 ;  /* 0x000001003b157824 */ /* 0x002fc600078e023a */
[----:B---3--:R-:W-:Y:S04]  /*7a2b0*/  STL.64 [R1+0x47c8], R34 ;  /* 0x0047c82201007387 */ /* 0x008fe80000100a00 */
[----:B--2---:R1:W-:Y:S04]  /*7a2c0*/  STL.64 [R1+0x47c0], R32 ;  /* 0x0047c02001007387 */ /* 0x0043e80000100a00 */
[----:B0-----:R-:W2:Y:S04]  /*7a2d0*/  LDL.LU R36, [R1+0x2e0] ;  /* 0x0002e00001247983 */ /* 0x001ea80000300800 */
[----:B------:R-:W2:Y:S04]  /*7a2e0*/  LDL.LU R37, [R1+0x2e4] ;  /* 0x0002e40001257983 */ /* 0x000ea80000300800 */
[----:B------:R-:W2:Y:S04]  /*7a2f0*/  LDL.LU R38, [R1+0x2e8] ;  /* 0x0002e80001267983 */ /* 0x000ea80000300800 */
[----:B------:R-:W2:Y:S04]  /*7a300*/  LDL.LU R39, [R1+0x2ec] ;  /* 0x0002ec0001277983 */ /* 0x000ea80000300800 */
[----:B-1----:R-:W3:Y:S04]  /*7a310*/  LDL.LU R32, [R1+0x2f0] ;  /* 0x0002f00001207983 */ /* 0x002ee80000300800 */
        /* <DEDUP_REMOVED lines=38> */
[----:B------:R-:W2:Y:S01]  /*7a580*/  LDL.LU R19, [R1+0x29c] ;  /* 0x00029c0001137983 */ /* 0x000ea20000300800 */
[----:B---3--:R-:W-:Y:S01]  /*7a590*/  HMMA.16816.F32 R32, R24, R12, R32 ;  /* 0x0000000c1820723c */ /* 0x008fe20000001820 */
[----:B----4-:R-:W-:-:S02]  /*7a5a0*/  IMAD R22, R59, 0x100, R58 ;  /* 0x000001003b167824 */ /* 0x010fc400078e023a */
[----:B------:R-:W3:Y:S04]  /*7a5b0*/  LDL.LU R58, [R1+0x15f8] ;  /* 0x0015f800013a7983 */ /* 0x000ee80000300800 */
[----:B------:R-:W3:Y:S01]  /*7a5c0*/  LDL.LU R59, [R1+0x15f4] ;  /* 0x0015f400013b7983 */ /* 0x000ee20000300800 */
[----:B--2---:R-:W-:-:S15]  /*7a5d0*/  IMAD R23, R23, 0x100, R61 ;  /* 0x0000010017177824 */ /* 0x004fde00078e023d */
[----:B------:R-:W-:Y:S04]  /*7a5e0*/  STL.64 [R1+0x7f0], R32 ;  /* 0x0007f02001007387 */ /* 0x000fe80000100a00 */
[----:B------:R0:W-:Y:S04]  /*7a5f0*/  STL.64 [R1+0x7f8], R34 ;  /* 0x0007f82201007387 */ /* 0x0001e80000100a00 */
[----:B0-----:R-:W2:Y:S04]  /*7a600*/  LDL.LU.64 R34, [R1+0x47c8] ;  /* 0x0047c80001227983 */ /* 0x001ea80000300a00 */
[----:B------:R-:W2:Y:S04]  /*7a610*/  LDL.LU.64 R32, [R1+0x47c0] ;  /* 0x0047c00001207983 */ /* 0x000ea80000300a00 */
[----:B------:R0:W-:Y:S04]  /*7a620*/  STL [R1+0x479c], R12 ;  /* 0x00479c0c01007387 */ /* 0x0001e80000100800 */
[----:B0-----:R-:W4:Y:S04]  /*7a630*/  LDL.LU R12, [R1+0x157c] ;  /* 0x00157c00010c7983 */ /* 0x001f280000300800 */
[----:B------:R0:W-:Y:S04]  /*7a640*/  STL [R1+0x4798], R13 ;  /* 0x0047980d01007387 */ /* 0x0001e80000100800 */
[----:B0-----:R-:W3:Y:S04]  /*7a650*/  LDL.LU R13, [R1+0x1570] ;  /* 0x00157000010d7983 */ /* 0x001ee80000300800 */
[----:B------:R-:W2:Y:S02]  /*7a660*/  LDL.LU R61, [R1+0x47b8] ;  /* 0x0047b800013d7983 */ /* 0x000ea40000300800 */
[----:B--2---:R-:W-:Y:S02]  /*7a670*/  HMMA.16816.F32 R24, R24, R60, R36 ;  /* 0x0000003c1818723c */ /* 0x004fe40000001824 */
[----:B------:R-:W2:Y:S04]  /*7a680*/  LDL.LU.64 R38, [R1+0x47b0] ;  /* 0x0047b00001267983 */ /* 0x000ea80000300a00 */
[----:B------:R-:W2:-:S15]  /*7a690*/  LDL.LU.64 R36, [R1+0x47a8] ;  /* 0x0047a80001247983 */ /* 0x000e9e0000300a00 */
[----:B------:R-:W-:-:S02]  /*7a6a0*/  NOP ;  /* 0x0000000000007918 */ /* 0x000fc40000000000 */
[----:B------:R-:W-:Y:S04]  /*7a6b0*/  STL.64 [R1+0x7e0], R24 ;  /* 0x0007e01801007387 */ /* 0x000fe80000100a00 */
[----:B------:R0:W-:Y:S04]  /*7a6c0*/  STL.64 [R1+0x7e8], R26 ;  /* 0x0007e81a01007387 */ /* 0x0001e80000100a00 */
[----:B0-----:R-:W3:Y:S01]  /*7a6d0*/  LDL.LU R27, [R1+0x1574] ;  /* 0x00157400011b7983 */ /* 0x001ee20000300800 */
[----:B------:R-:W-:Y:S02]  /*7a6e0*/  F2FP.F16.E4M3.UNPACK_B R20, R20 ;  /* 0x00000014ff14723e */ /* 0x000fe400020006ff */
[----:B------:R-:W-:-:S02]  /*7a6f0*/  F2FP.F16.E4M3.UNPACK_B R21, R21 ;  /* 0x00000015ff15723e */ /* 0x000fc400020006ff */
[----:B------:R-:W-:Y:S02]  /*7a700*/  F2FP.F16.E4M3.UNPACK_B R22, R22 ;  /* 0x00000016ff16723e */ /* 0x000fe400020006ff */
[----:B------:R-:W-:Y:S01]  /*7a710*/  F2FP.F16.E4M3.UNPACK_B R23, R23 ;  /* 0x00000017ff17723e */ /* 0x000fe200020006ff */
[----:B----4-:R-:W-:Y:S01]  /*7a720*/  IMAD R24, R52, 0x100, R12 ;  /* 0x0000010034187824 */ /* 0x010fe200078e020c */
[----:B------:R-:W-:Y:S01]  /*7a730*/  STL [R1+0x47a0], R61 ;  /* 0x0047a03d01007387 */ /* 0x000fe20000100800 */
[----:B------:R-:W-:Y:S02]  /*7a740*/  IMAD R12, R3, 0x100, R55 ;  /* 0x00000100030c7824 */ /* 0x000fe400078e0237 */
[----:B------:R-:W-:Y:S02]  /*7a750*/  IMAD R3, R29, 0x100, R28 ;  /* 0x000001001d037824 */ /* 0x000fe400078e021c */
[----:B------:R-:W-:Y:S01]  /*7a760*/  HMMA.16816.F32 R16, R20, R14, R16 ;  /* 0x0000000e1410723c */ /* 0x000fe20000001810 */
[----:B------:R-:W-:-:S02]  /*7a770*/  IMAD R6, R6, 0x100, R7 ;  /* 0x0000010006067824 */ /* 0x000fc400078e0207 */
[----:B---3--:R-:W-:-:S05]  /*7a780*/  IMAD R25, R13, 0x100, R27 ;  /* 0x000001000d197824 */ /* 0x008fca00078e021b */
[----:B------:R-:W-:Y:S04]  /*7a790*/  STL [R1+0xd0c], R25 ;  /* 0x000d0c1901007387 */ /* 0x000fe80000100800 */
[----:B------:R0:W-:Y:S02]  /*7a7a0*/  STL [R1+0xd18], R24 ;  /* 0x000d181801007387 */ /* 0x0001e40000100800 */
[----:B0-----:R-:W-:Y:S01]  /*7a7b0*/  HMMA.16816.F32 R24, R20, R4, R32 ;  /* 0x000000041418723c */ /* 0x001fe20000001820 */
[----:B------:R-:W-:-:S05]  /*7a7c0*/  IMAD R13, R54, 0x100, R53 ;  /* 0x00000100360d7824 */ /* 0x000fca00078e0235 */
[----:B------:R-:W-:Y:S04]  /*7a7d0*/  STL [R1+0xd30], R13 ;  /* 0x000d300d01007387 */ /* 0x000fe80000100800 */
[----:B------:R0:W-:Y:S04]  /*7a7e0*/  STL [R1+0xd4c], R12 ;  /* 0x000d4c0c01007387 */ /* 0x0001e80000100800 */
[----:B------:R1:W-:Y:S09]  /*7a7f0*/  STL [R1+0xd64], R3 ;  /* 0x000d640301007387 */ /* 0x0003f20000100800 */
[----:B------:R-:W-:Y:S04]  /*7a800*/  STL.64 [R1+0x7c0], R24 ;  /* 0x0007c01801007387 */ /* 0x000fe80000100a00 */
[----:B------:R2:W-:Y:S01]  /*7a810*/  STL.64 [R1+0x7c8], R26 ;  /* 0x0007c81a01007387 */ /* 0x0005e20000100a00 */
[----:B0-----:R-:W-:-:S02]  /*7a820*/  IMAD R12, R31, 0x100, R30 ;  /* 0x000001001f0c7824 */ /* 0x001fc400078e021e */
[----:B-1----:R-:W-:Y:S01]  /*7a830*/  IMAD R3, R48, 0x100, R49 ;  /* 0x0000010030037824 */ /* 0x002fe200078e0231 */
[----:B--2---:R-:W-:Y:S01]  /*7a840*/  HMMA.16816.F32 R24, R20, R8, R36 ;  /* 0x000000081418723c */ /* 0x004fe20000001824 */
[----:B------:R-:W-:Y:S01]  /*7a850*/  IMAD R13, R44, 0x100, R45 ;  /* 0x000001002c0d7824 */ /* 0x000fe200078e022d */
[----:B------:R0:W-:Y:S04]  /*7a860*/  STL [R1+0xd14], R12 ;  /* 0x000d140c01007387 */ /* 0x0001e80000100800 */
[----:B------:R1:W-:Y:S04]  /*7a870*/  STL [R1+0xd2c], R3 ;  /* 0x000d2c0301007387 */ /* 0x0003e80000100800 */
[----:B------:R-:W-:Y:S01]  /*7a880*/  STL [R1+0xd48], R13 ;  /* 0x000d480d01007387 */ /* 0x000fe20000100800 */
[----:B0-----:R-:W-:-:S02]  /*7a890*/  IMAD R12, R40, 0x100, R41 ;  /* 0x00000100280c7824 */ /* 0x001fc400078e0229 */
[----:B-1----:R-:W-:Y:S02]  /*7a8a0*/  IMAD R3, R11, 0x100, R10 ;  /* 0x000001000b037824 */ /* 0x002fe400078e020a */
[----:B------:R-:W-:Y:S01]  /*7a8b0*/  IMAD R11, R50, 0x100, R51 ;  /* 0x00000100320b7824 */ /* 0x000fe200078e0233 */
[----:B------:R-:W-:Y:S04]  /*7a8c0*/  STL [R1+0xd60], R12 ;  /* 0x000d600c01007387 */ /* 0x000fe80000100800 */
[----:B------:R0:W-:Y:S01]  /*7a8d0*/  STL [R1+0xd74], R3 ;  /* 0x000d740301007387 */ /* 0x0001e20000100800 */
[----:B------:R-:W-:-:S03]  /*7a8e0*/  IMAD R10, R42, 0x100, R43 ;  /* 0x000001002a0a7824 */ /* 0x000fc600078e022b */
[----:B------:R-:W-:Y:S04]  /*7a8f0*/  STL.64 [R1+0x790], R24 ;  /* 0x0007901801007387 */ /* 0x000fe80000100a00 */
[----:B------:R-:W-:Y:S01]  /*7a900*/  STL.64 [R1+0x798], R26 ;  /* 0x0007981a01007387 */ /* 0x000fe20000100a00 */
[----:B0-----:R-:W-:-:S03]  /*7a910*/  IMAD R3, R46, 0x100, R47 ;  /* 0x000001002e037824 */ /* 0x001fc600078e022f */
[----:B------:R-:W-:Y:S04]  /*7a920*/  STL [R1+0xd28], R11 ;  /* 0x000d280b01007387 */ /* 0x000fe80000100800 */
[----:B------:R0:W-:Y:S04]  /*7a930*/  STL [R1+0xd44], R3 ;  /* 0x000d440301007387 */ /* 0x0001e80000100800 */
[----:B------:R-:W-:Y:S04]  /*7a940*/  STL [R1+0xd5c], R10 ;  /* 0x000d5c0a01007387 */ /* 0x000fe80000100800 */
[----:B------:R-:W-:Y:S04]  /*7a950*/  STL [R1+0xd70], R6 ;  /* 0x000d700601007387 */ /* 0x000fe80000100800 */
[----:B------:R-:W-:Y:S01]  /*7a960*/  STL [R1+0x476c], R14 ;  /* 0x00476c0e01007387 */ /* 0x000fe20000100800 */
[----:B0-----:R-:W-:-:S05]  /*7a970*/  IMAD R3, R57, 0x100, R56 ;  /* 0x0000010039037824 */ /* 0x001fca00078e0238 */
[----:B------:R0:W-:Y:S04]  /*7a980*/  STL [R1+0xd78], R3 ;  /* 0x000d780301007387 */ /* 0x0001e80000100800 */
[----:B------:R-:W-:Y:S04]  /*7a990*/  STL [R1+0x4768], R15 ;  /* 0x0047680f01007387 */ /* 0x000fe80000100800 */
[----:B------:R-:W-:Y:S04]  /*7a9a0*/  STL.64 [R1+0x770], R16 ;  /* 0x0007701001007387 */ /* 0x000fe80000100a00 */
[----:B------:R-:W-:Y:S04]  /*7a9b0*/  STL.64 [R1+0x778], R18 ;  /* 0x0007781201007387 */ /* 0x000fe80000100a00 */
[----:B------:R-:W2:Y:S01]  /*7a9c0*/  LDL.LU R36, [R1+0x240] ;  /* 0x0002400001247983 */ /* 0x000ea20000300800 */
[----:B0-----:R-:W-:-:S05]  /*7a9d0*/  IMAD R3, R59, 0x100, R58 ;  /* 0x000001003b037824 */ /* 0x001fca00078e023a */
[----:B------:R-:W-:Y:S04]  /*7a9e0*/  STL [R1+0xd40], R3 ;  /* 0x000d400301007387 */ /* 0x000fe80000100800 */
[----:B------:R-:W2:Y:S04]  /*7a9f0*/  LDL.LU R37, [R1+0x244] ;  /* 0x0002440001257983 */ /* 0x000ea80000300800 */
[----:B------:R-:W3:Y:S04]  /*7aa00*/  LDL.LU R38, [R1+0x248] ;  /* 0x0002480001267983 */ /* 0x000ee80000300800 */
[----:B------:R-:W3:Y:S01]  /*7aa10*/  LDL.LU R39, [R1+0x24c] ;  /* 0x00024c0001277983 */ /* 0x000ee20000300800 */
[----:B------:R-:W-:-:S03]  /*7aa20*/  IMAD.MOV.U32 R54, RZ, RZ, R2 ;  /* 0x000000ffff367224 */ /* 0x000fc600078e0002 */
        /* <DEDUP_REMOVED lines=43> */
[----:B------:R-:W-:-:S03]  /*7ace0*/  IMAD.MOV.U32 R55, RZ, RZ, R0 ;  /* 0x000000ffff377224 */ /* 0x000fc600078e0000 */
        /* <DEDUP_REMOVED lines=8> */
[----:B----4-:R-:W-:-:S03]  /*7ad70*/  IMAD R28, R59, 0x100, R58 ;  /* 0x000001003b1c7824 */ /* 0x010fc600078e023a */
[----:B------:R-:W4:Y:S01]  /*7ad80*/  LDL.LU R58, [R1+0x1698] ;  /* 0x00169800013a7983 */ /* 0x000f220000300800 */
[----:B--2---:R-:W-:-:S03]  /*7ad90*/  IMAD R12, R12, 0x100, R61 ;  /* 0x000001000c0c7824 */ /* 0x004fc600078e023d */
[----:B------:R-:W4:Y:S04]  /*7ada0*/  LDL.LU R59, [R1+0x1694] ;  /* 0x00169400013b7983 */ /* 0x000f280000300800 */
[----:B------:R0:W-:Y:S01]  /*7adb0*/  STL [R1+0x4710], R28 ;  /* 0x0047101c01007387 */ /* 0x0001e20000100800 */
[----:B---3--:R-:W-:-:S03]  /*7adc0*/  IMAD R29, R29, 0x100, R13 ;  /* 0x000001001d1d7824 */ /* 0x008fc600078e020d */
[----:B0-----:R-:W2:Y:S04]  /*7add0*/  LDL.LU R28, [R1+0x1620] ;  /* 0x00162000011c7983 */ /* 0x001ea80000300800 */
[----:B------:R-:W3:Y:S04]  /*7ade0*/  LDL.LU R61, [R1+0x47a0] ;  /* 0x0047a000013d7983 */ /* 0x000ee80000300800 */
[----:B------:R0:W-:Y:S04]  /*7adf0*/  STL [R1+0xd58], R12 ;  /* 0x000d580c01007387 */ /* 0x0001e80000100800 */
[----:B0-----:R-:W4:Y:S04]  /*7ae00*/  LDL.LU R12, [R1+0x479c] ;  /* 0x00479c00010c7983 */ /* 0x001f280000300800 */
[----:B------:R-:W4:Y:S04]  /*7ae10*/  LDL.LU R13, [R1+0x4798] ;  /* 0x00479800010d7983 */ /* 0x000f280000300800 */
[----:B------:R0:W-:Y:S02]  /*7ae20*/  STL [R1+0x4714], R29 ;  /* 0x0047141d01007387 */ /* 0x0001e40000100800 */
[----:B0-----:R-:W-:-:S02]  /*7ae30*/  IMAD R29, R53, 0x100, R52 ;  /* 0x00000100351d7824 */ /* 0x001fc400078e0234 */
[----:B------:R-:W-:Y:S01]  /*7ae40*/  HMMA.16816.F32 R52, R20, R54, R36 ;  /* 0x000000361434723c */ /* 0x000fe20000001824 */
[----:B------:R-:W3:Y:S04]  /*7ae50*/  LDL.LU.64 R38, [R1+0x4790] ;  /* 0x0047900001267983 */ /* 0x000ee80000300a00 */
[----:B------:R-:W-:Y:S04]  /*7ae60*/  STL [R1+0xd6c], R29 ;  /* 0x000d6c1d01007387 */ /* 0x000fe80000100800 */
[----:B------:R-:W3:-:S14]  /*7ae70*/  LDL.LU.64 R36, [R1+0x4788] ;  /* 0x0047880001247983 */ /* 0x000edc0000300a00 */
[----:B------:R-:W-:Y:S04]  /*7ae80*/  STL.64 [R1+0x760], R52 ;  /* 0x0007603401007387 */ /* 0x000fe80000100a00 */
[----:B------:R0:W-:Y:S04]  /*7ae90*/  STL.64 [R1+0x768], R54 ;  /* 0x0007683601007387 */ /* 0x0001e80000100a00 */
[----:B0-----:R-:W3:Y:S04]  /*7aea0*/  LDL.LU.64 R54, [R1+0x4780] ;  /* 0x0047800001367983 */ /* 0x001ee80000300a00 */
[----:B------:R-:W4:Y:S01]  /*7aeb0*/  LDL.LU.64 R52, [R1+0x4778] ;  /* 0x0047780001347983 */ /* 0x000f220000300a00 */
[----:B------:R-:W-:-:S02]  /*7aec0*/  IMAD R3, R3, 0x100, R24 ;  /* 0x0000010003037824 */ /* 0x000fc400078e0218 */
[----:B--2---:R-:W-:-:S05]  /*7aed0*/  IMAD R2, R2, 0x100, R28 ;  /* 0x0000010002027824 */ /* 0x004fca00078e021c */
[----:B------:R0:W-:Y:S04]  /*7aee0*/  STL [R1+0x4718], R2 ;  /* 0x0047180201007387 */ /* 0x0001e80000100800 */
[----:B------:R1:W-:Y:S01]  /*7aef0*/  STL [R1+0x4730], R3 ;  /* 0x0047300301007387 */ /* 0x0003e20000100800 */
[----:B0-----:R-:W-:Y:S02]  /*7af00*/  IMAD R2, R14, 0x100, R15 ;  /* 0x000001000e027824 */ /* 0x001fe400078e020f */
[----:B-1----:R-:W-:-:S03]  /*7af10*/  IMAD R3, R26, 0x100, R25 ;  /* 0x000001001a037824 */ /* 0x002fc600078e0219 */
[----:B------:R0:W-:Y:S02]  /*7af20*/  STL [R1+0xd24], R2 ;  /* 0x000d240201007387 */ /* 0x0001e40000100800 */
[----:B0-----:R-:W-:Y:S02]  /*7af30*/  IMAD R2, R30, 0x100, R27 ;  /* 0x000001001e027824 */ /* 0x001fe400078e021b */
[----:B------:R0:W-:Y:S04]  /*7af40*/  STL [R1+0xd3c], R3 ;  /* 0x000d3c0301007387 */ /* 0x0001e80000100800 */
[----:B------:R1:W-:Y:S01]  /*7af50*/  STL [R1+0xd54], R2 ;  /* 0x000d540201007387 */ /* 0x0003e20000100800 */
[C---:B----4-:R-:W-:Y:S06]  /*7af60*/  HMMA.16816.F32 R24, R20.reuse, R52, R32 ;  /* 0x000000341418723c */ /* 0x050fec0000001820 */
[----:B------:R-:W-:Y:S01]  /*7af70*/  HMMA.16816.F32 R16, R20, R12, R16 ;  /* 0x0000000c1410723c */ /* 0x000fe20000001810 */
[----:B0-----:R-:W-:-:S02]  /*7af80*/  IMAD R3, R49, 0x100, R31 ;  /* 0x0000010031037824 */ /* 0x001fc400078e021f */
[----:B-1----:R-:W-:Y:S02]  /*7af90*/  IMAD R2, R45, 0x100, R48 ;  /* 0x000001002d027824 */ /* 0x002fe400078e0230 */
[----:B------:R-:W-:-:S12]  /*7afa0*/  IMAD R14, R41, 0x100, R44 ;  /* 0x00000100290e7824 */ /* 0x000fd800078e022c */
[----:B------:R-:W-:Y:S04]  /*7afb0*/  STL.64 [R1+0x750], R24 ;  /* 0x0007501801007387 */ /* 0x000fe80000100a00 */
[----:B------:R3:W-:Y:S02]  /*7afc0*/  STL.64 [R1+0x758], R26 ;  /* 0x0007581a01007387 */ /* 0x0007e40000100a00 */
[----:B---3--:R-:W-:Y:S02]  /*7afd0*/  HMMA.16816.F32 R24, R20, R54, R36 ;  /* 0x000000361418723c */ /* 0x008fe40000001824 */
[----:B------:R0:W-:Y:S04]  /*7afe0*/  STL [R1+0xd10], R3 ;  /* 0x000d100301007387 */ /* 0x0001e80000100800 */
[----:B------:R1:W-:Y:S04]  /*7aff0*/  STL [R1+0xd20], R2 ;  /* 0x000d200201007387 */ /* 0x0003e80000100800 */
[----:B------:R-:W-:Y:S01]  /*7b000*/  STL [R1+0xd38], R14 ;  /* 0x000d380e01007387 */ /* 0x000fe20000100800 */
[----:B0-----:R-:W-:-:S02]  /*7b010*/  IMAD R3, R10, 0x100, R40 ;  /* 0x000001000a037824 */ /* 0x001fc400078e0228 */
[----:B-1----:R-:W-:-:S03]  /*7b020*/  IMAD R2, R51, 0x100, R11 ;  /* 0x0000010033027824 */ /* 0x002fc600078e020b */
[----:B------:R0:W-:Y:S04]  /*7b030*/  STL [R1+0xd50], R3 ;  /* 0x000d500301007387 */ /* 0x0001e80000100800 */
[----:B------:R-:W-:Y:S04]  /*7b040*/  STL.64 [R1+0x4728], R54 ;  /* 0x0047283601007387 */ /* 0x000fe80000100a00 */
[----:B------:R1:W-:Y:S04]  /*7b050*/  STL [R1+0xd68], R2 ;  /* 0x000d680201007387 */ /* 0x0003e80000100800 */
[----:B------:R-:W-:Y:S04]  /*7b060*/  STL.64 [R1+0x4720], R52 ;  /* 0x0047203401007387 */ /* 0x000fe80000100a00 */
[----:B------:R2:W-:Y:S01]  /*7b070*/  STL.64 [R1+0x740], R24 ;  /* 0x0007401801007387 */ /* 0x0005e20000100a00 */
[----:B0-----:R-:W-:-:S02]  /*7b080*/  IMAD R3, R47, 0x100, R50 ;  /* 0x000001002f037824 */ /* 0x001fc400078e0232 */
[----:B-1----:R-:W-:Y:S01]  /*7b090*/  IMAD R2, R43, 0x100, R46 ;  /* 0x000001002b027824 */ /* 0x002fe200078e022e */
[----:B------:R-:W-:Y:S04]  /*7b0a0*/  STL.64 [R1+0x748], R26 ;  /* 0x0007481a01007387 */ /* 0x000fe80000100a00 */
[----:B------:R-:W-:Y:S04]  /*7b0b0*/  STL [R1+0xd1c], R3 ;  /* 0x000d1c0301007387 */ /* 0x000fe80000100800 */
[----:B------:R-:W-:Y:S04]  /*7b0c0*/  STL [R1+0xd34], R2 ;  /* 0x000d340201007387 */ /* 0x000fe80000100800 */
[----:B------:R-:W-:Y:S04]  /*7b0d0*/  STL [R1+0x4738], R12 ;  /* 0x0047380c01007387 */ /* 0x000fe80000100800 */
[----:B------:R-:W-:Y:S04]  /*7b0e0*/  STL [R1+0x4734], R13 ;  /* 0x0047340d01007387 */ /* 0x000fe80000100800 */
[----:B------:R0:W-:Y:S04]  /*7b0f0*/  STL.64 [R1+0x730], R16 ;  /* 0x0007301001007387 */ /* 0x0001e80000100a00 */
[----:B------:R1:W-:Y:S04]  /*7b100*/  STL.64 [R1+0x738], R18 ;  /* 0x0007381201007387 */ /* 0x0003e80000100a00 */
[----:B------:R-:W3:Y:S01]  /*7b110*/  LDL.LU R40, [R1+0x200] ;  /* 0x0002000001287983 */ /* 0x000ee20000300800 */
[----:B--2---:R-:W-:-:S03]  /*7b120*/  IMAD R24, R7, 0x100, R42 ;  /* 0x0000010007187824 */ /* 0x004fc600078e022a */
        /* <DEDUP_REMOVED lines=31> */
[----:B-1----:R-:W3:Y:S04]  /*7b320*/  LDL.LU R19, [R1+0x16e8] ;  /* 0x0016e80001137983 */ /* 0x002ee80000300800 */
        /* <DEDUP_REMOVED lines=8> */
[----:B------:R-:W-:Y:S04]  /*7b3b0*/  STL [R1+0x4740], R60 ;  /* 0x0047403c01007387 */ /* 0x000fe80000100800 */
[----:B------:R-:W-:Y:S01]  /*7b3c0*/  STL [R1+0x473c], R61 ;  /* 0x00473c3d01007387 */ /* 0x000fe20000100800 */
[----:B--2---:R-:W-:Y:S01]  /*7b3d0*/  HMMA.16816.F32 R12, R20, R60, R52 ;  /* 0x0000003c140c723c */ /* 0x004fe20000001834 */
[----:B----4-:R-:W-:-:S02]  /*7b3e0*/  IMAD R31, R31, 0x100, R33 ;  /* 0x000001001f1f7824 */ /* 0x010fc400078e0221 */
[----:B---3--:R-:W-:Y:S02]  /*7b3f0*/  IMAD R3, R35, 0x100, R34 ;  /* 0x0000010023037824 */ /* 0x008fe400078e0222 */
[----:B------:R-:W-:Y:S02]  /*7b400*/  IMAD R32, R49, 0x100, R30 ;  /* 0x0000010031207824 */ /* 0x000fe400078e021e */
[----:B------:R-:W-:Y:S02]  /*7b410*/  IMAD R2, R45, 0x100, R48 ;  /* 0x000001002d027824 */ /* 0x000fe400078e0230 */
[----:B------:R-:W-:-:S14]  /*7b420*/  IMAD R33, R10, 0x100, R44 ;  /* 0x000001000a217824 */ /* 0x000fdc00078e022c */
[----:B------:R-:W-:Y:S04]  /*7b430*/  STL.64 [R1+0x720], R12 ;  /* 0x0007200c01007387 */ /* 0x000fe80000100a00 */
[----:B------:R-:W-:Y:S04]  /*7b440*/  STL.64 [R1+0x728], R14 ;  /* 0x0007280e01007387 */ /* 0x000fe80000100a00 */
[----:B------:R-:W-:Y:S04]  /*7b450*/  STL [R1+0x46e8], R31 ;  /* 0x0046e81f01007387 */ /* 0x000fe80000100800 */
[----:B------:R-:W-:Y:S04]  /*7b460*/  STL [R1+0x488], R3 ;  /* 0x0004880301007387 */ /* 0x000fe80000100800 */
[----:B------:R0:W-:Y:S04]  /*7b470*/  STL.64 [R1+0x46d0], R32 ;  /* 0x0046d02001007387 */ /* 0x0001e80000100a00 */
[----:B------:R1:W-:Y:S04]  /*7b480*/  STL [R1+0xce4], R2 ;  /* 0x000ce40201007387 */ /* 0x0003e80000100800 */
[----:B0-----:R-:W2:Y:S01]  /*7b490*/  LDL.64 R32, [R1+0x330] ;  /* 0x0003300001207983 */ /* 0x001ea20000100a00 */
[----:B------:R-:W-:-:S02]  /*7b4a0*/  F2FP.F16.E4M3.UNPACK_B R24, R24 ;  /* 0x00000018ff18723e */ /* 0x000fc400020006ff */
[----:B------:R-:W-:Y:S02]  /*7b4b0*/  F2FP.F16.E4M3.UNPACK_B R25, R25 ;  /* 0x00000019ff19723e */ /* 0x000fe400020006ff */
[----:B------:R-:W-:Y:S02]  /*7b4c0*/  F2FP.F16.E4M3.UNPACK_B R26, R26 ;  /* 0x0000001aff1a723e */ /* 0x000fe400020006ff */
[----:B------:R-:W-:-:S07]  /*7b4d0*/  F2FP.F16.E4M3.UNPACK_B R27, R27 ;  /* 0x0000001bff1b723e */ /* 0x000fce00020006ff */
[----:B------:R-:W-:Y:S01]  /*7b4e0*/  HMMA.16816.F32 R12, R24, R4, R36 ;  /* 0x00000004180c723c */ /* 0x000fe20000001824 */
[----:B------:R-:W-:Y:S02]  /*7b4f0*/  IMAD R30, R51, 0x100, R16 ;  /* 0x00000100331e7824 */ /* 0x000fe400078e0210 */
[----:B-1----:R-:W-:Y:S02]  /*7b500*/  IMAD R2, R17, 0x100, R11 ;  /* 0x0000010011027824 */ /* 0x002fe400078e020b */
[----:B------:R-:W-:Y:S01]  /*7b510*/  IMAD R3, R7, 0x100, R46 ;  /* 0x0000010007037824 */ /* 0x000fe200078e022e */
[----:B--2---:R-:W-:Y:S04]  /*7b520*/  STL [R1+0x4748], R32 ;  /* 0x0047482001007387 */ /* 0x004fe80000100800 */
[----:B------:R-:W-:Y:S04]  /*7b530*/  STL [R1+0x4744], R33 ;  /* 0x0047442101007387 */ /* 0x000fe80000100800 */
[----:B------:R0:W-:Y:S04]  /*7b540*/  STL [R1+0x4750], R4 ;  /* 0x0047500401007387 */ /* 0x0001e80000100800 */
[----:B------:R-:W-:Y:S05]  /*7b550*/  STL [R1+0x474c], R5 ;  /* 0x00474c0501007387 */ /* 0x000fea0000100800 */
[----:B------:R-:W-:Y:S04]  /*7b560*/  STL.64 [R1+0x710], R12 ;  /* 0x0007100c01007387 */ /* 0x000fe80000100a00 */
[----:B------:R-:W-:Y:S04]  /*7b570*/  STL.64 [R1+0x718], R14 ;  /* 0x0007180e01007387 */ /* 0x000fe80000100a00 */
[----:B------:R-:W-:Y:S04]  /*7b580*/  STL [R1+0x46ec], R30 ;  /* 0x0046ec1e01007387 */ /* 0x000fe80000100800 */
[----:B------:R1:W-:Y:S01]  /*7b590*/  STL [R1+0x474], R2 ;  /* 0x0004740201007387 */ /* 0x0003e20000100800 */
[----:B0-----:R-:W-:-:S02]  /*7b5a0*/  IMAD R4, R47, 0x100, R50 ;  /* 0x000001002f047824 */ /* 0x001fc400078e0232 */
[----:B-1----:R-:W-:-:S03]  /*7b5b0*/  IMAD R2, R19, 0x100, R6 ;  /* 0x0000010013027824 */ /* 0x002fc600078e0206 */
[----:B------:R0:W-:Y:S02]  /*7b5c0*/  STL [R1+0x47c], R4 ;  /* 0x00047c0401007387 */ /* 0x0001e40000100800 */
[----:B0-----:R-:W-:Y:S02]  /*7b5d0*/  HMMA.16816.F32 R4, R24, R8, R40 ;  /* 0x000000081804723c */ /* 0x001fe40000001828 */
[----:B------:R0:W-:Y:S04]  /*7b5e0*/  STL [R1+0x484], R3 ;  /* 0x0004840301007387 */ /* 0x0001e80000100800 */
[----:B------:R-:W-:Y:S04]  /*7b5f0*/  STL [R1+0x4774], R27 ;  /* 0x0047741b01007387 */ /* 0x000fe80000100800 */
[----:B------:R1:W-:Y:S04]  /*7b600*/  STL [R1+0xce0], R2 ;  /* 0x000ce00201007387 */ /* 0x0003e80000100800 */
[----:B------:R-:W-:Y:S01]  /*7b610*/  STL [R1+0x4770], R8 ;  /* 0x0047700801007387 */ /* 0x000fe20000100800 */
[----:B0-----:R-:W-:-:S02]  /*7b620*/  IMAD R3, R0, 0x100, R18 ;  /* 0x0000010000037824 */ /* 0x001fc400078e0212 */
[----:B------:R-:W-:Y:S02]  /*7b630*/  IMAD R0, R59, 0x100, R58 ;  /* 0x000001003b007824 */ /* 0x000fe400078e023a */
[----:B-1----:R-:W-:-:S04]  /*7b640*/  IMAD R2, R57, 0x100, R56 ;  /* 0x0000010039027824 */ /* 0x002fc800078e0238 */
[----:B------:R-:W-:Y:S04]  /*7b650*/  STL.64 [R1+0x700], R4 ;  /* 0x0007000401007387 */ /* 0x000fe80000100a00 */
[----:B------:R-:W-:Y:S04]  /*7b660*/  STL.64 [R1+0x708], R6 ;  /* 0x0007080601007387 */ /* 0x000fe80000100a00 */
[----:B------:R-:W-:Y:S04]  /*7b670*/  STL [R1+0x4754], R9 ;  /* 0x0047540901007387 */ /* 0x000fe80000100800 */
[----:B------:R-:W-:Y:S04]  /*7b680*/  STL [R1+0x470], R3 ;  /* 0x0004700301007387 */ /* 0x000fe80000100800 */
[----:B------:R-:W2:Y:S04]  /*7b690*/  LDL.LU R36, [R1+0x1c0] ;  /* 0x0001c00001247983 */ /* 0x000ea80000300800 */
[----:B------:R-:W-:Y:S04]  /*7b6a0*/  STL [R1+0x478], R2 ;  /* 0x0004780201007387 */ /* 0x000fe80000100800 */
[----:B------:R-:W-:Y:S04]  /*7b6b0*/  STL [R1+0x480], R0 ;  /* 0x0004800001007387 */ /* 0x000fe80000100800 */
        /* <DEDUP_REMOVED lines=63> */
[----:B--2---:R-:W-:-:S02]  /*7bab0*/  IMAD R8, R8, 0x100, R27 ;  /* 0x0000010008087824 */ /* 0x004fc400078e021b */
[----:B---3--:R-:W-:Y:S01]  /*7bac0*/  IMAD R15, R15, 0x100, R14 ;  /* 0x000001000f0f7824 */ /* 0x008fe200078e020e */
[----:B------:R-:W2:Y:S04]  /*7bad0*/  LDL.LU R27, [R1+0x4774] ;  /* 0x00477400011b7983 */ /* 0x000ea80000300800 */
[----:B------:R0:W-:Y:S04]  /*7bae0*/  STL [R1+0x48c], R8 ;  /* 0x00048c0801007387 */ /* 0x0001e80000100800 */
[----:B0-----:R-:W3:Y:S04]  /*7baf0*/  LDL.LU R8, [R1+0x4770] ;  /* 0x0047700001087983 */ /* 0x001ee80000300800 */
[----:B------:R-:W2:Y:S04]  /*7bb00*/  LDL.LU R14, [R1+0x476c] ;  /* 0x00476c00010e7983 */ /* 0x000ea80000300800 */
[----:B------:R0:W-:Y:S04]  /*7bb10*/  STL [R1+0xce8], R15 ;  /* 0x000ce80f01007387 */ /* 0x0001e80000100800 */
[----:B0-----:R-:W2:Y:S01]  /*7bb20*/  LDL.LU R15, [R1+0x4768] ;  /* 0x00476800010f7983 */ /* 0x001ea20000300800 */
[----:B----4-:R-:W-:-:S02]  /*7bb30*/  IMAD R4, R4, 0x100, R9 ;  /* 0x0000010004047824 */ /* 0x010fc400078e0209 */
[----:B------:R-:W-:Y:S02]  /*7bb40*/  IMAD R32, R32, 0x100, R5 ;  /* 0x0000010020207824 */ /* 0x000fe400078e0205 */
[----:B------:R-:W-:Y:S01]  /*7bb50*/  IMAD R60, R60, 0x100, R33 ;  /* 0x000001003c3c7824 */ /* 0x000fe200078e0221 */
[----:B--2---:R-:W-:-:S15]  /*7bb60*/  HMMA.16816.F32 R36, R24, R14, R36 ;  /* 0x0000000e1824723c */ /* 0x004fde0000001824 */
[----:B------:R-:W-:-:S08]  /*7bb70*/  NOP ;  /* 0x0000000000007918 */ /* 0x000fd00000000000 */
[----:B------:R-:W-:Y:S04]  /*7bb80*/  STL.64 [R1+0x6f0], R36 ;  /* 0x0006f02401007387 */ /* 0x000fe80000100a00 */
[----:B------:R0:W-:Y:S04]  /*7bb90*/  STL.64 [R1+0x6f8], R38 ;  /* 0x0006f82601007387 */ /* 0x0001e80000100a00 */
[----:B0-----:R-:W2:Y:S04]  /*7bba0*/  LDL.LU.64 R38, [R1+0x4760] ;  /* 0x0047600001267983 */ /* 0x001ea80000300a00 */
[----:B------:R-:W2:Y:S04]  /*7bbb0*/  LDL.LU.64 R36, [R1+0x4758] ;  /* 0x0047580001247983 */ /* 0x000ea80000300a00 */
[----:B------:R-:W3:Y:S04]  /*7bbc0*/  LDL.LU R9, [R1+0x4754] ;  /* 0x0047540001097983 */ /* 0x000ee80000300800 */
[----:B------:R0:W-:Y:S04]  /*7bbd0*/  STL [R1+0x1f0], R4 ;  /* 0x0001f00401007387 */ /* 0x0001e80000100800 */
[----:B0-----:R-:W4:Y:S04]  /*7bbe0*/  LDL.LU R4, [R1+0x4750] ;  /* 0x0047500001047983 */ /* 0x001f280000300800 */
[----:B------:R-:W4:Y:S04]  /*7bbf0*/  LDL.LU R5, [R1+0x474c] ;  /* 0x00474c0001057983 */ /* 0x000f280000300800 */
[----:B------:R0:W-:Y:S04]  /*7bc00*/  STL [R1+0x1f4], R32 ;  /* 0x0001f42001007387 */ /* 0x0001e80000100800 */
[----:B0-----:R-:W2:Y:S04]  /*7bc10*/  LDL.LU R32, [R1+0x4748] ;  /* 0x0047480001207983 */ /* 0x001ea80000300800 */
[----:B------:R-:W2:Y:S01]  /*7bc20*/  LDL.LU R33, [R1+0x4744] ;  /* 0x0047440001217983 */ /* 0x000ea20000300800 */
[----:B------:R-:W-:-:S03]  /*7bc30*/  IMAD R12, R12, 0x100, R61 ;  /* 0x000001000c0c7824 */ /* 0x000fc600078e023d */
[----:B------:R0:W-:Y:S01]  /*7bc40*/  STL [R1+0x1f8], R60 ;  /* 0x0001f83c01007387 */ /* 0x0001e20000100800 */
[----:B------:R-:W-:-:S03]  /*7bc50*/  IMAD R3, R3, 0x100, R13 ;  /* 0x0000010003037824 */ /* 0x000fc600078e020d */
[----:B0-----:R-:W3:Y:S04]  /*7bc60*/  LDL.LU R60, [R1+0x4740] ;  /* 0x00474000013c7983 */ /* 0x001ee80000300800 */
[----:B------:R-:W3:Y:S04]  /*7bc70*/  LDL.LU R61, [R1+0x473c] ;  /* 0x00473c00013d7983 */ /* 0x000ee80000300800 */
[----:B------:R0:W-:Y:S04]  /*7bc80*/  STL [R1+0x1fc], R12 ;  /* 0x0001fc0c01007387 */ /* 0x0001e80000100800 */
[----:B0-----:R-:W4:Y:S04]  /*7bc90*/  LDL.LU R12, [R1+0x4738] ;  /* 0x00473800010c7983 */ /* 0x001f280000300800 */
[----:B------:R-:W4:Y:S04]  /*7bca0*/  LDL.LU R13, [R1+0x4734] ;  /* 0x00473400010d7983 */ /* 0x000f280000300800 */
[----:B------:R0:W-:Y:S04]  /*7bcb0*/  STL [R1+0xcf0], R3 ;  /* 0x000cf00301007387 */ /* 0x0001e80000100800 */
[----:B0-----:R-:W3:Y:S01]  /*7bcc0*/  LDL.LU R3, [R1+0x4730] ;  /* 0x0047300001037983 */ /* 0x001ee20000300800 */
[----:B--2---:R-:W-:-:S15]  /*7bcd0*/  HMMA.16816.F32 R52, R24, R32, R52 ;  /* 0x000000201834723c */ /* 0x004fde0000001834 */
[----:B------:R-:W-:-:S08]  /*7bce0*/  NOP ;  /* 0x0000000000007918 */ /* 0x000fd00000000000 */
[----:B------:R-:W-:Y:S04]  /*7bcf0*/  STL.64 [R1+0x6e0], R52 ;  /* 0x0006e03401007387 */ /* 0x000fe80000100a00 */
[----:B------:R0:W-:Y:S04]  /*7bd00*/  STL.64 [R1+0x6e8], R54 ;  /* 0x0006e83601007387 */ /* 0x0001e80000100a00 */
[----:B0-----:R-:W2:Y:S04]  /*7bd10*/  LDL.LU.64 R54, [R1+0x4728] ;  /* 0x0047280001367983 */ /* 0x001ea80000300a00 */
[----:B------:R-:W4:Y:S04]  /*7bd20*/  LDL.LU.64 R52, [R1+0x4720] ;  /* 0x0047200001347983 */ /* 0x000f280000300a00 */
[----:B------:R0:W-:Y:S04]  /*7bd30*/  STL [R1+0x46f4], R32 ;  /* 0x0046f42001007387 */ /* 0x0001e80000100800 */
[----:B0-----:R-:W3:Y:S04]  /*7bd40*/  LDL.LU R32, [R1+0x1754] ;  /* 0x0017540001207983 */ /* 0x001ee80000300800 */
[----:B------:R0:W-:Y:S04]  /*7bd50*/  STL [R1+0x46f0], R33 ;  /* 0x0046f02101007387 */ /* 0x0001e80000100800 */
[----:B0-----:R-:W2:Y:S01]  /*7bd60*/  LDL.LU R33, [R1+0x1748] ;  /* 0x0017480001217983 */ /* 0x001ea20000300800 */
[----:B------:R-:W-:-:S03]  /*7bd70*/  IMAD R29, R29, 0x100, R2 ;  /* 0x000001001d1d7824 */ /* 0x000fc600078e0202 */
[----:B------:R-:W4:Y:S04]  /*7bd80*/  LDL.LU R2, [R1+0x4718] ;  /* 0x0047180001027983 */ /* 0x000f280000300800 */
[----:B------:R0:W-:Y:S01]  /*7bd90*/  STL [R1+0x1e0], R29 ;  /* 0x0001e01d01007387 */ /* 0x0001e20000100800 */
[----:B------:R-:W-:-:S03]  /*7bda0*/  IMAD R31, R34, 0x100, R31 ;  /* 0x00000100221f7824 */ /* 0x000fc600078e021f */
[----:B0-----:R-:W4:Y:S01]  /*7bdb0*/  LDL.LU R29, [R1+0x4714] ;  /* 0x00471400011d7983 */ /* 0x001f220000300800 */
[----:B------:R-:W-:Y:S02]  /*7bdc0*/  IMAD R11, R17, 0x100, R11 ;  /* 0x00000100110b7824 */ /* 0x000fe400078e020b */
[----:B------:R-:W-:Y:S02]  /*7bdd0*/  IMAD R6, R19, 0x100, R6 ;  /* 0x0000010013067824 */ /* 0x000fe400078e0206 */
[----:B------:R-:W-:Y:S02]  /*7bde0*/  IMAD R0, R0, 0x100, R18 ;  /* 0x0000010000007824 */ /* 0x000fe400078e0212 */
[----:B------:R-:W-:Y:S02]  /*7bdf0*/  IMAD R7, R7, 0x100, R42 ;  /* 0x0000010007077824 */ /* 0x000fe400078e022a */
[----:B---3--:R-:W-:Y:S02]  /*7be00*/  IMAD R32, R30, 0x100, R32 ;  /* 0x000001001e207824 */ /* 0x008fe400078e0220 */
[----:B------:R-:W-:-:S02]  /*7be10*/  IMAD R30, R49, 0x100, R35 ;  /* 0x00000100311e7824 */ /* 0x000fc400078e0223 */
[----:B--2---:R-:W-:Y:S02]  /*7be20*/  IMAD R33, R33, 0x100, R28 ;  /* 0x0000010021217824 */ /* 0x004fe400078e021c */
[----:B------:R-:W2:Y:S04]  /*7be30*/  LDL.LU R28, [R1+0x4710] ;  /* 0x00471000011c7983 */ /* 0x000ea80000300800 */
[----:B------:R-:W-:Y:S04]  /*7be40*/  STL [R1+0x1e4], R33 ;  /* 0x0001e42101007387 */ /* 0x000fe80000100800 */
[----:B------:R4:W-:Y:S02]  /*7be50*/  STL [R1+0x1e8], R32 ;  /* 0x0001e82001007387 */ /* 0x0009e40000100800 */
[----:B----4-:R-:W-:Y:S02]  /*7be60*/  HMMA.16816.F32 R32, R24, R52, R20 ;  /* 0x000000341820723c */ /* 0x010fe40000001814 */
[----:B------:R-:W-:Y:S04]  /*7be70*/  STL [R1+0x1ec], R31 ;  /* 0x0001ec1f01007387 */ /* 0x000fe80000100800 */
[----:B------:R-:W-:Y:S01]  /*7be80*/  STL [R1+0xcfc], R30 ;  /* 0x000cfc1e01007387 */ /* 0x000fe20000100800 */
[----:B------:R-:W-:-:S02]  /*7be90*/  IMAD R22, R45, 0x100, R48 ;  /* 0x000001002d167824 */ /* 0x000fc400078e0230 */
[----:B------:R-:W-:Y:S02]  /*7bea0*/  IMAD R21, R41, 0x100, R44 ;  /* 0x0000010029157824 */ /* 0x000fe400078e022c */
[----:B------:R-:W-:Y:S02]  /*7beb0*/  IMAD R20, R10, 0x100, R40 ;  /* 0x000001000a147824 */ /* 0x000fe400078e0228 */
[----:B------:R-:W-:-:S10]  /*7bec0*/  IMAD R10, R51, 0x100, R16 ;  /* 0x00000100330a7824 */ /* 0x000fd400078e0210 */
[----:B------:R-:W-:Y:S04]  /*7bed0*/  STL.64 [R1+0x6d0], R32 ;  /* 0x0006d02001007387 */ /* 0x000fe80000100a00 */
[----:B------:R-:W-:Y:S04]  /*7bee0*/  STL.64 [R1+0x6d8], R34 ;  /* 0x0006d82201007387 */ /* 0x000fe80000100a00 */
[----:B------:R-:W-:Y:S04]  /*7bef0*/  STL [R1+0x1d8], R22 ;  /* 0x0001d81601007387 */ /* 0x000fe80000100800 */
[----:B------:R-:W-:Y:S04]  /*7bf00*/  STL [R1+0x1dc], R21 ;  /* 0x0001dc1501007387 */ /* 0x000fe80000100800 */
[----:B------:R0:W-:Y:S01]  /*7bf10*/  STL [R1+0xcec], R20 ;  /* 0x000cec1401007387 */ /* 0x0001e20000100800 */
[C---:B------:R-:W-:Y:S06]  /*7bf20*/  HMMA.16816.F32 R16, R24.reuse, R12, R56 ;  /* 0x0000000c1810723c */ /* 0x040fec0000001838 */
[----:B0-----:R-:W-:Y:S01]  /*7bf30*/  HMMA.16816.F32 R20, R24, R54, R36 ;  /* 0x000000361814723c */ /* 0x001fe20000001824 */
[----:B------:R0:W-:Y:S05]  /*7bf40*/  STL [R1+0xcf8], R11 ;  /* 0x000cf80b01007387 */ /* 0x0001ea0000100800 */
[----:B------:R-:W-:Y:S04]  /*7bf50*/  STL.64 [R1+0x46e0], R54 ;  /* 0x0046e03601007387 */ /* 0x000fe80000100a00 */
[----:B------:R1:W-:Y:S04]  /*7bf60*/  STL [R1+0xd04], R10 ;  /* 0x000d040a01007387 */ /* 0x0003e80000100800 */
[----:B------:R3:W-:Y:S01]  /*7bf70*/  STL.64 [R1+0x46d8], R52 ;  /* 0x0046d83401007387 */ /* 0x0007e20000100a00 */
[----:B0-----:R-:W-:-:S02]  /*7bf80*/  IMAD R11, R47, 0x100, R50 ;  /* 0x000001002f0b7824 */ /* 0x001fc400078e0232 */
[----:B-1----:R-:W-:-:S06]  /*7bf90*/  IMAD R10, R43, 0x100, R46 ;  /* 0x000001002b0a7824 */ /* 0x002fcc00078e022e */
[----:B------:R-:W-:Y:S04]  /*7bfa0*/  STL.64 [R1+0x6c0], R20 ;  /* 0x0006c01401007387 */ /* 0x000fe80000100a00 */
[----:B------:R-:W-:Y:S04]  /*7bfb0*/  STL.64 [R1+0x6c8], R22 ;  /* 0x0006c81601007387 */ /* 0x000fe80000100a00 */
[----:B------:R-:W-:Y:S04]  /*7bfc0*/  STL [R1+0x1c8], R11 ;  /* 0x0001c80b01007387 */ /* 0x000fe80000100800 */
[----:B------:R-:W-:Y:S04]  /*7bfd0*/  STL [R1+0x1cc], R10 ;  /* 0x0001cc0a01007387 */ /* 0x000fe80000100800 */
[----:B------:R-:W-:Y:S04]  /*7bfe0*/  STL [R1+0xcf4], R7 ;  /* 0x000cf40701007387 */ /* 0x000fe80000100800 */
[----:B------:R-:W-:Y:S04]  /*7bff0*/  STL [R1+0xd00], R6 ;  /* 0x000d000601007387 */ /* 0x000fe80000100800 */
[----:B------:R-:W4:Y:S04]  /*7c000*/  LDL.LU R36, [R1+0x180] ;  /* 0x0001800001247983 */ /* 0x000f280000300800 */
[----:B------:R-:W-:Y:S04]  /*7c010*/  STL [R1+0xd08], R0 ;  /* 0x000d080001007387 */ /* 0x000fe80000100800 */
[----:B------:R-:W-:Y:S04]  /*7c020*/  STL.64 [R1+0x6b0], R16 ;  /* 0x0006b01001007387 */ /* 0x000fe80000100a00 */
[----:B------:R-:W-:Y:S04]  /*7c030*/  STL.64 [R1+0x6b8], R18 ;  /* 0x0006b81201007387 */ /* 0x000fe80000100a00 */
[----:B------:R-:W4:Y:S04]  /*7c040*/  LDL.LU R37, [R1+0x184] ;  /* 0x0001840001257983 */ /* 0x000f280000300800 */
[----:B------:R-:W3:Y:S04]  /*7c050*/  LDL.LU R38, [R1+0x188] ;  /* 0x0001880001267983 */ /* 0x000ee80000300800 */
[----:B------:R-:W3:Y:S04]  /*7c060*/  LDL.LU R39, [R1+0x18c] ;  /* 0x00018c0001277983 */ /* 0x000ee80000300800 */
[----:B---3--:R-:W-:Y:S04]  /*7c070*/  STL.64 [R1+0x4708], R38 ;  /* 0x0047082601007387 */ /* 0x008fe80000100a00 */
[----:B----4-:R0:W-:Y:S04]  /*7c080*/  STL.64 [R1+0x4700], R36 ;  /* 0x0047002401007387 */ /* 0x0101e80000100a00 */
        /* <DEDUP_REMOVED lines=41> */
[----:B------:R0:W-:Y:S01]  /*7c320*/  STL [R1+0x46f8], R13 ;  /* 0x0046f80d01007387 */ /* 0x0001e20000100800 */
[----:B--2---:R-:W-:-:S03]  /*7c330*/  F2FP.F16.E4M3.UNPACK_B R20, R28 ;  /* 0x0000001cff14723e */ /* 0x004fc600020006ff */
[----:B0-----:R-:W2:Y:S04]  /*7c340*/  LDL.LU R13, [R1+0x17dc] ;  /* 0x0017dc00010d7983 */ /* 0x001ea80000300800 */
[----:B------:R-:W2:Y:S01]  /*7c350*/  LDL.LU R28, [R1+0x17d0] ;  /* 0x0017d000011c7983 */ /* 0x000ea20000300800 */
[----:B---3--:R-:W-:Y:S01]  /*7c360*/  IMAD R21, R23, 0x100, R22 ;  /* 0x0000010017157824 */ /* 0x008fe200078e0216 */
[----:B------:R-:W-:Y:S02]  /*7c370*/  F2FP.F16.E4M3.UNPACK_B R22, R2 ;  /* 0x00000002ff16723e */ /* 0x000fe400020006ff */
[----:B------:R-:W-:Y:S02]  /*7c380*/  F2FP.F16.E4M3.UNPACK_B R23, R3 ;  /* 0x00000003ff17723e */ /* 0x000fe400020006ff */
[----:B------:R0:W-:Y:S02]  /*7c390*/  STL [R1+0x1b8], R21 ;  /* 0x0001b81501007387 */ /* 0x0001e40000100800 */
[----:B0-----:R-:W-:-:S02]  /*7c3a0*/  F2FP.F16.E4M3.UNPACK_B R21, R29 ;  /* 0x0000001dff15723e */ /* 0x001fc400020006ff */
[----:B------:R-:W2:Y:S04]  /*7c3b0*/  LDL.LU R29, [R1+0x17d4] ;  /* 0x0017d400011d7983 */ /* 0x000ea80000300800 */
[----:B------:R-:W3:Y:S04]  /*7c3c0*/  LDL.LU R2, [R1+0x17c8] ;  /* 0x0017c80001027983 */ /* 0x000ee80000300800 */
[----:B------:R-:W3:Y:S01]  /*7c3d0*/  LDL.LU R3, [R1+0x17cc] ;  /* 0x0017cc0001037983 */ /* 0x000ee20000300800 */
[----:B----4-:R-:W-:Y:S03]  /*7c3e0*/  HMMA.16816.F32 R24, R24, R60, R36 ;  /* 0x0000003c1818723c */ /* 0x010fe60000001824 */
[----:B------:R-:W4:Y:S04]  /*7c3f0*/  LDL.LU.64 R38, [R1+0x4708] ;  /* 0x0047080001267983 */ /* 0x000f280000300a00 */
[----:B------:R-:W4:-:S15]  /*7c400*/  LDL.LU.64 R36, [R1+0x4700] ;  /* 0x0047000001247983 */ /* 0x000f1e0000300a00 */
[----:B------:R-:W-:-:S01]  /*7c410*/  NOP ;  /* 0x0000000000007918 */ /* 0x000fc20000000000 */
[----:B------:R2:W-:Y:S04]  /*7c420*/  STL.64 [R1+0x6a0], R24 ;  /* 0x0006a01801007387 */ /* 0x0005e80000100a00 */
[----:B------:R-:W-:Y:S01]  /*7c430*/  STL.64 [R1+0x6a8], R26 ;  /* 0x0006a81a01007387 */ /* 0x000fe20000100a00 */
[----:B------:R-:W-:Y:S01]  /*7c440*/  HMMA.16816.F32 R16, R20, R14, R16 ;  /* 0x0000000e1410723c */ /* 0x000fe20000001810 */
[----:B--2---:R-:W-:Y:S02]  /*7c450*/  IMAD R24, R28, 0x100, R29 ;  /* 0x000001001c187824 */ /* 0x004fe400078e021d */
[----:B---3--:R-:W-:-:S05]  /*7c460*/  IMAD R2, R2, 0x100, R3 ;  /* 0x0000010002027824 */ /* 0x008fca00078e0203 */
[----:B------:R-:W-:Y:S04]  /*7c470*/  STL [R1+0x1a8], R2 ;  /* 0x0001a80201007387 */ /* 0x000fe80000100800 */
[----:B------:R0:W-:Y:S02]  /*7c480*/  STL [R1+0x1ac], R24 ;  /* 0x0001ac1801007387 */ /* 0x0001e40000100800 */
[----:B0-----:R-:W-:Y:S01]  /*7c490*/  HMMA.16816.F32 R24, R20, R4, R52 ;  /* 0x000000041418723c */ /* 0x001fe20000001834 */
[----:B------:R-:W-:Y:S02]  /*7c4a0*/  IMAD R3, R33, 0x100, R13 ;  /* 0x0000010021037824 */ /* 0x000fe400078e020d */
[----:B------:R-:W-:Y:S02]  /*7c4b0*/  IMAD R29, R34, 0x100, R31 ;  /* 0x00000100221d7824 */ /* 0x000fe400078e021f */
[----:B------:R-:W-:Y:S01]  /*7c4c0*/  IMAD R2, R30, 0x100, R32 ;  /* 0x000001001e027824 */ /* 0x000fe200078e0220 */
[----:B------:R0:W-:Y:S04]  /*7c4d0*/  STL [R1+0x1bc], R3 ;  /* 0x0001bc0301007387 */ /* 0x0001e80000100800 */
[----:B------:R-:W-:Y:S04]  /*7c4e0*/  STL [R1+0x4658], R29 ;  /* 0x0046581d01007387 */ /* 0x000fe80000100800 */
[----:B------:R1:W-:Y:S01]  /*7c4f0*/  STL [R1+0x46c], R2 ;  /* 0x00046c0201007387 */ /* 0x0003e20000100800 */
[----:B------:R-:W-:-:S02]  /*7c500*/  IMAD R28, R10, 0x100, R40 ;  /* 0x000001000a1c7824 */ /* 0x000fc400078e0228 */
[----:B0-----:R-:W-:-:S06]  /*7c510*/  IMAD R3, R45, 0x100, R48 ;  /* 0x000001002d037824 */ /* 0x001fcc00078e0230 */
[----:B------:R-:W-:Y:S04]  /*7c520*/  STL.64 [R1+0x690], R24 ;  /* 0x0006901801007387 */ /* 0x000fe80000100a00 */
[----:B------:R4:W-:Y:S01]  /*7c530*/  STL.64 [R1+0x698], R26 ;  /* 0x0006981a01007387 */ /* 0x0009e20000100a00 */
[----:B-1----:R-:W-:-:S03]  /*7c540*/  IMAD R2, R49, 0x100, R35 ;  /* 0x0000010031027824 */ /* 0x002fc600078e0223 */
[----:B------:R0:W-:Y:S01]  /*7c550*/  STL [R1+0x465c], R3 ;  /* 0x00465c0301007387 */ /* 0x0001e20000100800 */
[----:B----4-:R-:W-:Y:S03]  /*7c560*/  HMMA.16816.F32 R24, R20, R8, R36 ;  /* 0x000000081418723c */ /* 0x010fe60000001824 */
[----:B------:R1:W-:Y:S04]  /*7c570*/  STL [R1+0x428], R2 ;  /* 0x0004280201007387 */ /* 0x0003e80000100800 */
[----:B------:R-:W-:Y:S01]  /*7c580*/  STL [R1+0x4680], R28 ;  /* 0x0046801c01007387 */ /* 0x000fe20000100800 */
[----:B0-----:R-:W-:Y:S02]  /*7c590*/  IMAD R3, R51, 0x100, R11 ;  /* 0x0000010033037824 */ /* 0x001fe400078e020b */
[----:B-1----:R-:W-:-:S05]  /*7c5a0*/  IMAD R2, R41, 0x100, R44 ;  /* 0x0000010029027824 */ /* 0x002fca00078e022c */
[----:B------:R0:W-:Y:S04]  /*7c5b0*/  STL [R1+0x44c], R2 ;  /* 0x00044c0201007387 */ /* 0x0001e80000100800 */
[----:B------:R1:W-:Y:S01]  /*7c5c0*/  STL [R1+0x464], R3 ;  /* 0x0004640301007387 */ /* 0x0003e20000100800 */
[----:B------:R-:W-:Y:S02]  /*7c5d0*/  IMAD R10, R43, 0x100, R46 ;  /* 0x000001002b0a7824 */ /* 0x000fe400078e022e */
[----:B0-----:R-:W-:Y:S02]  /*7c5e0*/  IMAD R2, R47, 0x100, R50 ;  /* 0x000001002f027824 */ /* 0x001fe400078e0232 */
[----:B-1----:R-:W-:-:S03]  /*7c5f0*/  IMAD R3, R7, 0x100, R42 ;  /* 0x0000010007037824 */ /* 0x002fc600078e022a */
[----:B------:R0:W-:Y:S04]  /*7c600*/  STL [R1+0x4684], R2 ;  /* 0x0046840201007387 */ /* 0x0001e80000100800 */
[----:B------:R-:W-:Y:S04]  /*7c610*/  STL.64 [R1+0x670], R24 ;  /* 0x0006701801007387 */ /* 0x000fe80000100a00 */
[----:B------:R-:W-:Y:S04]  /*7c620*/  STL.64 [R1+0x678], R26 ;  /* 0x0006781a01007387 */ /* 0x000fe80000100a00 */
[----:B------:R-:W-:Y:S04]  /*7c630*/  STL [R1+0x18c], R10 ;  /* 0x00018c0a01007387 */ /* 0x000fe80000100800 */
[----:B------:R-:W-:Y:S01]  /*7c640*/  STL [R1+0x424], R3 ;  /* 0x0004240301007387 */ /* 0x000fe20000100800 */
[----:B0-----:R-:W-:-:S02]  /*7c650*/  IMAD R2, R0, 0x100, R6 ;  /* 0x0000010000027824 */ /* 0x001fc400078e0206 */
[----:B------:R-:W-:-:S03]  /*7c660*/  IMAD R0, R57, 0x100, R56 ;  /* 0x0000010039007824 */ /* 0x000fc600078e0238 */
[----:B------:R-:W-:Y:S04]  /*7c670*/  STL [R1+0x448], R2 ;  /* 0x0004480201007387 */ /* 0x000fe80000100800 */
[----:B------:R-:W-:Y:S04]  /*7c680*/  STL [R1+0x46b4], R14 ;  /* 0x0046b40e01007387 */ /* 0x000fe80000100800 */
[----:B------:R0:W-:Y:S04]  /*7c690*/  STL [R1+0x460], R0 ;  /* 0x0004600001007387 */ /* 0x0001e80000100800 */
[----:B------:R1:W-:Y:S04]  /*7c6a0*/  STL [R1+0x46b0], R15 ;  /* 0x0046b00f01007387 */ /* 0x0003e80000100800 */
[----:B------:R-:W-:Y:S04]  /*7c6b0*/  STL.64 [R1+0x660], R16 ;  /* 0x0006601001007387 */ /* 0x000fe80000100a00 */
[----:B------:R-:W-:Y:S04]  /*7c6c0*/  STL.64 [R1+0x668], R18 ;  /* 0x0006681201007387 */ /* 0x000fe80000100a00 */
[----:B------:R-:W2:Y:S01]  /*7c6d0*/  LDL.LU R44, [R1+0x140] ;  /* 0x00014000012c7983 */ /* 0x000ea20000300800 */
[----:B0-----:R-:W-:-:S05]  /*7c6e0*/  IMAD R0, R59, 0x100, R58 ;  /* 0x000001003b007824 */ /* 0x001fca00078e023a */
[----:B------:R0:W-:Y:S04]  /*7c6f0*/  STL [R1+0x188], R0 ;  /* 0x0001880001007387 */ /* 0x0001e80000100800 */
        /* <DEDUP_REMOVED lines=49> */
[----:B--2---:R-:W-:-:S03]  /*7ca10*/  IMAD R32, R32, 0x100, R13 ;  /* 0x0000010020207824 */ /* 0x004fc600078e020d */
[----:B------:R-:W2:Y:S04]  /*7ca20*/  LDL.LU R13, [R1+0x46f8] ;  /* 0x0046f800010d7983 */ /* 0x000ea80000300800 */
[----:B------:R0:W-:Y:S01]  /*7ca30*/  STL [R1+0x19c], R32 ;  /* 0x00019c2001007387 */ /* 0x0001e20000100800 */
[----:B---3--:R-:W-:-:S03]  /*7ca40*/  IMAD R30, R30, 0x100, R33 ;  /* 0x000001001e1e7824 */ /* 0x008fc600078e0221 */
[----:B0-----:R-:W3:Y:S04]  /*7ca50*/  LDL.LU R32, [R1+0x46f4] ;  /* 0x0046f40001207983 */ /* 0x001ee80000300800 */
[----:B------:R-:W3:Y:S01]  /*7ca60*/  LDL.LU R33, [R1+0x46f0] ;  /* 0x0046f00001217983 */ /* 0x000ee20000300800 */
[----:B----4-:R-:W-:-:S03]  /*7ca70*/  IMAD R15, R15, 0x100, R31 ;  /* 0x000001000f0f7824 */ /* 0x010fc600078e021f */
[----:B------:R0:W-:Y:S01]  /*7ca80*/  STL [R1+0x444], R30 ;  /* 0x0004441e01007387 */ /* 0x0001e20000100800 */
[----:B------:R-:W-:-:S03]  /*7ca90*/  IMAD R0, R0, 0x100, R2 ;  /* 0x0000010000007824 */ /* 0x000fc600078e0202 */
[----:B0-----:R-:W4:Y:S04]  /*7caa0*/  LDL.LU R30, [R1+0x46ec] ;  /* 0x0046ec00011e7983 */ /* 0x001f280000300800 */
[----:B------:R-:W4:Y:S04]  /*7cab0*/  LDL.LU R31, [R1+0x46e8] ;  /* 0x0046e800011f7983 */ /* 0x000f280000300800 */
[----:B------:R-:W-:Y:S01]  /*7cac0*/  STL [R1+0x45c], R15 ;  /* 0x00045c0f01007387 */ /* 0x000fe20000100800 */
[----:B---3--:R-:W-:-:S15]  /*7cad0*/  HMMA.16816.F32 R52, R20, R32, R52 ;  /* 0x000000201434723c */ /* 0x008fde0000001834 */
[----:B------:R-:W-:-:S08]  /*7cae0*/  NOP ;  /* 0x0000000000007918 */ /* 0x000fd00000000000 */
[----:B------:R-:W-:Y:S04]  /*7caf0*/  STL.64 [R1+0x650], R52 ;  /* 0x0006503401007387 */ /* 0x000fe80000100a00 */
[----:B------:R-:W-:Y:S04]  /*7cb00*/  STL [R1+0x468], R0 ;  /* 0x0004680001007387 */ /* 0x000fe80000100800 */
[----:B------:R0:W-:Y:S04]  /*7cb10*/  STL.64 [R1+0x658], R54 ;  /* 0x0006583601007387 */ /* 0x0001e80000100a00 */
[----:B0-----:R-:W3:Y:S04]  /*7cb20*/  LDL.LU.64 R54, [R1+0x46e0] ;  /* 0x0046e00001367983 */ /* 0x001ee80000300a00 */
[----:B------:R-:W2:Y:S01]  /*7cb30*/  LDL.LU.64 R52, [R1+0x46d8] ;  /* 0x0046d80001347983 */ /* 0x000ea20000300a00 */
[----:B------:R-:W-:-:S02]  /*7cb40*/  IMAD.MOV.U32 R2, RZ, RZ, R32 ;  /* 0x000000ffff027224 */ /* 0x000fc400078e0020 */
[----:B------:R-:W-:Y:S02]  /*7cb50*/  IMAD.MOV.U32 R0, RZ, RZ, R33 ;  /* 0x000000ffff007224 */ /* 0x000fe400078e0021 */
[----:B------:R-:W4:Y:S01]  /*7cb60*/  LDL.LU.64 R32, [R1+0x46d0] ;  /* 0x0046d00001207983 */ /* 0x000f220000300a00 */
[----:B------:R-:W-:Y:S02]  /*7cb70*/  IMAD R35, R35, 0x100, R14 ;  /* 0x0000010023237824 */ /* 0x000fe400078e020e */
[----:B------:R-:W-:Y:S02]  /*7cb80*/  IMAD R36, R36, 0x100, R29 ;  /* 0x0000010024247824 */ /* 0x000fe400078e021d */
[----:B------:R-:W-:Y:S01]  /*7cb90*/  IMAD R3, R3, 0x100, R28 ;  /* 0x0000010003037824 */ /* 0x000fe200078e021c */
[----:B------:R-:W-:Y:S04]  /*7cba0*/  STL [R1+0x45e4], R35 ;  /* 0x0045e42301007387 */ /* 0x000fe80000100800 */
[----:B------:R-:W-:Y:S04]  /*7cbb0*/  STL [R1+0x45e8], R36 ;  /* 0x0045e82401007387 */ /* 0x000fe80000100800 */
[----:B------:R0:W-:Y:S02]  /*7cbc0*/  STL [R1+0x198], R3 ;  /* 0x0001980301007387 */ /* 0x0001e40000100800 */
[----:B0-----:R-:W-:-:S02]  /*7cbd0*/  IMAD R3, R37, 0x100, R34 ;  /* 0x0000010025037824 */ /* 0x001fc400078e0222 */
[----:B------:R-:W-:-:S05]  /*7cbe0*/  IMAD R37, R39, 0x100, R38 ;  /* 0x0000010027257824 */ /* 0x000fca00078e0226 */
[----:B------:R-:W-:Y:S04]  /*7cbf0*/  STL [R1+0x45ec], R37 ;  /* 0x0045ec2501007387 */ /* 0x000fe80000100800 */
[----:B------:R0:W-:Y:S01]  /*7cc00*/  STL [R1+0x440], R3 ;  /* 0x0004400301007387 */ /* 0x0001e20000100800 */
[----:B------:R-:W-:Y:S02]  /*7cc10*/  IMAD R34, R40, 0x100, R41 ;  /* 0x0000010028227824 */ /* 0x000fe400078e0229 */
[----:B------:R-:W-:Y:S02]  /*7cc20*/  IMAD R11, R11, 0x100, R10 ;  /* 0x000001000b0b7824 */ /* 0x000fe400078e020a */
[----:B------:R-:W-:Y:S02]  /*7cc30*/  IMAD R10, R16, 0x100, R17 ;  /* 0x00000100100a7824 */ /* 0x000fe400078e0211 */
[----:B0-----:R-:W-:Y:S01]  /*7cc40*/  IMAD R3, R48, 0x100, R49 ;  /* 0x0000010030037824 */ /* 0x001fe200078e0231 */
[----:B--2---:R-:W-:-:S15]  /*7cc50*/  HMMA.16816.F32 R24, R20, R52, R24 ;  /* 0x000000341418723c */ /* 0x004fde0000001818 */
[----:B------:R-:W-:-:S08]  /*7cc60*/  NOP ;  /* 0x0000000000007918 */ /* 0x000fd00000000000 */
[----:B------:R-:W-:Y:S04]  /*7cc70*/  STL.64 [R1+0x640], R24 ;  /* 0x0006401801007387 */ /* 0x000fe80000100a00 */
[----:B------:R3:W-:Y:S02]  /*7cc80*/  STL.64 [R1+0x648], R26 ;  /* 0x0006481a01007387 */ /* 0x0007e40000100a00 */
[----:B---3--:R-:W-:Y:S02]  /*7cc90*/  HMMA.16816.F32 R24, R20, R54, R44 ;  /* 0x000000361418723c */ /* 0x008fe4000000182c */
[----:B------:R-:W-:Y:S04]  /*7cca0*/  STL [R1+0x45f0], R34 ;  /* 0x0045f02201007387 */ /* 0x000fe80000100800 */
[----:B------:R0:W-:Y:S04]  /*7ccb0*/  STL [R1+0x174], R3 ;  /* 0x0001740301007387 */ /* 0x0001e80000100800 */
[----:B----4-:R-:W-:Y:S04]  /*7ccc0*/  STL.64 [R1+0x46c8], R32 ;  /* 0x0046c82001007387 */ /* 0x010fe80000100a00 */
[----:B------:R-:W-:Y:S04]  /*7ccd0*/  STL [R1+0x184], R11 ;  /* 0x0001840b01007387 */ /* 0x000fe80000100800 */
[----:B------:R1:W-:Y:S04]  /*7cce0*/  STL [R1+0x194], R10 ;  /* 0x0001940a01007387 */ /* 0x0003e80000100800 */
[----:B------:R-:W-:Y:S01]  /*7ccf0*/  STL [R1+0x468c], R54 ;  /* 0x00468c3601007387 */ /* 0x000fe20000100800 */
[----:B0-----:R-:W-:-:S02]  /*7cd00*/  IMAD R3, R50, 0x100, R51 ;  /* 0x0000010032037824 */ /* 0x001fc400078e0233 */
[----:B-1----:R-:W-:-:S03]  /*7cd10*/  IMAD R10, R42, 0x100, R43 ;  /* 0x000001002a0a7824 */ /* 0x002fc600078e022b */
[----:B------:R0:W-:Y:S04]  /*7cd20*/  STL [R1+0x43c], R3 ;  /* 0x00043c0301007387 */ /* 0x0001e80000100800 */
[----:B------:R-:W-:Y:S04]  /*7cd30*/  STL [R1+0x4688], R55 ;  /* 0x0046883701007387 */ /* 0x000fe80000100800 */
[----:B------:R-:W-:Y:S04]  /*7cd40*/  STL.64 [R1+0x630], R24 ;  /* 0x0006301801007387 */ /* 0x000fe80000100a00 */
[----:B------:R-:W-:Y:S01]  /*7cd50*/  STL.64 [R1+0x638], R26 ;  /* 0x0006381a01007387 */ /* 0x000fe20000100a00 */
[----:B0-----:R-:W-:-:S02]  /*7cd60*/  IMAD R3, R6, 0x100, R7 ;  /* 0x0000010006037824 */ /* 0x001fc400078e0207 */
[----:B------:R-:W-:Y:S01]  /*7cd70*/  IMAD R7, R18, 0x100, R19 ;  /* 0x0000010012077824 */ /* 0x000fe200078e0213 */
[----:B------:R-:W-:Y:S01]  /*7cd80*/  STL [R1+0x170], R10 ;  /* 0x0001700a01007387 */ /* 0x000fe20000100800 */
[----:B------:R-:W-:-:S03]  /*7cd90*/  IMAD R6, R57, 0x100, R56 ;  /* 0x0000010039067824 */ /* 0x000fc600078e0238 */
[----:B------:R0:W-:Y:S04]  /*7cda0*/  STL [R1+0x180], R3 ;  /* 0x0001800301007387 */ /* 0x0001e80000100800 */
[----:B------:R-:W-:Y:S04]  /*7cdb0*/  STL [R1+0x190], R7 ;  /* 0x0001900701007387 */ /* 0x000fe80000100800 */
[----:B------:R-:W2:Y:S04]  /*7cdc0*/  LDL.LU R16, [R1+0x100] ;  /* 0x0001000001107983 */ /* 0x000ea80000300800 */
[----:B------:R-:W-:Y:S01]  /*7cdd0*/  STL [R1+0x438], R6 ;  /* 0x0004380601007387 */ /* 0x000fe20000100800 */
        /* <DEDUP_REMOVED lines=39> */
[----:B---3--:R-:W-:-:S15]  /*7d050*/  HMMA.16816.F32 R32, R20, R12, R32 ;  /* 0x0000000c1420723c */ /* 0x008fde0000001820 */
[----:B------:R-:W-:-:S08]  /*7d060*/  NOP ;  /* 0x0000000000007918 */ /* 0x000fd00000000000 */
[----:B------:R0:W-:Y:S04]  /*7d070*/  STL.64 [R1+0x620], R32 ;  /* 0x0006202001007387 */ /* 0x0001e80000100a00 */
[----:B------:R-:W-:Y:S04]  /*7d080*/  STL.64 [R1+0x628], R34 ;  /* 0x0006282201007387 */ /* 0x000fe80000100a00 */
[----:B0-----:R-:W3:Y:S04]  /*7d090*/  LDL.LU.64 R32, [R1+0x46c8] ;  /* 0x0046c80001207983 */ /* 0x001ee80000300a00 */
[----:B------:R0:W-:Y:S04]  /*7d0a0*/  STL [R1+0x4694], R12 ;  /* 0x0046940c01007387 */ /* 0x0001e80000100800 */
[----:B------:R1:W-:Y:S04]  /*7d0b0*/  STL [R1+0x4690], R13 ;  /* 0x0046900d01007387 */ /* 0x0003e80000100800 */
[----:B0-----:R-:W4:Y:S04]  /*7d0c0*/  LDL.LU R12, [R1+0x120] ;  /* 0x00012000010c7983 */ /* 0x001f280000300800 */
[----:B-1----:R-:W4:Y:S04]  /*7d0d0*/  LDL.LU R13, [R1+0x124] ;  /* 0x00012400010d7983 */ /* 0x002f280000300800 */
[----:B------:R-:W4:Y:S04]  /*7d0e0*/  LDL.LU R14, [R1+0x128] ;  /* 0x00012800010e7983 */ /* 0x000f280000300800 */
[----:B------:R-:W4:Y:S01]  /*7d0f0*/  LDL.LU R15, [R1+0x12c] ;  /* 0x00012c00010f7983 */ /* 0x000f220000300800 */
[----:B--2---:R-:W-:-:S05]  /*7d100*/  IMAD R26, R27, 0x100, R26 ;  /* 0x000001001b1a7824 */ /* 0x004fca00078e021a */
[----:B------:R0:W-:Y:S01]  /*7d110*/  STL [R1+0x17c], R26 ;  /* 0x00017c1a01007387 */ /* 0x0001e20000100800 */
[----:B---3--:R-:W-:Y:S02]  /*7d120*/  F2FP.F16.E4M3.UNPACK_B R25, R32 ;  /* 0x00000020ff19723e */ /* 0x008fe400020006ff */
[----:B0-----:R-:W-:Y:S02]  /*7d130*/  F2FP.F16.E4M3.UNPACK_B R26, R33 ;  /* 0x00000021ff1a723e */ /* 0x001fe400020006ff */
[----:B------:R-:W2:Y:S01]  /*7d140*/  LDL.64 R32, [R1+0x2c8] ;  /* 0x0002c80001207983 */ /* 0x000ea20000100a00 */
[----:B----4-:R-:W-:Y:S01]  /*7d150*/  HMMA.16816.F32 R12, R20, R60, R12 ;  /* 0x0000003c140c723c */ /* 0x010fe2000000180c */
[----:B------:R-:W-:Y:S02]  /*7d160*/  F2FP.F16.E4M3.UNPACK_B R24, R31 ;  /* 0x0000001fff18723e */ /* 0x000fe400020006ff */
[----:B------:R-:W-:Y:S01]  /*7d170*/  F2FP.F16.E4M3.UNPACK_B R27, R30 ;  /* 0x0000001eff1b723e */ /* 0x000fe200020006ff */
[----:B------:R-:W-:-:S03]  /*7d180*/  IMAD.MOV.U32 R30, RZ, RZ, R5 ;  /* 0x000000ffff1e7224 */ /* 0x000fc600078e0005 */
[----:B------:R-:W-:Y:S01]  /*7d190*/  IMAD R20, R44, 0x100, R45 ;  /* 0x000001002c147824 */ /* 0x000fe200078e022d */
[----:B--2---:R-:W-:Y:S04]  /*7d1a0*/  STL [R1+0x469c], R32 ;  /* 0x00469c2001007387 */ /* 0x004fe80000100800 */
[----:B------:R-:W-:Y:S04]  /*7d1b0*/  STL [R1+0x4698], R33 ;  /* 0x0046982101007387 */ /* 0x000fe80000100800 */
[----:B------:R-:W-:Y:S04]  /*7d1c0*/  STL [R1+0x46bc], R60 ;  /* 0x0046bc3c01007387 */ /* 0x000fe80000100800 */
[----:B------:R-:W-:Y:S04]  /*7d1d0*/  STL [R1+0x46b8], R61 ;  /* 0x0046b83d01007387 */ /* 0x000fe80000100800 */
[----:B------:R0:W-:Y:S04]  /*7d1e0*/  STL.64 [R1+0x610], R12 ;  /* 0x0006100c01007387 */ /* 0x0001e80000100a00 */
[----:B------:R-:W-:Y:S01]  /*7d1f0*/  STL.64 [R1+0x618], R14 ;  /* 0x0006180e01007387 */ /* 0x000fe20000100a00 */
[----:B0-----:R-:W-:-:S02]  /*7d200*/  IMAD R13, R29, 0x100, R3 ;  /* 0x000001001d0d7824 */ /* 0x001fc400078e0203 */
[----:B------:R-:W-:Y:S02]  /*7d210*/  IMAD R3, R53, 0x100, R52 ;  /* 0x0000010035037824 */ /* 0x000fe400078e0234 */
[----:B------:R-:W-:Y:S01]  /*7d220*/  IMAD R12, R48, 0x100, R49 ;  /* 0x00000100300c7824 */ /* 0x000fe200078e0231 */
[----:B------:R-:W-:Y:S04]  /*7d230*/  STL [R1+0x120], R13 ;  /* 0x0001200d01007387 */ /* 0x000fe80000100800 */
[----:B------:R-:W-:Y:S04]  /*7d240*/  STL [R1+0x138], R3 ;  /* 0x0001380301007387 */ /* 0x000fe80000100800 */
[----:B------:R0:W-:Y:S02]  /*7d250*/  STL [R1+0x148], R12 ;  /* 0x0001480c01007387 */ /* 0x0001e40000100800 */
[----:B0-----:R-:W-:Y:S01]  /*7d260*/  HMMA.16816.F32 R12, R24, R4, R36 ;  /* 0x00000004180c723c */ /* 0x001fe20000001824 */
[----:B------:R-:W-:Y:S01]  /*7d270*/  IMAD R3, R40, 0x100, R41 ;  /* 0x0000010028037824 */ /* 0x000fe200078e0229 */
[----:B------:R-:W-:Y:S04]  /*7d280*/  STL [R1+0x158], R20 ;  /* 0x0001581401007387 */ /* 0x000fe80000100800 */
[----:B------:R0:W-:Y:S04]  /*7d290*/  STL [R1+0x168], R3 ;  /* 0x0001680301007387 */ /* 0x0001e80000100800 */
[----:B------:R-:W-:Y:S01]  /*7d2a0*/  STL [R1+0x46c0], R30 ;  /* 0x0046c01e01007387 */ /* 0x000fe20000100800 */
[----:B------:R-:W-:-:S12]  /*7d2b0*/  IMAD R4, R11, 0x100, R10 ;  /* 0x000001000b047824 */ /* 0x000fd800078e020a */
[----:B------:R-:W-:Y:S04]  /*7d2c0*/  STL.64 [R1+0x600], R12 ;  /* 0x0006000c01007387 */ /* 0x000fe80000100a00 */
[----:B------:R1:W-:Y:S01]  /*7d2d0*/  STL.64 [R1+0x608], R14 ;  /* 0x0006080e01007387 */ /* 0x0003e20000100a00 */
[----:B0-----:R-:W-:Y:S01]  /*7d2e0*/  IMAD R3, R50, 0x100, R51 ;  /* 0x0000010032037824 */ /* 0x001fe200078e0233 */
[----:B-1----:R-:W-:Y:S01]  /*7d2f0*/  HMMA.16816.F32 R12, R24, R8, R16 ;  /* 0x00000008180c723c */ /* 0x002fe20000001810 */
[----:B------:R-:W-:Y:S01]  /*7d300*/  IMAD R5, R46, 0x100, R47 ;  /* 0x000001002e057824 */ /* 0x000fe200078e022f */
[----:B------:R0:W-:Y:S04]  /*7d310*/  STL [R1+0x130], R4 ;  /* 0x0001300401007387 */ /* 0x0001e80000100800 */
[----:B------:R1:W-:Y:S04]  /*7d320*/  STL [R1+0x144], R3 ;  /* 0x0001440301007387 */ /* 0x0003e80000100800 */
[----:B------:R-:W-:Y:S01]  /*7d330*/  STL [R1+0x154], R5 ;  /* 0x0001540501007387 */ /* 0x000fe20000100800 */
[----:B0-----:R-:W-:-:S02]  /*7d340*/  IMAD R4, R42, 0x100, R43 ;  /* 0x000001002a047824 */ /* 0x001fc400078e022b */
[----:B-1----:R-:W-:-:S03]  /*7d350*/  IMAD R3, R6, 0x100, R7 ;  /* 0x0000010006037824 */ /* 0x002fc600078e0207 */
[----:B------:R0:W-:Y:S04]  /*7d360*/  STL [R1+0x164], R4 ;  /* 0x0001640401007387 */ /* 0x0001e80000100800 */
[----:B------:R-:W-:Y:S04]  /*7d370*/  STL [R1+0x46c4], R9 ;  /* 0x0046c40901007387 */ /* 0x000fe80000100800 */
[----:B------:R1:W-:Y:S04]  /*7d380*/  STL [R1+0x178], R3 ;  /* 0x0001780301007387 */ /* 0x0003e80000100800 */
[----:B------:R-:W-:Y:S04]  /*7d390*/  STL.64 [R1+0x5f0], R12 ;  /* 0x0005f00c01007387 */ /* 0x000fe80000100a00 */
[----:B------:R-:W-:Y:S01]  /*7d3a0*/  STL.64 [R1+0x5f8], R14 ;  /* 0x0005f80e01007387 */ /* 0x000fe20000100a00 */
[----:B0-----:R-:W-:-:S03]  /*7d3b0*/  IMAD R4, R57, 0x100, R56 ;  /* 0x0000010039047824 */ /* 0x001fc600078e0238 */
[----:B------:R-:W2:Y:S01]  /*7d3c0*/  LDL.LU R36, [R1+0xc0] ;  /* 0x0000c00001247983 */ /* 0x000ea20000300800 */
[----:B-1----:R-:W-:-:S03]  /*7d3d0*/  IMAD R3, R59, 0x100, R58 ;  /* 0x000001003b037824 */ /* 0x002fc600078e023a */
[----:B------:R-:W-:Y:S04]  /*7d3e0*/  STL [R1+0x140], R4 ;  /* 0x0001400401007387 */ /* 0x000fe80000100800 */
[----:B------:R-:W-:Y:S04]  /*7d3f0*/  STL [R1+0x150], R3 ;  /* 0x0001500301007387 */ /* 0x000fe80000100800 */
        /* <DEDUP_REMOVED lines=14> */
[----:B------:R-:W3:Y:S01]  /*7d4e0*/  LDL.LU R23, [R1+0xec] ;  /* 0x0000ec0001177983 */ /* 0x000ee20000300800 */
[----:B------:R-:W-:-:S03]  /*7d4f0*/  IMAD.MOV.U32 R38, RZ, RZ, R2 ;  /* 0x000000ffff267224 */ /* 0x000fc600078e0002 */
        /* <DEDUP_REMOVED lines=56> */
[----:B------:R-:W2:Y:S01]  /*7d880*/  LDL.LU R59, [R1+0xbc] ;  /* 0x0000bc00013b7983 */ /* 0x000ea20000300800 */
[----:B---3--:R-:W-:-:S02]  /*7d890*/  IMAD R30, R30, 0x100, R9 ;  /* 0x000001001e1e7824 */ /* 0x008fc400078e0209 */
[----:B----4-:R-:W-:Y:S01]  /*7d8a0*/  IMAD R61, R61, 0x100, R60 ;  /* 0x000001003d3d7824 */ /* 0x010fe200078e023c */
[----:B------:R-:W3:Y:S04]  /*7d8b0*/  LDL.LU R9, [R1+0x46c4] ;  /* 0x0046c40001097983 */ /* 0x000ee80000300800 */
[----:B------:R0:W-:Y:S01]  /*7d8c0*/  STL [R1+0x160], R30 ;  /* 0x0001601e01007387 */ /* 0x0001e20000100800 */
[----:B--2---:R-:W-:-:S03]  /*7d8d0*/  IMAD R15, R15, 0x100, R14 ;  /* 0x000001000f0f7824 */ /* 0x004fc600078e020e */
[----:B0-----:R-:W2:Y:S04]  /*7d8e0*/  LDL.LU R30, [R1+0x46c0] ;  /* 0x0046c000011e7983 */ /* 0x001ea80000300800 */
[----:B------:R-:W4:Y:S04]  /*7d8f0*/  LDL.LU R60, [R1+0x46bc] ;  /* 0x0046bc00013c7983 */ /* 0x000f280000300800 */
[----:B------:R0:W-:Y:S04]  /*7d900*/  STL [R1+0x16c], R61 ;  /* 0x00016c3d01007387 */ /* 0x0001e80000100800 */
[----:B0-----:R-:W4:Y:S04]  /*7d910*/  LDL.LU R61, [R1+0x46b8] ;  /* 0x0046b800013d7983 */ /* 0x001f280000300800 */
[----:B------:R-:W3:Y:S04]  /*7d920*/  LDL.LU R14, [R1+0x46b4] ;  /* 0x0046b400010e7983 */ /* 0x000ee80000300800 */
[----:B------:R0:W-:Y:S04]  /*7d930*/  STL [R1+0x3c4], R15 ;  /* 0x0003c40f01007387 */ /* 0x0001e80000100800 */
[----:B0-----:R-:W3:Y:S02]  /*7d940*/  LDL.LU R15, [R1+0x46b0] ;  /* 0x0046b000010f7983 */ /* 0x001ee40000300800 */
[----:B---3--:R-:W-:-:S15]  /*7d950*/  HMMA.16816.F32 R20, R24, R14, R20 ;  /* 0x0000000e1814723c */ /* 0x008fde0000001814 */
[----:B------:R-:W-:-:S08]  /*7d960*/  NOP ;  /* 0x0000000000007918 */ /* 0x000fd00000000000 */
[----:B------:R-:W-:Y:S04]  /*7d970*/  STL.64 [R1+0x5e0], R20 ;  /* 0x0005e01401007387 */ /* 0x000fe80000100a00 */
[----:B------:R0:W-:Y:S04]  /*7d980*/  STL.64 [R1+0x5e8], R22 ;  /* 0x0005e81601007387 */ /* 0x0001e80000100a00 */
[----:B0-----:R-:W3:Y:S04]  /*7d990*/  LDL.LU.64 R22, [R1+0x46a8] ;  /* 0x0046a80001167983 */ /* 0x001ee80000300a00 */
[----:B------:R-:W3:Y:S01]  /*7d9a0*/  LDL.LU.64 R20, [R1+0x46a0] ;  /* 0x0046a00001147983 */ /* 0x000ee20000300a00 */
[----:B------:R-:W-:-:S02]  /*7d9b0*/  IMAD R33, R33, 0x100, R32 ;  /* 0x0000010021217824 */ /* 0x000fc400078e0220 */
[----:B------:R-:W-:Y:S01]  /*7d9c0*/  IMAD R13, R13, 0x100, R12 ;  /* 0x000001000d0d7824 */ /* 0x000fe200078e020c */
[----:B------:R-:W2:Y:S04]  /*7d9d0*/  LDL.LU R32, [R1+0x469c] ;  /* 0x00469c0001207983 */ /* 0x000ea80000300800 */
[----:B------:R0:W-:Y:S01]  /*7d9e0*/  STL [R1+0x14c], R33 ;  /* 0x00014c2101007387 */ /* 0x0001e20000100800 */
[----:B------:R-:W-:Y:S02]  /*7d9f0*/  IMAD R55, R55, 0x100, R54 ;  /* 0x0000010037377824 */ /* 0x000fe400078e0236 */
[----:B------:R-:W-:Y:S02]  /*7da00*/  IMAD R28, R28, 0x100, R2 ;  /* 0x000001001c1c7824 */ /* 0x000fe400078e0202 */
[----:B------:R-:W-:Y:S01]  /*7da10*/  IMAD R37, R37, 0x100, R36 ;  /* 0x0000010025257824 */ /* 0x000fe200078e0224 */
[----:B0-----:R-:W4:Y:S04]  /*7da20*/  LDL.LU R33, [R1+0x4698] ;  /* 0x0046980001217983 */ /* 0x001f280000300800 */
[----:B------:R-:W4:Y:S04]  /*7da30*/  LDL.LU R12, [R1+0x4694] ;  /* 0x00469400010c7983 */ /* 0x000f280000300800 */
[----:B------:R0:W-:Y:S04]  /*7da40*/  STL [R1+0x38c], R13 ;  /* 0x00038c0d01007387 */ /* 0x0001e80000100800 */
[----:B0-----:R-:W4:Y:S04]  /*7da50*/  LDL.LU R13, [R1+0x4690] ;  /* 0x00469000010d7983 */ /* 0x001f280000300800 */
[----:B------:R-:W4:Y:S04]  /*7da60*/  LDL.LU R54, [R1+0x468c] ;  /* 0x00468c0001367983 */ /* 0x000f280000300800 */
[----:B------:R0:W-:Y:S04]  /*7da70*/  STL [R1+0x3a4], R55 ;  /* 0x0003a43701007387 */ /* 0x0001e80000100800 */
[----:B0-----:R-:W4:Y:S04]  /*7da80*/  LDL.LU R55, [R1+0x4688] ;  /* 0x0046880001377983 */ /* 0x001f280000300800 */
[----:B------:R-:W4:Y:S04]  /*7da90*/  LDL.LU R2, [R1+0x4684] ;  /* 0x0046840001027983 */ /* 0x000f280000300800 */
[----:B------:R0:W-:Y:S04]  /*7daa0*/  STL [R1+0x3c0], R28 ;  /* 0x0003c01c01007387 */ /* 0x0001e80000100800 */
[----:B0-----:R-:W4:Y:S04]  /*7dab0*/  LDL.LU R28, [R1+0x4680] ;  /* 0x00468000011c7983 */ /* 0x001f280000300800 */
[----:B------:R3:W-:Y:S02]  /*7dac0*/  STL [R1+0x3dc], R37 ;  /* 0x0003dc2501007387 */ /* 0x0007e40000100800 */
[----:B---3--:R-:W-:Y:S02]  /*7dad0*/  HMMA.16816.F32 R36, R24, R38, R20 ;  /* 0x000000261824723c */ /* 0x008fe40000001814 */
[----:B------:R-:W3:Y:S04]  /*7dae0*/  LDL.LU.64 R22, [R1+0x4678] ;  /* 0x0046780001167983 */ /* 0x000ee80000300a00 */
[----:B------:R-:W3:-:S15]  /*7daf0*/  LDL.LU.64 R20, [R1+0x4670] ;  /* 0x0046700001147983 */ /* 0x000ede0000300a00 */
[----:B------:R-:W-:-:S02]  /*7db00*/  NOP ;  /* 0x0000000000007918 */ /* 0x000fc40000000000 */
[----:B------:R-:W-:Y:S04]  /*7db10*/  STL.64 [R1+0x5d0], R36 ;  /* 0x0005d02401007387 */ /* 0x000fe80000100a00 */
[----:B------:R0:W-:Y:S04]  /*7db20*/  STL.64 [R1+0x5d8], R38 ;  /* 0x0005d82601007387 */ /* 0x0001e80000100a00 */
[----:B0-----:R-:W3:Y:S04]  /*7db30*/  LDL.LU.64 R38, [R1+0x4668] ;  /* 0x0046680001267983 */ /* 0x001ee80000300a00 */
[----:B------:R-:W3:Y:S01]  /*7db40*/  LDL.LU.64 R36, [R1+0x4660] ;  /* 0x0046600001247983 */ /* 0x000ee20000300a00 */
[----:B------:R-:W-:-:S02]  /*7db50*/  IMAD R29, R29, 0x100, R3 ;  /* 0x000001001d1d7824 */ /* 0x000fc400078e0203 */
[----:B------:R-:W-:Y:S01]  /*7db60*/  IMAD R31, R34, 0x100, R31 ;  /* 0x00000100221f7824 */ /* 0x000fe200078e021f */
[----:B------:R-:W3:Y:S04]  /*7db70*/  LDL.LU R3, [R1+0x465c] ;  /* 0x00465c0001037983 */ /* 0x000ee80000300800 */
[----:B------:R0:W-:Y:S01]  /*7db80*/  STL [R1+0x15c], R29 ;  /* 0x00015c1d01007387 */ /* 0x0001e20000100800 */
[----:B------:R-:W-:Y:S02]  /*7db90*/  IMAD R35, R52, 0x100, R35 ;  /* 0x0000010034237824 */ /* 0x000fe400078e0223 */
[----:B------:R-:W-:Y:S01]  /*7dba0*/  IMAD R34, R49, 0x100, R53 ;  /* 0x0000010031227824 */ /* 0x000fe200078e0235 */
[----:B0-----:R-:W3:Y:S04]  /*7dbb0*/  LDL.LU R29, [R1+0x4658] ;  /* 0x00465800011d7983 */ /* 0x001ee80000300800 */
[----:B------:R0:W-:Y:S04]  /*7dbc0*/  STL [R1+0x3a0], R31 ;  /* 0x0003a01f01007387 */ /* 0x0001e80000100800 */
[----:B------:R-:W-:Y:S04]  /*7dbd0*/  STL [R1+0x3bc], R35 ;  /* 0x0003bc2301007387 */ /* 0x000fe80000100800 */
[----:B------:R-:W-:Y:S04]  /*7dbe0*/  STL [R1+0x3d8], R34 ;  /* 0x0003d82201007387 */ /* 0x000fe80000100800 */
[----:B--2---:R-:W-:Y:S01]  /*7dbf0*/  STL [R1+0x45f8], R32 ;  /* 0x0045f82001007387 */ /* 0x004fe20000100800 */
[----:B0-----:R-:W-:-:S05]  /*7dc00*/  IMAD R31, R45, 0x100, R48 ;  /* 0x000001002d1f7824 */ /* 0x001fca00078e0230 */
[----:B------:R-:W-:Y:S04]  /*7dc10*/  STL [R1+0x3e8], R31 ;  /* 0x0003e81f01007387 */ /* 0x000fe80000100800 */
[----:B----4-:R-:W-:Y:S01]  /*7dc20*/  STL [R1+0x45f4], R33 ;  /* 0x0045f42101007387 */ /* 0x010fe20000100800 */
[----:B------:R-:W-:Y:S02]  /*7dc30*/  IMAD R10, R10, 0x100, R4 ;  /* 0x000001000a0a7824 */ /* 0x000fe400078e0204 */
[----:B------:R-:W-:Y:S02]  /*7dc40*/  IMAD R4, R51, 0x100, R16 ;  /* 0x0000010033047824 */ /* 0x000fe400078e0210 */
[----:B------:R-:W-:Y:S01]  /*7dc50*/  IMAD R0, R0, 0x100, R18 ;  /* 0x0000010000007824 */ /* 0x000fe200078e0212 */
[----:B---3--:R-:W-:-:S15]  /*7dc60*/  HMMA.16816.F32 R20, R24, R32, R20 ;  /* 0x000000201814723c */ /* 0x008fde0000001814 */
[----:B------:R-:W-:-:S08]  /*7dc70*/  NOP ;  /* 0x0000000000007918 */ /* 0x000fd00000000000 */
[----:B------:R0:W-:Y:S04]  /*7dc80*/  STL.64 [R1+0x5c0], R20 ;  /* 0x0005c01401007387 */ /* 0x0001e80000100a00 */
[----:B------:R-:W-:Y:S01]  /*7dc90*/  STL.64 [R1+0x5c8], R22 ;  /* 0x0005c81601007387 */ /* 0x000fe20000100a00 */
[----:B0-----:R-:W-:Y:S02]  /*7dca0*/  IMAD R21, R41, 0x100, R44 ;  /* 0x0000010029157824 */ /* 0x001fe400078e022c */
[----:B------:R-:W-:-:S03]  /*7dcb0*/  IMAD R20, R5, 0x100, R40 ;  /* 0x0000010005147824 */ /* 0x000fc600078e0228 */
[----:B------:R-:W-:Y:S04]  /*7dcc0*/  STL [R1+0x394], R21 ;  /* 0x0003941501007387 */ /* 0x000fe80000100800 */
[----:B------:R0:W-:Y:S02]  /*7dcd0*/  STL [R1+0x3b4], R20 ;  /* 0x0003b41401007387 */ /* 0x0001e40000100800 */
[----:B0-----:R-:W-:Y:S01]  /*7dce0*/  HMMA.16816.F32 R20, R24, R54, R36 ;  /* 0x000000361814723c */ /* 0x001fe20000001824 */
[----:B------:R-:W-:Y:S01]  /*7dcf0*/  IMAD R5, R17, 0x100, R11 ;  /* 0x0000010011057824 */ /* 0x000fe200078e020b */
[----:B------:R0:W-:Y:S04]  /*7dd00*/  STL [R1+0x3d4], R10 ;  /* 0x0003d40a01007387 */ /* 0x0001e80000100800 */
[----:B------:R1:W-:Y:S04]  /*7dd10*/  STL [R1+0x3e4], R5 ;  /* 0x0003e40501007387 */ /* 0x0003e80000100800 */
[----:B------:R-:W-:Y:S04]  /*7dd20*/  STL.64 [R1+0x4600], R54 ;  /* 0x0046003601007387 */ /* 0x000fe80000100a00 */
[----:B------:R2:W-:Y:S01]  /*7dd30*/  STL [R1+0x3f4], R4 ;  /* 0x0003f40401007387 */ /* 0x0005e20000100800 */
[----:B0-----:R-:W-:-:S02]  /*7dd40*/  IMAD R10, R47, 0x100, R50 ;  /* 0x000001002f0a7824 */ /* 0x001fc400078e0232 */
[----:B-1----:R-:W-:Y:S02]  /*7dd50*/  IMAD R5, R43, 0x100, R46 ;  /* 0x000001002b057824 */ /* 0x002fe400078e022e */
[----:B--2---:R-:W-:-:S04]  /*7dd60*/  IMAD R4, R7, 0x100, R42 ;  /* 0x0000010007047824 */ /* 0x004fc800078e022a */
[----:B------:R-:W-:Y:S04]  /*7dd70*/  STL.64 [R1+0x5b0], R20 ;  /* 0x0005b01401007387 */ /* 0x000fe80000100a00 */
[----:B------:R-:W-:Y:S04]  /*7dd80*/  STL.64 [R1+0x5b8], R22 ;  /* 0x0005b81601007387 */ /* 0x000fe80000100a00 */
[----:B------:R0:W-:Y:S04]  /*7dd90*/  STL [R1+0x3b0], R10 ;  /* 0x0003b00a01007387 */ /* 0x0001e80000100800 */
[----:B------:R-:W-:Y:S04]  /*7dda0*/  STL [R1+0x3d0], R5 ;  /* 0x0003d00501007387 */ /* 0x000fe80000100800 */
[----:B------:R1:W-:Y:S01]  /*7ddb0*/  STL [R1+0x3e0], R4 ;  /* 0x0003e00401007387 */ /* 0x0003e20000100800 */
[----:B0-----:R-:W-:-:S02]  /*7ddc0*/  IMAD R10, R19, 0x100, R6 ;  /* 0x00000100130a7824 */ /* 0x001fc400078e0206 */
[----:B-1----:R-:W-:Y:S03]  /*7ddd0*/  HMMA.16816.F32 R4, R24, R12, R56 ;  /* 0x0000000c1804723c */ /* 0x002fe60000001838 */
[----:B------:R-:W-:Y:S04]  /*7dde0*/  STL [R1+0x3f0], R10 ;  /* 0x0003f00a01007387 */ /* 0x000fe80000100800 */
[----:B------:R-:W2:Y:S04]  /*7ddf0*/  LDL.LU R44, [R1+0x80] ;  /* 0x00008000012c7983 */ /* 0x000ea80000300800 */
[----:B------:R-:W-:-:S12]  /*7de00*/  STL [R1+0x400], R0 ;  /* 0x0004000001007387 */ /* 0x000fd80000100800 */
        /* <DEDUP_REMOVED lines=47> */
[----:B------:R4:W-:Y:S04]  /*7e100*/  STL [R1+0x461c], R12 ;  /* 0x00461c0c01007387 */ /* 0x0009e80000100800 */
[----:B------:R-:W-:Y:S01]  /*7e110*/  STL [R1+0x4618], R13 ;  /* 0x0046180d01007387 */ /* 0x000fe20000100800 */
[----:B----4-:R-:W-:Y:S01]  /*7e120*/  IMAD R12, R23, 0x100, R22 ;  /* 0x00000100170c7824 */ /* 0x010fe200078e0216 */
[----:B------:R-:W-:-:S04]  /*7e130*/  F2FP.F16.E4M3.UNPACK_B R23, R2 ;  /* 0x00000002ff17723e */ /* 0x000fc800020006ff */
[----:B------:R0:W-:Y:S04]  /*7e140*/  STL [R1+0x3cc], R12 ;  /* 0x0003cc0c01007387 */ /* 0x0001e80000100800 */
[----:B------:R-:W4:Y:S01]  /*7e150*/  LDL R2, [R1+0x348] ;  /* 0x0003480001027983 */ /* 0x000f220000100800 */
[----:B---3--:R-:W-:Y:S03]  /*7e160*/  HMMA.16816.F32 R24, R24, R60, R44 ;  /* 0x0000003c1818723c */ /* 0x008fe6000000182c */
[----:B------:R-:W3:Y:S04]  /*7e170*/  LDL.LU.64 R46, [R1+0x4650] ;  /* 0x00465000012e7983 */ /* 0x000ee80000300a00 */
[----:B------:R-:W3:Y:S04]  /*7e180*/  LDL.LU.64 R44, [R1+0x4648] ;  /* 0x00464800012c7983 */ /* 0x000ee80000300a00 */
[----:B------:R-:W-:Y:S01]  /*7e190*/  STL [R1+0x4624], R60 ;  /* 0x0046243c01007387 */ /* 0x000fe20000100800 */
[----:B------:R-:W-:-:S03]  /*7e1a0*/  F2FP.F16.E4M3.UNPACK_B R21, R3 ;  /* 0x00000003ff15723e */ /* 0x000fc600020006ff */
[----:B------:R-:W-:Y:S01]  /*7e1b0*/  STL [R1+0x4620], R61 ;  /* 0x0046203d01007387 */ /* 0x000fe20000100800 */
[----:B--2---:R-:W-:Y:S01]  /*7e1c0*/  IMAD R39, R39, 0x100, R31 ;  /* 0x0000010027277824 */ /* 0x004fe200078e021f */
[----:B------:R-:W-:Y:S02]  /*7e1d0*/  F2FP.F16.E4M3.UNPACK_B R20, R29 ;  /* 0x0000001dff14723e */ /* 0x000fe400020006ff */
[----:B------:R-:W-:Y:S01]  /*7e1e0*/  F2FP.F16.E4M3.UNPACK_B R22, R28 ;  /* 0x0000001cff16723e */ /* 0x000fe200020006ff */
[----:B------:R-:W-:Y:S02]  /*7e1f0*/  IMAD.MOV.U32 R3, RZ, RZ, R30 ;  /* 0x000000ffff037224 */ /* 0x000fe400078e001e */
[----:B0-----:R-:W-:Y:S01]  /*7e200*/  IMAD R12, R36, 0x100, R37 ;  /* 0x00000100240c7824 */ /* 0x001fe200078e0225 */
[----:B------:R0:W-:Y:S04]  /*7e210*/  STL.64 [R1+0x590], R24 ;  /* 0x0005901801007387 */ /* 0x0001e80000100a00 */
[----:B------:R-:W-:Y:S04]  /*7e220*/  STL.64 [R1+0x598], R26 ;  /* 0x0005981a01007387 */ /* 0x000fe80000100a00 */
[----:B------:R-:W-:Y:S04]  /*7e230*/  STL [R1+0x4628], R39 ;  /* 0x0046282701007387 */ /* 0x000fe80000100800 */
[----:B------:R1:W-:Y:S01]  /*7e240*/  STL [R1+0xe4], R12 ;  /* 0x0000e40c01007387 */ /* 0x0003e20000100800 */
[----:B0-----:R-:W-:-:S05]  /*7e250*/  IMAD R24, R52, 0x100, R38 ;  /* 0x0000010034187824 */ /* 0x001fca00078e0226 */
[----:B------:R4:W-:Y:S01]  /*7e260*/  STL [R1+0xf4], R24 ;  /* 0x0000f41801007387 */ /* 0x0009e20000100800 */
[----:B------:R-:W-:Y:S02]  /*7e270*/  IMAD R13, R49, 0x100, R53 ;  /* 0x00000100310d7824 */ /* 0x000fe400078e0235 */
[----:B-1----:R-:W-:-:S03]  /*7e280*/  IMAD R12, R41, 0x100, R48 ;  /* 0x00000100290c7824 */ /* 0x002fc600078e0230 */
[----:B------:R-:W-:Y:S01]  /*7e290*/  STL [R1+0x104], R13 ;  /* 0x0001040d01007387 */ /* 0x000fe20000100800 */
[----:B----4-:R-:W-:Y:S06]  /*7e2a0*/  HMMA.16816.F32 R24, R20, R2, R32 ;  /* 0x000000021418723c */ /* 0x010fec0000001820 */
[----:B------:R0:W-:Y:S04]  /*7e2b0*/  STL [R1+0x4630], R2 ;  /* 0x0046300201007387 */ /* 0x0001e80000100800 */
[----:B------:R-:W-:Y:S04]  /*7e2c0*/  STL [R1+0x114], R12 ;  /* 0x0001140c01007387 */ /* 0x000fe80000100800 */
[----:B------:R1:W-:Y:S01]  /*7e2d0*/  STL [R1+0x462c], R3 ;  /* 0x00462c0301007387 */ /* 0x0003e20000100800 */
[----:B0-----:R-:W-:-:S02]  /*7e2e0*/  IMAD R2, R10, 0x100, R4 ;  /* 0x000001000a027824 */ /* 0x001fc400078e0204 */
[----:B-1----:R-:W-:-:S06]  /*7e2f0*/  IMAD R3, R5, 0x100, R40 ;  /* 0x0000010005037824 */ /* 0x002fcc00078e0228 */
[----:B------:R-:W-:Y:S04]  /*7e300*/  STL.64 [R1+0x580], R24 ;  /* 0x0005801801007387 */ /* 0x000fe80000100a00 */
[----:B------:R3:W-:Y:S01]  /*7e310*/  STL.64 [R1+0x588], R26 ;  /* 0x0005881a01007387 */ /* 0x0007e20000100a00 */
[----:B------:R-:W-:Y:S01]  /*7e320*/  IMAD R4, R17, 0x100, R11 ;  /* 0x0000010011047824 */ /* 0x000fe200078e020b */
[----:B---3--:R-:W-:Y:S02]  /*7e330*/  HMMA.16816.F32 R24, R20, R8, R44 ;  /* 0x000000081418723c */ /* 0x008fe4000000182c */
[----:B------:R0:W-:Y:S04]  /*7e340*/  STL [R1+0xe0], R3 ;  /* 0x0000e00301007387 */ /* 0x0001e80000100800 */
[----:B------:R1:W-:Y:S04]  /*7e350*/  STL [R1+0xf0], R2 ;  /* 0x0000f00201007387 */ /* 0x0003e80000100800 */
[----:B------:R2:W-:Y:S01]  /*7e360*/  STL [R1+0x100], R4 ;  /* 0x0001000401007387 */ /* 0x0005e20000100800 */
[----:B0-----:R-:W-:-:S02]  /*7e370*/  IMAD R3, R51, 0x100, R16 ;  /* 0x0000010033037824 */ /* 0x001fc400078e0210 */
[----:B-1----:R-:W-:-:S03]  /*7e380*/  IMAD R2, R43, 0x100, R50 ;  /* 0x000001002b027824 */ /* 0x002fc600078e0232 */
[----:B------:R-:W-:Y:S04]  /*7e390*/  STL [R1+0x110], R3 ;  /* 0x0001100301007387 */ /* 0x000fe80000100800 */
[----:B------:R-:W-:Y:S04]  /*7e3a0*/  STL [R1+0x4634], R9 ;  /* 0x0046340901007387 */ /* 0x000fe80000100800 */
[----:B------:R0:W-:Y:S01]  /*7e3b0*/  STL [R1+0x128], R2 ;  /* 0x0001280201007387 */ /* 0x0001e20000100800 */
[----:B--2---:R-:W-:-:S03]  /*7e3c0*/  IMAD R4, R19, 0x100, R6 ;  /* 0x0000010013047824 */ /* 0x004fc600078e0206 */
[----:B------:R-:W-:Y:S04]  /*7e3d0*/  STL.64 [R1+0x570], R24 ;  /* 0x0005701801007387 */ /* 0x000fe80000100a00 */
[----:B------:R-:W-:Y:S01]  /*7e3e0*/  STL.64 [R1+0x578], R26 ;  /* 0x0005781a01007387 */ /* 0x000fe20000100a00 */
[----:B0-----:R-:W-:Y:S02]  /*7e3f0*/  IMAD R2, R7, 0x100, R42 ;  /* 0x0000010007027824 */ /* 0x001fe400078e022a */
[----:B------:R-:W-:Y:S02]  /*7e400*/  IMAD R3, R0, 0x100, R18 ;  /* 0x0000010000037824 */ /* 0x000fe400078e0212 */
[----:B------:R-:W-:Y:S01]  /*7e410*/  IMAD R0, R59, 0x100, R58 ;  /* 0x000001003b007824 */ /* 0x000fe200078e023a */
[----:B------:R0:W-:Y:S04]  /*7e420*/  STL [R1+0xec], R2 ;  /* 0x0000ec0201007387 */ /* 0x0001e80000100800 */
[----:B------:R-:W-:Y:S04]  /*7e430*/  STL [R1+0xfc], R4 ;  /* 0x0000fc0401007387 */ /* 0x000fe80000100800 */
[----:B------:R-:W-:Y:S04]  /*7e440*/  STL [R1+0x10c], R3 ;  /* 0x00010c0301007387 */ /* 0x000fe80000100800 */
[----:B------:R-:W2:Y:S01]  /*7e450*/  LDL.LU R28, [R1+0x40] ;  /* 0x00004000011c7983 */ /* 0x000ea20000300800 */
[----:B0-----:R-:W-:-:S05]  /*7e460*/  IMAD R2, R57, 0x100, R56 ;  /* 0x0000010039027824 */ /* 0x001fca00078e0238 */
        /* <DEDUP_REMOVED lines=31> */
[----:B------:R-:W2:Y:S04]  /*7e660*/  LDL.64 R54, [R1+0x330] ;  /* 0x0003300001367983 */ /* 0x000ea80000100a00 */
        /* <DEDUP_REMOVED lines=35> */
[----:B----4-:R-:W-:-:S05]  /*7e8a0*/  IMAD R2, R2, 0x100, R9 ;  /* 0x0000010002027824 */ /* 0x010fca00078e0209 */
[----:B--2---:R-:W-:Y:S01]  /*7e8b0*/  HMMA.16816.F32 R28, R20, R54, R28 ;  /* 0x00000036141c723c */ /* 0x004fe2000000181c */
[----:B------:R-:W-:Y:S02]  /*7e8c0*/  IMAD R39, R39, 0x100, R3 ;  /* 0x0000010027277824 */ /* 0x000fe400078e0203 */
[----:B------:R-:W-:Y:S02]  /*7e8d0*/  IMAD R61, R61, 0x100, R60 ;  /* 0x000001003d3d7824 */ /* 0x000fe400078e023c */
[----:B------:R-:W-:-:S12]  /*7e8e0*/  IMAD R13, R13, 0x100, R12 ;  /* 0x000001000d0d7824 */ /* 0x000fd800078e020c */
[----:B------:R-:W-:Y:S04]  /*7e8f0*/  STL.64 [R1+0x560], R24 ;  /* 0x0005601801007387 */ /* 0x000fe80000100a00 */
[----:B------:R0:W-:Y:S01]  /*7e900*/  STL.64 [R1+0x568], R26 ;  /* 0x0005681a01007387 */ /* 0x0001e20000100a00 */
[----:B------:R-:W-:-:S03]  /*7e910*/  IMAD R4, R4, 0x100, R5 ;  /* 0x0000010004047824 */ /* 0x000fc600078e0205 */
[----:B0-----:R-:W2:Y:S04]  /*7e920*/  LDL.LU.64 R26, [R1+0x4640] ;  /* 0x00464000011a7983 */ /* 0x001ea80000300a00 */
[----:B------:R-:W2:Y:S04]  /*7e930*/  LDL.LU.64 R24, [R1+0x4638] ;  /* 0x0046380001187983 */ /* 0x000ea80000300a00 */
[----:B------:R-:W3:Y:S04]  /*7e940*/  LDL.LU R9, [R1+0x4634] ;  /* 0x0046340001097983 */ /* 0x000ee80000300800 */
[----:B------:R0:W-:Y:S04]  /*7e950*/  STL [R1+0xf8], R2 ;  /* 0x0000f80201007387 */ /* 0x0001e80000100800 */
[----:B0-----:R-:W4:Y:S04]  /*7e960*/  LDL.LU R2, [R1+0x4630] ;  /* 0x0046300001027983 */ /* 0x001f280000300800 */
[----:B------:R-:W4:Y:S04]  /*7e970*/  LDL.LU R3, [R1+0x462c] ;  /* 0x00462c0001037983 */ /* 0x000f280000300800 */
[----:B------:R0:W-:Y:S01]  /*7e980*/  STL [R1+0x108], R39 ;  /* 0x0001082701007387 */ /* 0x0001e20000100800 */
[----:B------:R-:W-:-:S03]  /*7e990*/  IMAD R33, R33, 0x100, R32 ;  /* 0x0000010021217824 */ /* 0x000fc600078e0220 */
[----:B0-----:R-:W3:Y:S04]  /*7e9a0*/  LDL.LU R39, [R1+0x4628] ;  /* 0x0046280001277983 */ /* 0x001ee80000300800 */
[----:B------:R-:W4:Y:S04]  /*7e9b0*/  LDL.LU R60, [R1+0x4624] ;  /* 0x00462400013c7983 */ /* 0x000f280000300800 */
[----:B------:R0:W-:Y:S01]  /*7e9c0*/  STL [R1+0x11c], R61 ;  /* 0x00011c3d01007387 */ /* 0x0001e20000100800 */
[----:B------:R-:W-:-:S03]  /*7e9d0*/  IMAD.MOV.U32 R5, RZ, RZ, R54 ;  /* 0x000000ffff057224 */ /* 0x000fc600078e0036 */
[----:B0-----:R-:W4:Y:S04]  /*7e9e0*/  LDL.LU R61, [R1+0x4620] ;  /* 0x00462000013d7983 */ /* 0x001f280000300800 */
[----:B------:R-:W3:Y:S04]  /*7e9f0*/  LDL.LU R12, [R1+0x461c] ;  /* 0x00461c00010c7983 */ /* 0x000ee80000300800 */
[----:B------:R0:W-:Y:S04]  /*7ea00*/  STL [R1+0x13c], R13 ;  /* 0x00013c0d01007387 */ /* 0x0001e80000100800 */
[----:B0-----:R-:W3:Y:S04]  /*7ea10*/  LDL.LU R13, [R1+0x4618] ;  /* 0x00461800010d7983 */ /* 0x001ee80000300800 */
[----:B------:R-:W-:Y:S04]  /*7ea20*/  STL.64 [R1+0x550], R28 ;  /* 0x0005501c01007387 */ /* 0x000fe80000100a00 */
[----:B------:R0:W-:Y:S04]  /*7ea30*/  STL [R1+0x36c], R4 ;  /* 0x00036c0401007387 */ /* 0x0001e80000100800 */
[----:B------:R1:W-:Y:S01]  /*7ea40*/  STL.64 [R1+0x558], R30 ;  /* 0x0005581e01007387 */ /* 0x0003e20000100a00 */
[----:B0-----:R-:W-:-:S03]  /*7ea50*/  IMAD.MOV.U32 R4, RZ, RZ, R55 ;  /* 0x000000ffff047224 */ /* 0x001fc600078e0037 */
[----:B-1----:R-:W4:Y:S04]  /*7ea60*/  LDL.LU.64 R30, [R1+0x4610] ;  /* 0x00461000011e7983 */ /* 0x002f280000300a00 */
[----:B------:R-:W4:Y:S04]  /*7ea70*/  LDL.LU.64 R28, [R1+0x4608] ;  /* 0x00460800011c7983 */ /* 0x000f280000300a00 */
[----:B------:R-:W4:Y:S04]  /*7ea80*/  LDL.LU.64 R54, [R1+0x4600] ;  /* 0x0046000001367983 */ /* 0x000f280000300a00 */
[----:B------:R-:W2:Y:S04]  /*7ea90*/  LDL.LU R32, [R1+0x45f8] ;  /* 0x0045f80001207983 */ /* 0x000ea80000300800 */
[----:B------:R0:W-:Y:S04]  /*7eaa0*/  STL [R1+0x118], R33 ;  /* 0x0001182101007387 */ /* 0x0001e80000100800 */
[----:B0-----:R-:W2:Y:S01]  /*7eab0*/  LDL.LU R33, [R1+0x45f4] ;  /* 0x0045f40001217983 */ /* 0x001ea20000300800 */
[----:B------:R-:W-:-:S02]  /*7eac0*/  IMAD R37, R37, 0x100, R34 ;  /* 0x0000010025257824 */ /* 0x000fc400078e0222 */
[----:B------:R-:W-:Y:S01]  /*7ead0*/  IMAD R35, R35, 0x100, R36 ;  /* 0x0000010023237824 */ /* 0x000fe200078e0224 */
[----:B------:R-:W3:Y:S01]  /*7eae0*/  LDL.LU R34, [R1+0x45f0] ;  /* 0x0045f00001227983 */ /* 0x000ee20000300800 */
[----:B------:R-:W-:-:S03]  /*7eaf0*/  IMAD R38, R38, 0x100, R0 ;  /* 0x0000010026267824 */ /* 0x000fc600078e0200 */
[----:B------:R0:W-:Y:S01]  /*7eb00*/  STL [R1+0x134], R37 ;  /* 0x0001342501007387 */ /* 0x0001e20000100800 */
[----:B------:R-:W-:-:S03]  /*7eb10*/  IMAD R6, R6, 0x100, R7 ;  /* 0x0000010006067824 */ /* 0x000fc600078e0207 */
[----:B0-----:R-:W3:Y:S04]  /*7eb20*/  LDL.LU R37, [R1+0x45ec] ;  /* 0x0045ec0001257983 */ /* 0x001ee80000300800 */
[----:B------:R-:W3:Y:S04]  /*7eb30*/  LDL.LU R36, [R1+0x45e8] ;  /* 0x0045e80001247983 */ /* 0x000ee80000300800 */
[----:B------:R0:W-:Y:S04]  /*7eb40*/  STL [R1+0x368], R35 ;  /* 0x0003682301007387 */ /* 0x0001e80000100800 */
[----:B0-----:R-:W3:Y:S04]  /*7eb50*/  LDL.LU R35, [R1+0x45e4] ;  /* 0x0045e40001237983 */ /* 0x001ee80000300800 */
[----:B------:R-:W3:Y:S04]  /*7eb60*/  LDL.LU R0, [R1+0x45e0] ;  /* 0x0045e00001007983 */ /* 0x000ee80000300800 */
[----:B------:R-:W-:Y:S04]  /*7eb70*/  STL [R1+0x37c], R38 ;  /* 0x00037c2601007387 */ /* 0x000fe80000100800 */
[----:B------:R-:W-:Y:S01]  /*7eb80*/  STL [R1+0x388], R6 ;  /* 0x0003880601007387 */ /* 0x000fe20000100800 */
[----:B------:R-:W-:-:S02]  /*7eb90*/  IMAD R10, R11, 0x100, R10 ;  /* 0x000001000b0a7824 */ /* 0x000fc400078e020a */
[----:B------:R-:W-:Y:S02]  /*7eba0*/  IMAD R11, R16, 0x100, R17 ;  /* 0x00000100100b7824 */ /* 0x000fe400078e0211 */
[----:B------:R-:W-:Y:S01]  /*7ebb0*/  IMAD R16, R46, 0x100, R47 ;  /* 0x000001002e107824 */ /* 0x000fe200078e022f */
[----:B--2---:R-:W-:Y:S06]  /*7ebc0*/  HMMA.16816.F32 R24, R20, R32, R24 ;  /* 0x000000201418723c */ /* 0x004fec0000001818 */
[----:B------:R-:W-:-:S15]  /*7ebd0*/  IMAD.MOV.U32 R7, RZ, RZ, R32 ;  /* 0x000000ffff077224 */ /* 0x000fde00078e0020 */
[----:B------:R-:W-:-:S02]  /*7ebe0*/  NOP ;  /* 0x0000000000007918 */ /* 0x000fc40000000000 */
[----:B------:R0:W-:Y:S04]  /*7ebf0*/  STL.64 [R1+0x540], R24 ;  /* 0x0005401801007387 */ /* 0x0001e80000100a00 */
[----:B------:R1:W-:Y:S01]  /*7ec00*/  STL.64 [R1+0x548], R26 ;  /* 0x0005481a01007387 */ /* 0x0003e20000100a00 */
[----:B0-----:R-:W-:Y:S02]  /*7ec10*/  IMAD R25, R48, 0x100, R49 ;  /* 0x0000010030197824 */ /* 0x001fe400078e0231 */
[----:B-1----:R-:W-:Y:S02]  /*7ec20*/  IMAD R26, R53, 0x100, R52 ;  /* 0x00000100351a7824 */ /* 0x002fe400078e0234 */
[----:B------:R-:W-:-:S03]  /*7ec30*/  IMAD R24, R44, 0x100, R45 ;  /* 0x000001002c187824 */ /* 0x000fc600078e022d */
[----:B------:R-:W-:Y:S04]  /*7ec40*/  STL [R1+0x12c], R26 ;  /* 0x00012c1a01007387 */ /* 0x000fe80000100800 */
[----:B------:R-:W-:Y:S04]  /*7ec50*/  STL [R1+0x364], R25 ;  /* 0x0003641901007387 */ /* 0x000fe80000100800 */
[----:B------:R4:W-:Y:S02]  /*7ec60*/  STL [R1+0x378], R24 ;  /* 0x0003781801007387 */ /* 0x0009e40000100800 */
[----:B----4-:R-:W-:Y:S01]  /*7ec70*/  HMMA.16816.F32 R24, R20, R54, R28 ;  /* 0x000000361418723c */ /* 0x010fe2000000181c */
[----:B------:R-:W-:-:S05]  /*7ec80*/  IMAD R32, R40, 0x100, R41 ;  /* 0x0000010028207824 */ /* 0x000fca00078e0229 */
[----:B------:R-:W-:Y:S04]  /*7ec90*/  STL [R1+0x384], R32 ;  /* 0x0003842001007387 */ /* 0x000fe80000100800 */
[----:B------:R-:W-:Y:S04]  /*7eca0*/  STL [R1+0x4584], R54 ;  /* 0x0045843601007387 */ /* 0x000fe80000100800 */
[----:B------:R0:W-:Y:S04]  /*7ecb0*/  STL [R1+0x39c], R10 ;  /* 0x00039c0a01007387 */ /* 0x0001e80000100800 */
[----:B------:R-:W-:Y:S01]  /*7ecc0*/  STL [R1+0x4580], R55 ;  /* 0x0045803701007387 */ /* 0x000fe20000100800 */
[----:B0-----:R-:W-:-:S04]  /*7ecd0*/  IMAD R10, R50, 0x100, R51 ;  /* 0x00000100320a7824 */ /* 0x001fc800078e0233 */
[----:B------:R-:W-:Y:S04]  /*7ece0*/  STL.64 [R1+0x530], R24 ;  /* 0x0005301801007387 */ /* 0x000fe80000100a00 */
[----:B------:R-:W-:Y:S04]  /*7ecf0*/  STL.64 [R1+0x538], R26 ;  /* 0x0005381a01007387 */ /* 0x000fe80000100a00 */
[----:B------:R-:W-:Y:S04]  /*7ed00*/  STL [R1+0x360], R11 ;  /* 0x0003600b01007387 */ /* 0x000fe80000100800 */
[----:B------:R0:W-:Y:S04]  /*7ed10*/  STL [R1+0x374], R10 ;  /* 0x0003740a01007387 */ /* 0x0001e80000100800 */
[----:B------:R3:W-:Y:S01]  /*7ed20*/  STL [R1+0x380], R16 ;  /* 0x0003801001007387 */ /* 0x0007e20000100800 */
[----:B0-----:R-:W-:-:S02]  /*7ed30*/  IMAD R10, R18, 0x100, R19 ;  /* 0x00000100120a7824 */ /* 0x001fc400078e0213 */
[----:B---3--:R-:W-:Y:S01]  /*7ed40*/  HMMA.16816.F32 R16, R20, R12, R56 ;  /* 0x0000000c1410723c */ /* 0x008fe20000001838 */
[----:B------:R-:W-:-:S05]  /*7ed50*/  IMAD R11, R42, 0x100, R43 ;  /* 0x000001002a0b7824 */ /* 0x000fca00078e022b */
[----:B------:R-:W-:Y:S04]  /*7ed60*/  STL [R1+0x398], R11 ;  /* 0x0003980b01007387 */ /* 0x000fe80000100800 */
[----:B------:R-:W2:Y:S04]  /*7ed70*/  LDL.LU R52, [R1] ;  /* 0x0000000001347983 */ /* 0x000ea80000300800 */
[----:B------:R-:W-:Y:S09]  /*7ed80*/  STL [R1+0x3b8], R10 ;  /* 0x0003b80a01007387 */ /* 0x000ff20000100800 */
        /* <DEDUP_REMOVED lines=10> */
[----:B------:R-:W4:Y:S01]  /*7ee30*/  LDL.LU R59, [R1+0x2c] ;  /* 0x00002c00013b7983 */ /* 0x000f220000300800 */
[----:B------:R-:W-:-:S03]  /*7ee40*/  IMAD.MOV.U32 R6, RZ, RZ, R33 ;  /* 0x000000ffff067224 */ /* 0x000fc600078e0021 */
[----:B0-----:R-:W2:Y:S04]  /*7ee50*/  LDL.LU R19, [R1+0x1b30] ;  /* 0x001b300001137983 */ /* 0x001ea80000300800 */
        /* <DEDUP_REMOVED lines=23> */
[----:B------:R0:W-:Y:S01]  /*7efd0*/  STL [R1+0x458c], R12 ;  /* 0x00458c0c01007387 */ /* 0x0001e20000100800 */
[----:B------:R-:W-:-:S02]  /*7efe0*/  F2FP.F16.E4M3.UNPACK_B R24, R35 ;  /* 0x00000023ff18723e */ /* 0x000fc400020006ff */
[----:B------:R-:W-:Y:S01]  /*7eff0*/  F2FP.F16.E4M3.UNPACK_B R26, R37 ;  /* 0x00000025ff1a723e */ /* 0x000fe200020006ff */
[----:B0-----:R-:W2:Y:S04]  /*7f000*/  LDL.LU R12, [R1+0x1b4c] ;  /* 0x001b4c00010c7983 */ /* 0x001ea80000300800 */
[----:B------:R0:W-:Y:S04]  /*7f010*/  STL [R1+0x4588], R13 ;  /* 0x0045880d01007387 */ /* 0x0001e80000100800 */
[----:B0-----:R-:W2:Y:S04]  /*7f020*/  LDL.LU R13, [R1+0x1b50] ;  /* 0x001b5000010d7983 */ /* 0x001ea80000300800 */
[----:B------:R-:W2:Y:S01]  /*7f030*/  LDL.LU R35, [R1+0x1b44] ;  /* 0x001b440001237983 */ /* 0x000ea20000300800 */
[----:B----4-:R-:W-:Y:S01]  /*7f040*/  HMMA.16816.F32 R20, R20, R60, R56 ;  /* 0x0000003c1414723c */ /* 0x010fe20000001838 */
[----:B---3--:R-:W-:Y:S01]  /*7f050*/  IMAD R25, R28, 0x100, R27 ;  /* 0x000001001c197824 */ /* 0x008fe200078e021b */
[----:B------:R-:W-:-:S04]  /*7f060*/  F2FP.F16.E4M3.UNPACK_B R27, R34 ;  /* 0x00000022ff1b723e */ /* 0x000fc800020006ff */
[----:B------:R0:W-:Y:S02]  /*7f070*/  STL [R1+0x370], R25 ;  /* 0x0003701901007387 */ /* 0x0001e40000100800 */
[----:B0-----:R-:W-:Y:S02]  /*7f080*/  F2FP.F16.E4M3.UNPACK_B R25, R36 ;  /* 0x00000024ff19723e */ /* 0x001fe400020006ff */
[----:B------:R-:W3:Y:S04]  /*7f090*/  LDL.LU R36, [R1+0x1b48] ;  /* 0x001b480001247983 */ /* 0x000ee80000300800 */
[----:B------:R-:W4:Y:S04]  /*7f0a0*/  LDL.LU R37, [R1+0x1b40] ;  /* 0x001b400001257983 */ /* 0x000f280000300800 */
[----:B------:R-:W3:Y:S04]  /*7f0b0*/  LDL.LU R34, [R1+0x1b38] ;  /* 0x001b380001227983 */ /* 0x000ee80000300800 */
[----:B------:R-:W4:Y:S04]  /*7f0c0*/  LDL.LU.64 R58, [R1+0x45d8] ;  /* 0x0045d800013a7983 */ /* 0x000f280000300a00 */
[----:B------:R-:W4:Y:S04]  /*7f0d0*/  LDL.LU.64 R56, [R1+0x45d0] ;  /* 0x0045d00001387983 */ /* 0x000f280000300a00 */
[----:B------:R0:W-:Y:S04]  /*7f0e0*/  STL.64 [R1+0x510], R20 ;  /* 0x0005101401007387 */ /* 0x0001e80000100a00 */
[----:B------:R1:W-:Y:S04]  /*7f0f0*/  STL.64 [R1+0x518], R22 ;  /* 0x0005181601007387 */ /* 0x0003e80000100a00 */
[----:B0-----:R-:W3:Y:S04]  /*7f100*/  LDL.LU R20, [R1+0x10] ;  /* 0x0000100001147983 */ /* 0x001ee80000300800 */
[----:B------:R-:W3:Y:S04]  /*7f110*/  LDL.LU R21, [R1+0x14] ;  /* 0x0000140001157983 */ /* 0x000ee80000300800 */
[----:B-1----:R-:W3:Y:S04]  /*7f120*/  LDL.LU R22, [R1+0x18] ;  /* 0x0000180001167983 */ /* 0x002ee80000300800 */
[----:B------:R-:W3:Y:S04]  /*7f130*/  LDL.LU R23, [R1+0x1c] ;  /* 0x00001c0001177983 */ /* 0x000ee80000300800 */
[----:B------:R-:W-:Y:S04]  /*7f140*/  STL [R1+0x45b8], R60 ;  /* 0x0045b83c01007387 */ /* 0x000fe80000100800 */
[----:B------:R-:W-:Y:S01]  /*7f150*/  STL [R1+0x4590], R61 ;  /* 0x0045903d01007387 */ /* 0x000fe20000100800 */
[----:B--2---:R-:W-:-:S03]  /*7f160*/  IMAD R28, R18, 0x100, R19 ;  /* 0x00000100121c7824 */ /* 0x004fc600078e0213 */
[----:B------:R-:W2:Y:S04]  /*7f170*/  LDL.LU R19, [R1+0x1ba8] ;  /* 0x001ba80001137983 */ /* 0x000ea80000300800 */
[----:B------:R-:W2:Y:S01]  /*7f180*/  LDL.LU R18, [R1+0x1ba4] ;  /* 0x001ba40001127983 */ /* 0x000ea20000300800 */
[----:B------:R-:W-:-:S05]  /*7f190*/  IMAD R12, R12, 0x100, R13 ;  /* 0x000001000c0c7824 */ /* 0x000fca00078e020d */
[----:B------:R-:W-:Y:S01]  /*7f1a0*/  STL [R1+0xe8], R12 ;  /* 0x0000e80c01007387 */ /* 0x000fe20000100800 */
[----:B------:R-:W-:Y:S02]  /*7f1b0*/  IMAD R29, R32, 0x100, R29 ;  /* 0x00000100201d7824 */ /* 0x000fe400078e021d */
[----:B------:R-:W-:Y:S02]  /*7f1c0*/  IMAD R32, R38, 0x100, R31 ;  /* 0x0000010026207824 */ /* 0x000fe400078e021f */
[----:B------:R-:W-:Y:S02]  /*7f1d0*/  IMAD R31, R11, 0x100, R10 ;  /* 0x000001000b1f7824 */ /* 0x000fe400078e020a */
[----:B------:R-:W-:Y:S01]  /*7f1e0*/  IMAD R38, R44, 0x100, R45 ;  /* 0x000001002c267824 */ /* 0x000fe200078e022d */
[----:B---3--:R-:W-:Y:S01]  /*7f1f0*/  HMMA.16816.F32 R20, R24, R2, R20 ;  /* 0x000000021814723c */ /* 0x008fe20000001814 */
[----:B------:R-:W-:-:S15]  /*7f200*/  IMAD R30, R30, 0x100, R34 ;  /* 0x000001001e1e7824 */ /* 0x000fde00078e0222 */
[----:B------:R-:W-:-:S07]  /*7f210*/  NOP ;  /* 0x0000000000007918 */ /* 0x000fce0000000000 */
[----:B------:R-:W-:Y:S04]  /*7f220*/  STL.64 [R1+0x500], R20 ;  /* 0x0005001401007387 */ /* 0x000fe80000100a00 */
[----:B------:R0:W-:Y:S02]  /*7f230*/  STL.64 [R1+0x508], R22 ;  /* 0x0005081601007387 */ /* 0x0001e40000100a00 */
[C---:B0-----:R-:W-:Y:S06]  /*7f240*/  HMMA.16816.F32 R20, R24.reuse, R8, R52 ;  /* 0x000000081814723c */ /* 0x041fec0000001834 */
[----:B----4-:R-:W-:Y:S01]  /*7f250*/  HMMA.16816.F32 R8, R24, R14, R56 ;  /* 0x0000000e1808723c */ /* 0x010fe20000001838 */
[----:B------:R-:W-:-:S02]  /*7f260*/  IMAD R2, R40, 0x100, R41 ;  /* 0x0000010028027824 */ /* 0x000fc400078e0229 */
[----:B------:R-:W-:Y:S02]  /*7f270*/  IMAD R34, R16, 0x100, R17 ;  /* 0x0000010010227824 */ /* 0x000fe400078e0211 */
[----:B------:R-:W-:Y:S02]  /*7f280*/  IMAD R33, R33, 0x100, R37 ;  /* 0x0000010021217824 */ /* 0x000fe400078e0225 */
[----:B------:R-:W-:Y:S02]  /*7f290*/  IMAD R36, R35, 0x100, R36 ;  /* 0x0000010023247824 */ /* 0x000fe400078e0224 */
[----:B------:R-:W-:Y:S01]  /*7f2a0*/  IMAD R37, R50, 0x100, R51 ;  /* 0x0000010032257824 */ /* 0x000fe200078e0233 */
[----:B------:R0:W-:Y:S04]  /*7f2b0*/  STL [R1+0x350], R2 ;  /* 0x0003500201007387 */ /* 0x0001e80000100800 */
[----:B------:R1:W-:Y:S01]  /*7f2c0*/  STL [R1+0x44c0], R31 ;  /* 0x0044c01f01007387 */ /* 0x0003e20000100800 */
[----:B------:R-:W-:-:S02]  /*7f2d0*/  IMAD R3, R46, 0x100, R47 ;  /* 0x000001002e037824 */ /* 0x000fc400078e022f */
[----:B0-----:R-:W-:Y:S01]  /*7f2e0*/  IMAD R2, R42, 0x100, R43 ;  /* 0x000001002a027824 */ /* 0x001fe200078e022b */
[----:B------:R-:W-:Y:S04]  /*7f2f0*/  STL.64 [R1+0x4f0], R20 ;  /* 0x0004f01401007387 */ /* 0x000fe80000100a00 */
[----:B------:R-:W-:Y:S04]  /*7f300*/  STL.64 [R1+0x4f8], R22 ;  /* 0x0004f81601007387 */ /* 0x000fe80000100a00 */
[----:B------:R0:W-:Y:S04]  /*7f310*/  STL [R1+0x44c4], R34 ;  /* 0x0044c42201007387 */ /* 0x0001e80000100800 */
[----:B------:R-:W-:Y:S04]  /*7f320*/  STL.64 [R1+0x4530], R38 ;  /* 0x0045302601007387 */ /* 0x000fe80000100a00 */
[----:B------:R-:W-:Y:S04]  /*7f330*/  STL.64 [R1+0x4528], R36 ;  /* 0x0045282401007387 */ /* 0x000fe80000100a00 */
[----:B------:R-:W-:Y:S04]  /*7f340*/  STL [R1+0x354], R3 ;  /* 0x0003540301007387 */ /* 0x000fe80000100800 */
[----:B------:R3:W-:Y:S01]  /*7f350*/  STL [R1+0x358], R2 ;  /* 0x0003580201007387 */ /* 0x0007e20000100800 */
[----:B-1----:R-:W-:-:S03]  /*7f360*/  IMAD.MOV.U32 R31, RZ, RZ, R15 ;  /* 0x000000ffff1f7224 */ /* 0x002fc600078e000f */
[----:B------:R1:W-:Y:S04]  /*7f370*/  STL.64 [R1+0x4e0], R8 ;  /* 0x0004e00801007387 */ /* 0x0003e80000100a00 */
[----:B------:R4:W-:Y:S01]  /*7f380*/  STL.64 [R1+0x4e8], R10 ;  /* 0x0004e80a01007387 */ /* 0x0009e20000100a00 */
[----:B------:R-:W-:-:S03]  /*7f390*/  IMAD R35, R48, 0x100, R49 ;  /* 0x0000010030237824 */ /* 0x000fc600078e0231 */
[----:B------:R-:W-:Y:S01]  /*7f3a0*/  STL [R1+0x45c4], R25 ;  /* 0x0045c41901007387 */ /* 0x000fe20000100800 */
[----:B0-----:R-:W-:-:S03]  /*7f3b0*/  IMAD.MOV.U32 R34, RZ, RZ, R14 ;  /* 0x000000ffff227224 */ /* 0x001fc600078e000e */
[----:B------:R-:W-:Y:S04]  /*7f3c0*/  STL [R1+0x45c0], R26 ;  /* 0x0045c01a01007387 */ /* 0x000fe80000100800 */
[----:B------:R-:W-:Y:S04]  /*7f3d0*/  STL [R1+0x45bc], R27 ;  /* 0x0045bc1b01007387 */ /* 0x000fe80000100800 */
[----:B------:R-:W-:Y:S04]  /*7f3e0*/  STL.64 [R1+0x4570], R30 ;  /* 0x0045701e01007387 */ /* 0x000fe80000100a00 */
[----:B------:R0:W-:Y:S04]  /*7f3f0*/  STL.64 [R1+0x4568], R28 ;  /* 0x0045681c01007387 */ /* 0x0001e80000100a00 */
[----:B------:R-:W-:Y:S04]  /*7f400*/  STL.64 [R1+0x4560], R34 ;  /* 0x0045602201007387 */ /* 0x000fe80000100a00 */
[----:B------:R-:W-:Y:S04]  /*7f410*/  STL.64 [R1+0x4558], R32 ;  /* 0x0045582001007387 */ /* 0x000fe80000100a00 */
[----:B---3--:R-:W3:Y:S04]  /*7f420*/  LDL.LU R2, [R1+0x1c5c] ;  /* 0x001c5c0001027983 */ /* 0x008ee80000300800 */
[----:B------:R-:W3:Y:S04]  /*7f430*/  LDL.LU R3, [R1+0x1c68] ;  /* 0x001c680001037983 */ /* 0x000ee80000300800 */
[----:B------:R-:W2:Y:S04]  /*7f440*/  LDL.LU R20, [R1+0x7a0] ;  /* 0x0007a00001147983 */ /* 0x000ea80000300800 */
[----:B------:R-:W2:Y:S04]  /*7f450*/  LDL.LU R21, [R1+0x7a4] ;  /* 0x0007a40001157983 */ /* 0x000ea80000300800 */
[----:B------:R-:W4:Y:S01]  /*7f460*/  LDL.LU R22, [R1+0x7a8] ;  /* 0x0007a80001167983 */ /* 0x000f220000300800 */
[----:B------:R-:W-:-:S03]  /*7f470*/  IMAD.MOV.U32 R23, RZ, RZ, R0 ;  /* 0x000000ffff177224 */ /* 0x000fc600078e0000 */
[----:B------:R-:W3:Y:S04]  /*7f480*/  LDL.LU R0, [R1+0x45cc] ;  /* 0x0045cc0001007983 */ /* 0x000ee80000300800 */
[----:B----4-:R-:W-:Y:S04]  /*7f490*/  STL.64 [R1+0x45a0], R22 ;  /* 0x0045a01601007387 */ /* 0x010fe80000100a00 */
[----:B--2---:R-:W-:Y:S04]  /*7f4a0*/  STL.64 [R1+0x4598], R20 ;  /* 0x0045981401007387 */ /* 0x004fe80000100a00 */
[----:B-1----:R-:W2:Y:S04]  /*7f4b0*/  LDL.LU R8, [R1+0x7d0] ;  /* 0x0007d00001087983 */ /* 0x002ea80000300800 */
[----:B------:R-:W2:Y:S04]  /*7f4c0*/  LDL.LU R9, [R1+0x7d4] ;  /* 0x0007d40001097983 */ /* 0x000ea80000300800 */
[----:B------:R-:W4:Y:S04]  /*7f4d0*/  LDL.LU R10, [R1+0x7d8] ;  /* 0x0007d800010a7983 */ /* 0x000f280000300800 */
[----:B------:R-:W4:Y:S01]  /*7f4e0*/  LDL.LU R11, [R1+0x7dc] ;  /* 0x0007dc00010b7983 */ /* 0x000f220000300800 */
[----:B---3--:R-:W-:-:S03]  /*7f4f0*/  IMAD.MOV.U32 R39, RZ, RZ, R0 ;  /* 0x000000ffff277224 */ /* 0x008fc600078e0000 */
[----:B----4-:R-:W-:Y:S04]  /*7f500*/  STL.64 [R1+0x45b0], R10 ;  /* 0x0045b00a01007387 */ /* 0x010fe80000100a00 */
[----:B--2---:R1:W-:Y:S04]  /*7f510*/  STL.64 [R1+0x45a8], R8 ;  /* 0x0045a80801007387 */ /* 0x0043e80000100a00 */
[----:B------:R-:W2:Y:S04]  /*7f520*/  LDL.LU R36, [R1+0x7b0] ;  /* 0x0007b00001247983 */ /* 0x000ea80000300800 */
[----:B------:R-:W2:Y:S04]  /*7f530*/  LDL.LU R37, [R1+0x7b4] ;  /* 0x0007b40001257983 */ /* 0x000ea80000300800 */
[----:B------:R-:W2:Y:S04]  /*7f540*/  LDL.LU R38, [R1+0x7b8] ;  /* 0x0007b80001267983 */ /* 0x000ea80000300800 */
        /* <DEDUP_REMOVED lines=48> */
[----:B------:R-:W2:Y:S01]  /*7f850*/  LDL.LU R14, [R1+0x1c40] ;  /* 0x001c4000010e7983 */ /* 0x000ea20000300800 */
[----:B------:R-:W-:-:S03]  /*7f860*/  IMAD R56, R18, 0x100, R19 ;  /* 0x0000010012387824 */ /* 0x000fc600078e0213 */
[----:B------:R-:W2:Y:S04]  /*7f870*/  LDL.LU R15, [R1+0x1c3c] ;  /* 0x001c3c00010f7983 */ /* 0x000ea80000300800 */
[----:B------:R-:W2:Y:S04]  /*7f880*/  LDL.LU R18, [R1+0x1c48] ;  /* 0x001c480001127983 */ /* 0x000ea80000300800 */
[----:B------:R-:W2:Y:S01]  /*7f890*/  LDL.LU R19, [R1+0x1c44] ;  /* 0x001c440001137983 */ /* 0x000ea20000300800 */
[----:B---3--:R-:W-:-:S03]  /*7f8a0*/  IMAD.MOV.U32 R11, RZ, RZ, R0 ;  /* 0x000000ffff0b7224 */ /* 0x008fc600078e0000 */
[----:B------:R-:W3:Y:S01]  /*7f8b0*/  LDL.LU R0, [R1+0x1c50] ;  /* 0x001c500001007983 */ /* 0x000ee20000300800 */
[----:B----4-:R-:W-:-:S03]  /*7f8c0*/  IMAD R57, R57, 0x100, R25 ;  /* 0x0000010039397824 */ /* 0x010fc600078e0219 */
[----:B------:R-:W4:Y:S01]  /*7f8d0*/  LDL.LU R25, [R1+0x45c4] ;  /* 0x0045c40001197983 */ /* 0x000f220000300800 */
[----:B--2---:R-:W-:-:S03]  /*7f8e0*/  IMAD R58, R58, 0x100, R26 ;  /* 0x000001003a3a7824 */ /* 0x004fc600078e021a */
[----:B------:R-:W4:Y:S01]  /*7f8f0*/  LDL.LU R26, [R1+0x45c0] ;  /* 0x0045c000011a7983 */ /* 0x000f220000300800 */
[----:B------:R-:W-:-:S03]  /*7f900*/  IMAD R60, R60, 0x100, R27 ;  /* 0x000001003c3c7824 */ /* 0x000fc600078e021b */
[----:B------:R-:W4:Y:S01]  /*7f910*/  LDL.LU R27, [R1+0x45bc] ;  /* 0x0045bc00011b7983 */ /* 0x000f220000300800 */
[----:B------:R-:W-:-:S03]  /*7f920*/  IMAD R21, R21, 0x100, R20 ;  /* 0x0000010015157824 */ /* 0x000fc600078e0214 */
[----:B------:R0:W-:Y:S04]  /*7f930*/  STL [R1+0x3ac], R60 ;  /* 0x0003ac3c01007387 */ /* 0x0001e80000100800 */
[----:B0-----:R-:W2:Y:S04]  /*7f940*/  LDL.LU R60, [R1+0x45b8] ;  /* 0x0045b800013c7983 */ /* 0x001ea80000300800 */
[----:B------:R4:W-:Y:S01]  /*7f950*/  STL [R1+0x3c8], R21 ;  /* 0x0003c81501007387 */ /* 0x0009e20000100800 */
[----:B------:R-:W-:Y:S02]  /*7f960*/  IMAD R59, R59, 0x100, R61 ;  /* 0x000001003b3b7824 */ /* 0x000fe400078e023d */
[----:B------:R-:W-:-:S02]  /*7f970*/  IMAD R13, R13, 0x100, R12 ;  /* 0x000001000d0d7824 */ /* 0x000fc400078e020c */
[----:B------:R-:W-:Y:S01]  /*7f980*/  IMAD R55, R55, 0x100, R54 ;  /* 0x0000010037377824 */ /* 0x000fe200078e0236 */
[----:B----4-:R-:W-:Y:S01]  /*7f990*/  HMMA.16816.F32 R20, R24, R22, R8 ;  /* 0x000000161814723c */ /* 0x010fe20000001808 */
[----:B------:R-:W4:Y:S04]  /*7f9a0*/  LDL.LU.64 R10, [R1+0x45b0] ;  /* 0x0045b000010a7983 */ /* 0x000f280000300a00 */
[----:B------:R-:W4:-:S15]  /*7f9b0*/  LDL.LU.64 R8, [R1+0x45a8] ;  /* 0x0045a80001087983 */ /* 0x000f1e0000300a00 */
[----:B------:R-:W-:-:S03]  /*7f9c0*/  NOP ;  /* 0x0000000000007918 */ /* 0x000fc60000000000 */
[----:B------:R-:W-:Y:S04]  /*7f9d0*/  STL.64 [R1+0x4d0], R20 ;  /* 0x0004d01401007387 */ /* 0x000fe80000100a00 */
[----:B------:R0:W-:Y:S04]  /*7f9e0*/  STL.64 [R1+0x4d8], R22 ;  /* 0x0004d81601007387 */ /* 0x0001e80000100a00 */
[----:B0-----:R-:W2:Y:S04]  /*7f9f0*/  LDL.LU.64 R22, [R1+0x45a0] ;  /* 0x0045a00001167983 */ /* 0x001ea80000300a00 */
[----:B------:R-:W2:Y:S04]  /*7fa00*/  LDL.LU.64 R20, [R1+0x4598] ;  /* 0x0045980001147983 */ /* 0x000ea80000300a00 */
[----:B------:R-:W2:Y:S04]  /*7fa10*/  LDL.LU R61, [R1+0x4590] ;  /* 0x00459000013d7983 */ /* 0x000ea80000300800 */
[----:B------:R0:W-:Y:S04]  /*7fa20*/  STL.64 [R1+0x44a8], R58 ;  /* 0x0044a83a01007387 */ /* 0x0001e80000100a00 */
[----:B0-----:R-:W2:Y:S04]  /*7fa30*/  LDL.LU R58, [R1+0x1c54] ;  /* 0x001c5400013a7983 */ /* 0x001ea80000300800 */
[----:B------:R-:W2:Y:S04]  /*7fa40*/  LDL.LU R59, [R1+0x1c60] ;  /* 0x001c6000013b7983 */ /* 0x000ea80000300800 */
[----:B------:R0:W-:Y:S04]  /*7fa50*/  STL.64 [R1+0x44a0], R56 ;  /* 0x0044a03801007387 */ /* 0x0001e80000100a00 */
[----:B0-----:R-:W3:Y:S04]  /*7fa60*/  LDL.LU R56, [R1+0x1c4c] ;  /* 0x001c4c0001387983 */ /* 0x001ee80000300800 */
[----:B------:R-:W2:Y:S04]  /*7fa70*/  LDL.LU R57, [R1+0x1c58] ;  /* 0x001c580001397983 */ /* 0x000ea80000300800 */
[----:B------:R-:W4:Y:S04]  /*7fa80*/  LDL.LU R12, [R1+0x458c] ;  /* 0x00458c00010c7983 */ /* 0x000f280000300800 */
[----:B------:R0:W-:Y:S04]  /*7fa90*/  STL [R1+0x390], R13 ;  /* 0x0003900d01007387 */ /* 0x0001e80000100800 */
[----:B0-----:R-:W4:Y:S04]  /*7faa0*/  LDL.LU R13, [R1+0x4588] ;  /* 0x00458800010d7983 */ /* 0x001f280000300800 */
[----:B------:R-:W3:Y:S04]  /*7fab0*/  LDL.LU R54, [R1+0x4584] ;  /* 0x0045840001367983 */ /* 0x000ee80000300800 */
[----:B------:R0:W-:Y:S04]  /*7fac0*/  STL [R1+0x3a8], R55 ;  /* 0x0003a83701007387 */ /* 0x0001e80000100800 */
[----:B0-----:R-:W3:Y:S01]  /*7fad0*/  LDL.LU R55, [R1+0x4580] ;  /* 0x0045800001377983 */ /* 0x001ee20000300800 */
[----:B------:R-:W-:-:S02]  /*7fae0*/  IMAD R48, R48, 0x100, R49 ;  /* 0x0000010030307824 */ /* 0x000fc400078e0231 */
[----:B------:R-:W-:Y:S01]  /*7faf0*/  IMAD R33, R33, 0x100, R32 ;  /* 0x0000010021217824 */ /* 0x000fe200078e0220 */
[----:B------:R-:W2:Y:S04]  /*7fb00*/  LDL.LU R49, [R1+0x457c] ;  /* 0x00457c0001317983 */ /* 0x000ea80000300800 */
[----:B------:R0:W-:Y:S04]  /*7fb10*/  STL [R1+0x410], R48 ;  /* 0x0004103001007387 */ /* 0x0001e80000100800 */
[----:B0-----:R-:W2:Y:S04]  /*7fb20*/  LDL.LU R48, [R1+0x4578] ;  /* 0x0045780001307983 */ /* 0x001ea80000300800 */
[----:B------:R0:W-:Y:S02]  /*7fb30*/  STL [R1+0x420], R33 ;  /* 0x0004202101007387 */ /* 0x0001e40000100800 */
[----:B0-----:R-:W-:Y:S02]  /*7fb40*/  HMMA.16816.F32 R32, R24, R34, R28 ;  /* 0x000000221820723c */ /* 0x001fe4000000181c */
[----:B------:R-:W2:Y:S04]  /*7fb50*/  LDL.LU.64 R30, [R1+0x4570] ;  /* 0x00457000011e7983 */ /* 0x000ea80000300a00 */
[----:B------:R-:W2:Y:S01]  /*7fb60*/  LDL.LU.64 R28, [R1+0x4568] ;  /* 0x00456800011c7983 */ /* 0x000ea20000300a00 */
[----:B------:R-:W-:-:S02]  /*7fb70*/  IMAD R44, R44, 0x100, R45 ;  /* 0x000001002c2c7824 */ /* 0x000fc400078e022d */
[----:B------:R-:W-:Y:S02]  /*7fb80*/  IMAD R40, R40, 0x100, R41 ;  /* 0x0000010028287824 */ /* 0x000fe400078e0229 */
[----:B------:R-:W-:Y:S02]  /*7fb90*/  IMAD R4, R4, 0x100, R5 ;  /* 0x0000010004047824 */ /* 0x000fe400078e0205 */
[----:B------:R-:W-:Y:S02]  /*7fba0*/  IMAD R16, R16, 0x100, R17 ;  /* 0x0000010010107824 */ /* 0x000fe400078e0211 */
[----:B------:R-:W-:-:S08]  /*7fbb0*/  IMAD R53, R53, 0x100, R52 ;  /* 0x0000010035357824 */ /* 0x000fd000078e0234 */
[----:B------:R-:W-:Y:S04]  /*7fbc0*/  STL.64 [R1+0x4c0], R32 ;  /* 0x0004c02001007387 */ /* 0x000fe80000100a00 */
[----:B------:R0:W-:Y:S04]  /*7fbd0*/  STL.64 [R1+0x4c8], R34 ;  /* 0x0004c82201007387 */ /* 0x0001e80000100a00 */
[----:B0-----:R-:W2:Y:S04]  /*7fbe0*/  LDL.LU.64 R34, [R1+0x4560] ;  /* 0x0045600001227983 */ /* 0x001ea80000300a00 */
[----:B------:R-:W2:Y:S04]  /*7fbf0*/  LDL.LU.64 R32, [R1+0x4558] ;  /* 0x0045580001207983 */ /* 0x000ea80000300a00 */
[----:B------:R-:W2:Y:S04]  /*7fc00*/  LDL.LU R45, [R1+0x4554] ;  /* 0x00455400012d7983 */ /* 0x000ea80000300800 */
[----:B------:R0:W-:Y:S04]  /*7fc10*/  STL [R1+0x3ec], R44 ;  /* 0x0003ec2c01007387 */ /* 0x0001e80000100800 */
[----:B0-----:R-:W2:Y:S04]  /*7fc20*/  LDL.LU R44, [R1+0x4550] ;  /* 0x00455000012c7983 */ /* 0x001ea80000300800 */
        /* <DEDUP_REMOVED lines=9> */
[----:B------:R3:W-:Y:S01]  /*7fcc0*/  STL [R1+0x434], R53 ;  /* 0x0004343501007387 */ /* 0x0007e20000100800 */
[----:B------:R-:W-:-:S02]  /*7fcd0*/  IMAD R51, R51, 0x100, R50 ;  /* 0x0000010033337824 */ /* 0x000fc400078e0232 */
[----:B------:R-:W-:Y:S02]  /*7fce0*/  IMAD R47, R47, 0x100, R46 ;  /* 0x000001002f2f7824 */ /* 0x000fe400078e022e */
[----:B------:R-:W-:Y:S02]  /*7fcf0*/  IMAD R43, R43, 0x100, R42 ;  /* 0x000001002b2b7824 */ /* 0x000fe400078e022a */
[----:B------:R-:W-:Y:S02]  /*7fd00*/  IMAD R7, R7, 0x100, R6 ;  /* 0x0000010007077824 */ /* 0x000fe400078e0206 */
[----:B------:R-:W-:Y:S02]  /*7fd10*/  IMAD R15, R15, 0x100, R14 ;  /* 0x000001000f0f7824 */ /* 0x000fe400078e020e */
[----:B------:R-:W-:Y:S01]  /*7fd20*/  IMAD R19, R19, 0x100, R18 ;  /* 0x0000010013137824 */ /* 0x000fe200078e0212 */
[----:B---3--:R-:W-:Y:S01]  /*7fd30*/  HMMA.16816.F32 R52, R24, R54, R36 ;  /* 0x000000361834723c */ /* 0x008fe20000001824 */
[----:B------:R-:W3:Y:S04]  /*7fd40*/  LDL.LU.64 R38, [R1+0x4530] ;  /* 0x0045300001267983 */ /* 0x000ee80000300a00 */
[----:B------:R-:W3:-:S15]  /*7fd50*/  LDL.LU.64 R36, [R1+0x4528] ;  /* 0x0045280001247983 */ /* 0x000ede0000300a00 */
[----:B------:R-:W-:-:S03]  /*7fd60*/  NOP ;  /* 0x0000000000007918 */ /* 0x000fc60000000000 */
[----:B------:R-:W-:Y:S04]  /*7fd70*/  STL.64 [R1+0x4b0], R52 ;  /* 0x0004b03401007387 */ /* 0x000fe80000100a00 */
[----:B------:R0:W-:Y:S04]  /*7fd80*/  STL.64 [R1+0x4b8], R54 ;  /* 0x0004b83601007387 */ /* 0x0001e80000100a00 */
[----:B0-----:R-:W3:Y:S04]  /*7fd90*/  LDL.LU.64 R54, [R1+0x4520] ;  /* 0x0045200001367983 */ /* 0x001ee80000300a00 */
[----:B------:R-:W3:Y:S04]  /*7fda0*/  LDL.LU.64 R52, [R1+0x4518] ;  /* 0x0045180001347983 */ /* 0x000ee80000300a00 */
[----:B------:R-:W3:Y:S04]  /*7fdb0*/  LDL.LU R50, [R1+0x4514] ;  /* 0x0045140001327983 */ /* 0x000ee80000300800 */
[----:B------:R0:W-:Y:S04]  /*7fdc0*/  STL [R1+0x3f8], R51 ;  /* 0x0003f83301007387 */ /* 0x0001e80000100800 */
[----:B0-----:R-:W3:Y:S04]  /*7fdd0*/  LDL.LU R51, [R1+0x4510] ;  /* 0x0045100001337983 */ /* 0x001ee80000300800 */
        /* <DEDUP_REMOVED lines=9> */
[----:B------:R4:W-:Y:S02]  /*7fe70*/  STL [R1+0x454], R15 ;  /* 0x0004540f01007387 */ /* 0x0009e40000100800 */
[----:B----4-:R-:W-:Y:S02]  /*7fe80*/  HMMA.16816.F32 R12, R24, R12, R8 ;  /* 0x0000000c180c723c */ /* 0x010fe40000001808 */
[----:B------:R-:W4:Y:S04]  /*7fe90*/  LDL.LU.64 R10, [R1+0x44f0] ;  /* 0x0044f000010a7983 */ /* 0x000f280000300a00 */
[----:B------:R-:W3:Y:S01]  /*7fea0*/  LDL.LU.64 R8, [R1+0x44e8] ;  /* 0x0044e80001087983 */ /* 0x000ee20000300a00 */
[----:B------:R-:W-:-:S15]  /*7feb0*/  IMAD R56, R56, 0x100, R0 ;  /* 0x0000010038387824 */ /* 0x000fde00078e0200 */
[----:B------:R-:W-:-:S01]  /*7fec0*/  NOP ;  /* 0x0000000000007918 */ /* 0x000fc20000000000 */
[----:B------:R-:W-:Y:S04]  /*7fed0*/  STL.64 [R1+0x4a0], R12 ;  /* 0x0004a00c01007387 */ /* 0x000fe80000100a00 */
[----:B------:R0:W-:Y:S04]  /*7fee0*/  STL.64 [R1+0x4a8], R14 ;  /* 0x0004a80e01007387 */ /* 0x0001e80000100a00 */
[----:B0-----:R-:W4:Y:S04]  /*7fef0*/  LDL.LU.64 R14, [R1+0x44e0] ;  /* 0x0044e000010e7983 */ /* 0x001f280000300a00 */
[----:B------:R-:W3:Y:S04]  /*7ff00*/  LDL.LU.64 R12, [R1+0x44d8] ;  /* 0x0044d800010c7983 */ /* 0x000ee80000300a00 */
[----:B------:R-:W4:Y:S04]  /*7ff10*/  LDL.LU R18, [R1+0x44d0] ;  /* 0x0044d00001127983 */ /* 0x000f280000300800 */
[----:B------:R0:W-:Y:S04]  /*7ff20*/  STL [R1+0x404], R19 ;  /* 0x0004041301007387 */ /* 0x0001e80000100800 */
[----:B0-----:R-:W3:Y:S04]  /*7ff30*/  LDL.LU R19, [R1+0x44cc] ;  /* 0x0044cc0001137983 */ /* 0x001ee80000300800 */
[----:B------:R-:W3:Y:S01]  /*7ff40*/  LDL.LU R0, [R1+0x44c8] ;  /* 0x0044c80001007983 */ /* 0x000ee20000300800 */
[----:B--2---:R-:W-:Y:S03]  /*7ff50*/  HMMA.16816.F32 R20, R24, R60, R20 ;  /* 0x0000003c1814723c */ /* 0x004fe60000001814 */
[----:B------:R0:W-:Y:S01]  /*7ff60*/  STL [R1+0x414], R56 ;  /* 0x0004143801007387 */ /* 0x0001e20000100800 */
[----:B------:R-:W-:-:S02]  /*7ff70*/  IMAD R2, R2, 0x100, R59 ;  /* 0x0000010002027824 */ /* 0x000fc400078e023b */
[----:B0-----:R-:W-:-:S05]  /*7ff80*/  IMAD R56, R58, 0x100, R57 ;  /* 0x000001003a387824 */ /* 0x001fca00078e0239 */
[----:B------:R-:W-:Y:S04]  /*7ff90*/  STL [R1+0x42c], R56 ;  /* 0x00042c3801007387 */ /* 0x000fe80000100800 */
[----:B------:R0:W-:Y:S08]  /*7ffa0*/  STL [R1+0x450], R2 ;  /* 0x0004500201007387 */ /* 0x0001f00000100800 */
[----:B------:R-:W-:Y:S01]  /*7ffb0*/  STL.64 [R1+0x490], R20 ;  /* 0x0004901401007387 */ /* 0x000fe20000100a00 */
[----:B0-----:R-:W-:-:S03]  /*7ffc0*/  F2FP.F16.E4M3.UNPACK_B R2, R16.H1 ;  /* 0x00000010ff02723e */ /* 0x001fc600030006ff */
[----:B------:R-:W-:Y:S04]  /*7ffd0*/  STL.64 [R1+0x498], R22 ;  /* 0x0004981601007387 */ /* 0x000fe80000100a00 */
[----:B------:R0:W-:Y:S01]  /*7ffe0*/  STL [R1+0x328], R2 ;  /* 0x0003280201007387 */ /* 0x0001e20000100800 */
[-C--:B----4-:R-:W-:Y:S02]  /*7fff0*/  F2FP.F16.E4M3.UNPACK_B R16, R18.reuse ;  /* 0x00000012ff10723e */ /* 0x090fe400020006ff */
[----:B0-----:R-:W-:Y:S01]  /*80000*/  F2FP.F16.E4M3.UNPACK_B R2, R18.H1 ;  /* 0x00000012ff02723e */ /* 0x001fe200030006ff */
[----:B---3--:R-:W-:Y:S01]  /*80010*/  IMAD R0, R0, 0x100, R3 ;  /* 0x0000010000007824 */ /* 0x008fe200078e0203 */
[----:B------:R-:W-:-:S05]  /*80020*/  F2FP.F16.E4M3.UNPACK_B R3, R17.H1 ;  /* 0x00000011ff03723e */ /* 0x000fca00030006ff */
[----:B------:R0:W-:Y:S04]  /*80030*/  STL [R1+0x32c], R3 ;  /* 0x00032c0301007387 */ /* 0x0001e80000100800 */
[----:B------:R1:W-:Y:S04]  /*80040*/  STL [R1+0x320], R16 ;  /* 0x0003201001007387 */ /* 0x0003e80000100800 */
[----:B------:R2:W-:Y:S01]  /*80050*/  STL [R1+0x318], R2 ;  /* 0x0003180201007387 */ /* 0x0005e20000100800 */
[-C--:B0-----:R-:W-:Y:S02]  /*80060*/  F2FP.F16.E4M3.UNPACK_B R3, R19.reuse ;  /* 0x00000013ff03723e */ /* 0x081fe400020006ff */
[----:B-1----:R-:W-:-:S02]  /*80070*/  F2FP.F16.E4M3.UNPACK_B R16, R19.H1 ;  /* 0x00000013ff10723e */ /* 0x002fc400030006ff */
[----:B--2---:R-:W-:Y:S01]  /*80080*/  F2FP.F16.E4M3.UNPACK_B R2, R12.H1 ;  /* 0x0000000cff02723e */ /* 0x004fe200030006ff */
[----:B------:R0:W-:Y:S04]  /*80090*/  STL [R1+0x324], R3 ;  /* 0x0003240301007387 */ /* 0x0001e80000100800 */
[----:B------:R-:W-:Y:S01]  /*800a0*/  STL [R1+0x31c], R16 ;  /* 0x00031c1001007387 */ /* 0x000fe20000100800 */
[----:B------:R-:W-:-:S03]  /*800b0*/  F2FP.F16.E4M3.UNPACK_B R12, R14 ;  /* 0x0000000eff0c723e */ /* 0x000fc600020006ff */
[----:B------:R1:W-:Y:S01]  /*800c0*/  STL [R1+0x310], R2 ;  /* 0x0003100201007387 */ /* 0x0003e20000100800 */
[----:B0-----:R-:W-:Y:S02]  /*800d0*/  F2FP.F16.E4M3.UNPACK_B R3, R13.H1 ;  /* 0x0000000dff03723e */ /* 0x001fe400030006ff */
[----:B-1----:R-:W-:-:S03]  /*800e0*/  F2FP.F16.E4M3.UNPACK_B R2, R14.H1 ;  /* 0x0000000eff02723e */ /* 0x002fc600030006ff */
        /* <DEDUP_REMOVED lines=17> */
[----:B--2---:R-:W-:Y:S02]  /*80200*/  F2FP.F16.E4M3.UNPACK_B R2, R4.H1 ;  /* 0x00000004ff02723e */ /* 0x004fe400030006ff */
[----:B------:R-:W-:Y:S01]  /*80210*/  F2FP.F16.E4M3.UNPACK_B R4, R6 ;  /* 0x00000006ff04723e */ /* 0x000fe200020006ff */
[----:B------:R0:W-:Y:S04]  /*80220*/  STL [R1+0x2f4], R3 ;  /* 0x0002f40301007387 */ /* 0x0001e80000100800 */
[----:B------:R-:W-:Y:S04]  /*80230*/  STL [R1+0x2ec], R8 ;  /* 0x0002ec0801007387 */ /* 0x000fe80000100800 */
[----:B------:R1:W-:Y:S01]  /*80240*/  STL [R1+0x2e0], R2 ;  /* 0x0002e00201007387 */ /* 0x0003e20000100800 */
[----:B0-----:R-:W-:-:S02]  /*80250*/  F2FP.F16.E4M3.UNPACK_B R3, R5.H1 ;  /* 0x00000005ff03723e */ /* 0x001fc400030006ff */
        /* <DEDUP_REMOVED lines=8> */
[----:B------:R1:W-:Y:S04]  /*802e0*/  STL [R1+0x2d4], R4 ;  /* 0x0002d40401007387 */ /* 0x0003e80000100800 */
[----:B------:R2:W-:Y:S01]  /*802f0*/  STL [R1+0x2c0], R2 ;  /* 0x0002c00201007387 */ /* 0x0005e20000100800 */
[----:B0-----:R-:W-:-:S02]  /*80300*/  F2FP.F16.E4M3.UNPACK_B R3, R41.H1 ;  /* 0x00000029ff03723e */ /* 0x001fc400030006ff */
[-C--:B-1----:R-:W-:Y:S02]  /*80310*/  F2FP.F16.E4M3.UNPACK_B R4, R42.reuse ;  /* 0x0000002aff04723e */ /* 0x082fe400020006ff */
[----:B--2---:R-:W-:Y:S01]  /*80320*/  F2FP.F16.E4M3.UNPACK_B R2, R42.H1 ;  /* 0x0000002aff02723e */ /* 0x004fe200030006ff */
[----:B------:R0:W-:Y:S04]  /*80330*/  STL [R1+0x2c4], R3 ;  /* 0x0002c40301007387 */ /* 0x0001e80000100800 */
[----:B------:R1:W-:Y:S04]  /*80340*/  STL [R1+0x2b8], R4 ;  /* 0x0002b80401007387 */ /* 0x0003e80000100800 */
[----:B------:R2:W-:Y:S01]  /*80350*/  STL [R1+0x2b0], R2 ;  /* 0x0002b00201007387 */ /* 0x0005e20000100800 */
[----:B0-----:R-:W-:-:S02]  /*80360*/  F2FP.F16.E4M3.UNPACK_B R3, R43 ;  /* 0x0000002bff03723e */ /* 0x001fc400020006ff */
[----:B-1----:R-:W-:Y:S02]  /*80370*/  F2FP.F16.E4M3.UNPACK_B R4, R43.H1 ;  /* 0x0000002bff04723e */ /* 0x002fe400030006ff */
        /* <DEDUP_REMOVED lines=8> */
[----:B------:R-:W-:Y:S04]  /*80400*/  STL [R1+0x298], R4 ;  /* 0x0002980401007387 */ /* 0x000fe80000100800 */
[----:B------:R-:W2:Y:S04]  /*80410*/  LDL.LU R58, [R1+0xd94] ;  /* 0x000d9400013a7983 */ /* 0x000ea80000300800 */
[----:B------:R1:W-:Y:S01]  /*80420*/  STL [R1+0x290], R2 ;  /* 0x0002900201007387 */ /* 0x0003e20000100800 */
[----:B0-----:R-:W-:-:S02]  /*80430*/  F2FP.F16.E4M3.UNPACK_B R3, R47 ;  /* 0x0000002fff03723e */ /* 0x001fc400020006ff */
[----:B-1----:R-:W-:-:S03]  /*80440*/  F2FP.F16.E4M3.UNPACK_B R2, R47.H1 ;  /* 0x0000002fff02723e */ /* 0x002fc600030006ff */
[----:B------:R0:W-:Y:S04]  /*80450*/  STL [R1+0x29c], R3 ;  /* 0x00029c0301007387 */ /* 0x0001e80000100800 */
[----:B------:R-:W3:Y:S04]  /*80460*/  LDL.LU R59, [R1+0xd7c] ;  /* 0x000d7c00013b7983 */ /* 0x000ee80000300800 */
[----:B------:R1:W-:Y:S04]  /*80470*/  STL [R1+0x294], R2 ;  /* 0x0002940201007387 */ /* 0x0003e80000100800 */
[----:B------:R-:W4:Y:S01]  /*80480*/  LDL.LU R13, [R1+0xd84] ;  /* 0x000d8400010d7983 */ /* 0x000f220000300800 */
[----:B0-----:R-:W-:-:S02]  /*80490*/  F2FP.F16.E4M3.UNPACK_B R3, R48.H1 ;  /* 0x00000030ff03723e */ /* 0x001fc400030006ff */
[----:B-1----:R-:W-:-:S03]  /*804a0*/  F2FP.F16.E4M3.UNPACK_B R2, R49.H1 ;  /* 0x00000031ff02723e */ /* 0x002fc600030006ff */
[----:B------:R0:W-:Y:S04]  /*804b0*/  STL [R1+0x280], R3 ;  /* 0x0002800301007387 */ /* 0x0001e80000100800 */
[----:B------:R-:W4:Y:S04]  /*804c0*/  LDL.LU R20, [R1+0xd8c] ;  /* 0x000d8c0001147983 */ /* 0x000f280000300800 */
[----:B------:R1:W-:Y:S04]  /*804d0*/  STL [R1+0x284], R2 ;  /* 0x0002840201007387 */ /* 0x0003e80000100800 */
[----:B------:R-:W4:Y:S04]  /*804e0*/  LDL.LU R12, [R1+0xd90] ;  /* 0x000d9000010c7983 */ /* 0x000f280000300800 */
[----:B------:R-:W4:Y:S04]  /*804f0*/  LDL.LU R21, [R1+0xd98] ;  /* 0x000d980001157983 */ /* 0x000f280000300800 */
[----:B------:R-:W4:Y:S04]  /*80500*/  LDL.LU R19, [R1+0xd80] ;  /* 0x000d800001137983 */ /* 0x000f280000300800 */
[----:B------:R-:W4:Y:S01]  /*80510*/  LDL.LU R22, [R1+0xd88] ;  /* 0x000d880001167983 */ /* 0x000f220000300800 */
[----:B------:R-:W-:-:S02]  /*80520*/  F2FP.F16.E4M3.UNPACK_B R4, R50 ;  /* 0x00000032ff04723e */ /* 0x000fc400020006ff */
[----:B0-----:R-:W-:-:S03]  /*80530*/  F2FP.F16.E4M3.UNPACK_B R3, R50.H1 ;  /* 0x00000032ff03723e */ /* 0x001fc600030006ff */
[----:B------:R-:W-:Y:S04]  /*80540*/  STL [R1+0x278], R4 ;  /* 0x0002780401007387 */ /* 0x000fe80000100800 */
[----:B------:R-:W4:Y:S04]  /*80550*/  LDL.LU R25, [R1+0xd0c] ;  /* 0x000d0c0001197983 */ /* 0x000f280000300800 */
[----:B------:R0:W-:Y:S01]  /*80560*/  STL [R1+0x270], R3 ;  /* 0x0002700301007387 */ /* 0x0001e20000100800 */
[----:B-1----:R-:W-:-:S03]  /*80570*/  F2FP.F16.E4M3.UNPACK_B R2, R51 ;  /* 0x00000033ff02723e */ /* 0x002fc600020006ff */
[----:B------:R-:W4:Y:S04]  /*80580*/  LDL.LU R26, [R1+0xd18] ;  /* 0x000d1800011a7983 */ /* 0x000f280000300800 */
[----:B------:R1:W-:Y:S04]  /*80590*/  STL [R1+0x27c], R2 ;  /* 0x00027c0201007387 */ /* 0x0003e80000100800 */
[----:B------:R-:W4:Y:S01]  /*805a0*/  LDL.LU R23, [R1+0xd30] ;  /* 0x000d300001177983 */ /* 0x000f220000300800 */
[----:B0-----:R-:W-:Y:S02]  /*805b0*/  F2FP.F16.E4M3.UNPACK_B R3, R52.H1 ;  /* 0x00000034ff03723e */ /* 0x001fe400030006ff */
[----:B-1----:R-:W-:-:S05]  /*805c0*/  F2FP.F16.E4M3.UNPACK_B R2, R51.H1 ;  /* 0x00000033ff02723e */ /* 0x002fca00030006ff */
[----:B------:R0:W-:Y:S04]  /*805d0*/  STL [R1+0x274], R2 ;  /* 0x0002740201007387 */ /* 0x0001e80000100800 */
[----:B------:R-:W4:Y:S04]  /*805e0*/  LDL.LU R56, [R1+0xd4c] ;  /* 0x000d4c0001387983 */ /* 0x000f280000300800 */
[----:B------:R-:W-:Y:S04]  /*805f0*/  STL [R1+0x260], R3 ;  /* 0x0002600301007387 */ /* 0x000fe80000100800 */
[----:B------:R-:W4:Y:S01]  /*80600*/  LDL.LU R18, [R1+0xd64] ;  /* 0x000d640001127983 */ /* 0x000f220000300800 */
[----:B0-----:R-:W-:-:S05]  /*80610*/  F2FP.F16.E4M3.UNPACK_B R2, R53.H1 ;  /* 0x00000035ff02723e */ /* 0x001fca00030006ff */
[----:B------:R-:W-:Y:S04]  /*80620*/  STL [R1+0x264], R2 ;  /* 0x0002640201007387 */ /* 0x000fe80000100800 */
[----:B------:R-:W4:Y:S04]  /*80630*/  LDL.LU R17, [R1+0xd14] ;  /* 0x000d140001117983 */ /* 0x000f280000300800 */
[----:B------:R-:W4:Y:S04]  /*80640*/  LDL.LU R16, [R1+0xd2c] ;  /* 0x000d2c0001107983 */ /* 0x000f280000300800 */
[----:B------:R-:W4:Y:S04]  /*80650*/  LDL.LU R27, [R1+0xd48] ;  /* 0x000d4800011b7983 */ /* 0x000f280000300800 */
[----:B------:R-:W4:Y:S01]  /*80660*/  LDL.LU R57, [R1+0xd60] ;  /* 0x000d600001397983 */ /* 0x000f220000300800 */
[----:B------:R-:W-:-:S02]  /*80670*/  F2FP.F16.E4M3.UNPACK_B R60, R54 ;  /* 0x00000036ff3c723e */ /* 0x000fc400020006ff */
[----:B------:R-:W-:-:S05]  /*80680*/  F2FP.F16.E4M3.UNPACK_B R61, R55 ;  /* 0x00000037ff3d723e */ /* 0x000fca00020006ff */
[----:B------:R-:W-:Y:S01]  /*80690*/  STL.64 [R1+0x4468], R60 ;  /* 0x0044683c01007387 */ /* 0x000fe20000100a00 */
[----:B--2---:R-:W-:-:S03]  /*806a0*/  F2FP.F16.E4M3.UNPACK_B R5, R58 ;  /* 0x0000003aff05723e */ /* 0x004fc600020006ff */
[----:B------:R-:W2:Y:S04]  /*806b0*/  LDL.LU R58, [R1+0xd74] ;  /* 0x000d7400013a7983 */ /* 0x000ea80000300800 */
[----:B------:R4:W-:Y:S04]  /*806c0*/  STL [R1+0x250], R5 ;  /* 0x0002500501007387 */ /* 0x0009e80000100800 */
[----:B------:R-:W2:Y:S01]  /*806d0*/  LDL.LU R24, [R1+0xd28] ;  /* 0x000d280001187983 */ /* 0x000ea20000300800 */
[----:B---3--:R-:W-:-:S03]  /*806e0*/  F2FP.F16.E4M3.UNPACK_B R4, R59 ;  /* 0x0000003bff04723e */ /* 0x008fc600020006ff */
[----:B------:R-:W3:Y:S04]  /*806f0*/  LDL.LU R59, [R1+0xd44] ;  /* 0x000d4400013b7983 */ /* 0x000ee80000300800 */
[----:B------:R0:W-:Y:S01]  /*80700*/  STL [R1+0x254], R4 ;  /* 0x0002540401007387 */ /* 0x0001e20000100800 */
[----:B----4-:R-:W-:Y:S02]  /*80710*/  F2FP.F16.E4M3.UNPACK_B R5, R13 ;  /* 0x0000000dff05723e */ /* 0x010fe400020006ff */
[----:B0-----:R-:W-:Y:S02]  /*80720*/  F2FP.F16.E4M3.UNPACK_B R4, R20 ;  /* 0x00000014ff04723e */ /* 0x001fe400020006ff */
[----:B------:R-:W4:Y:S04]  /*80730*/  LDL.LU R20, [R1+0xd5c] ;  /* 0x000d5c0001147983 */ /* 0x000f280000300800 */
[----:B------:R-:W-:Y:S04]  /*80740*/  STL [R1+0x258], R5 ;  /* 0x0002580501007387 */ /* 0x000fe80000100800 */
[----:B------:R0:W-:Y:S02]  /*80750*/  STL [R1+0x25c], R4 ;  /* 0x00025c0401007387 */ /* 0x0001e40000100800 */
[----:B0-----:R-:W-:-:S02]  /*80760*/  F2FP.F16.E4M3.UNPACK_B R4, R21 ;  /* 0x00000015ff04723e */ /* 0x001fc400020006ff */
[----:B------:R-:W4:Y:S01]  /*80770*/  LDL.LU R21, [R1+0xd70] ;  /* 0x000d700001157983 */ /* 0x000f220000300800 */
[----:B------:R-:W-:-:S05]  /*80780*/  F2FP.F16.E4M3.UNPACK_B R5, R12 ;  /* 0x0000000cff05723e */ /* 0x000fca00020006ff */
[----:B------:R-:W-:Y:S04]  /*80790*/  STL [R1+0x240], R5 ;  /* 0x0002400501007387 */ /* 0x000fe80000100800 */
[----:B------:R0:W-:Y:S02]  /*807a0*/  STL [R1+0x230], R4 ;  /* 0x0002300401007387 */ /* 0x0001e40000100800 */
[----:B0-----:R-:W-:Y:S02]  /*807b0*/  F2FP.F16.E4M3.UNPACK_B R4, R22 ;  /* 0x00000016ff04723e */ /* 0x001fe400020006ff */
[----:B------:R-:W4:Y:S01]  /*807c0*/  LDL.LU R22, [R1+0xd78] ;  /* 0x000d780001167983 */ /* 0x000f220000300800 */
[----:B------:R-:W-:-:S05]  /*807d0*/  F2FP.F16.E4M3.UNPACK_B R5, R19 ;  /* 0x00000013ff05723e */ /* 0x000fca00020006ff */
[----:B------:R0:W-:Y:S04]  /*807e0*/  STL [R1+0x244], R5 ;  /* 0x0002440501007387 */ /* 0x0001e80000100800 */
[----:B------:R1:W-:Y:S04]  /*807f0*/  STL [R1+0x234], R4 ;  /* 0x0002340401007387 */ /* 0x0003e80000100800 */
[----:B------:R-:W4:Y:S01]  /*80800*/  LDL.LU R12, [R1+0xd40] ;  /* 0x000d4000010c7983 */ /* 0x000f220000300800 */
[----:B0-----:R-:W-:Y:S02]  /*80810*/  F2FP.F16.E4M3.UNPACK_B R5, R25 ;  /* 0x00000019ff05723e */ /* 0x001fe400020006ff */
[----:B-1----:R-:W-:-:S03]  /*80820*/  F2FP.F16.E4M3.UNPACK_B R4, R26 ;  /* 0x0000001aff04723e */ /* 0x002fc600020006ff */
[----:B------:R-:W-:Y:S04]  /*80830*/  STL [R1+0x248], R5 ;  /* 0x0002480501007387 */ /* 0x000fe80000100800 */
[----:B------:R-:W4:Y:S04]  /*80840*/  LDL.LU R25, [R1+0xd58] ;  /* 0x000d580001197983 */ /* 0x000f280000300800 */
[----:B------:R0:W-:Y:S04]  /*80850*/  STL [R1+0x238], R4 ;  /* 0x0002380401007387 */ /* 0x0001e80000100800 */
[----:B------:R-:W4:Y:S04]  /*80860*/  LDL.LU R19, [R1+0xd6c] ;  /* 0x000d6c0001137983 */ /* 0x000f280000300800 */
[----:B------:R-:W4:Y:S01]  /*80870*/  LDL.LU R26, [R1+0xd24] ;  /* 0x000d2400011a7983 */ /* 0x000f220000300800 */
[----:B0-----:R-:W-:-:S02]  /*80880*/  F2FP.F16.E4M3.UNPACK_B R4, R23 ;  /* 0x00000017ff04723e */ /* 0x001fc400020006ff */
[----:B------:R-:W-:-:S03]  /*80890*/  F2FP.F16.E4M3.UNPACK_B R5, R56 ;  /* 0x00000038ff05723e */ /* 0x000fc600020006ff */
[----:B------:R0:W-:Y:S04]  /*808a0*/  STL [R1+0x24c], R4 ;  /* 0x00024c0401007387 */ /* 0x0001e80000100800 */
[----:B------:R-:W4:Y:S04]  /*808b0*/  LDL.LU R23, [R1+0xd3c] ;  /* 0x000d3c0001177983 */ /* 0x000f280000300800 */
[----:B------:R-:W4:Y:S01]  /*808c0*/  LDL.LU R56, [R1+0xd54] ;  /* 0x000d540001387983 */ /* 0x000f220000300800 */
[----:B------:R-:W-:-:S03]  /*808d0*/  F2FP.F16.E4M3.UNPACK_B R6, R17 ;  /* 0x00000011ff06723e */ /* 0x000fc600020006ff */
[----:B------:R1:W-:Y:S01]  /*808e0*/  STL [R1+0x23c], R5 ;  /* 0x00023c0501007387 */ /* 0x0003e20000100800 */
[----:B0-----:R-:W-:Y:S02]  /*808f0*/  F2FP.F16.E4M3.UNPACK_B R4, R18 ;  /* 0x00000012ff04723e */ /* 0x001fe400020006ff */
[----:B-1----:R-:W-:-:S03]  /*80900*/  F2FP.F16.E4M3.UNPACK_B R5, R16 ;  /* 0x00000010ff05723e */ /* 0x002fc600020006ff */
[----:B------:R0:W-:Y:S04]  /*80910*/  STL [R1+0x220], R4 ;  /* 0x0002200401007387 */ /* 0x0001e80000100800 */
[----:B------:R-:W-:Y:S04]  /*80920*/  STL [R1+0x224], R6 ;  /* 0x0002240601007387 */ /* 0x000fe80000100800 */
[----:B------:R-:W4:Y:S04]  /*80930*/  LDL.LU R18, [R1+0xd10] ;  /* 0x000d100001127983 */ /* 0x000f280000300800 */
[----:B------:R1:W-:Y:S01]  /*80940*/  STL [R1+0x228], R5 ;  /* 0x0002280501007387 */ /* 0x0003e20000100800 */
[----:B0-----:R-:W-:-:S03]  /*80950*/  F2FP.F16.E4M3.UNPACK_B R4, R27 ;  /* 0x0000001bff04723e */ /* 0x001fc600020006ff */
[----:B------:R-:W4:Y:S04]  /*80960*/  LDL.LU R27, [R1+0xd20] ;  /* 0x000d2000011b7983 */ /* 0x000f280000300800 */
[----:B------:R2:W-:Y:S01]  /*80970*/  STL [R1+0x22c], R4 ;  /* 0x00022c0401007387 */ /* 0x0005e20000100800 */
[----:B-1----:R-:W-:-:S03]  /*80980*/  F2FP.F16.E4M3.UNPACK_B R5, R57 ;  /* 0x00000039ff05723e */ /* 0x002fc600020006ff */
[----:B------:R-:W4:Y:S04]  /*80990*/  LDL.LU R57, [R1+0xd38] ;  /* 0x000d380001397983 */ /* 0x000f280000300800 */
[----:B------:R0:W-:Y:S01]  /*809a0*/  STL [R1+0x210], R5 ;  /* 0x0002100501007387 */ /* 0x0001e20000100800 */
[----:B--2---:R-:W-:-:S03]  /*809b0*/  F2FP.F16.E4M3.UNPACK_B R4, R58 ;  /* 0x0000003aff04723e */ /* 0x004fc600020006ff */
[----:B------:R-:W2:Y:S01]  /*809c0*/  LDL.LU R58, [R1+0xd50] ;  /* 0x000d5000013a7983 */ /* 0x000ea20000300800 */
[----:B0-----:R-:W-:-:S03]  /*809d0*/  F2FP.F16.E4M3.UNPACK_B R5, R24 ;  /* 0x00000018ff05723e */ /* 0x001fc600020006ff */
[----:B------:R3:W-:Y:S04]  /*809e0*/  STL [R1+0x200], R4 ;  /* 0x0002000401007387 */ /* 0x0007e80000100800 */
[----:B------:R-:W2:Y:S04]  /*809f0*/  LDL.LU R13, [R1+0xd68] ;  /* 0x000d6800010d7983 */ /* 0x000ea80000300800 */
[----:B------:R-:W-:Y:S01]  /*80a00*/  STL [R1+0x214], R5 ;  /* 0x0002140501007387 */ /* 0x000fe20000100800 */
[----:B---3--:R-:W-:-:S03]  /*80a10*/  F2FP.F16.E4M3.UNPACK_B R4, R59 ;  /* 0x0000003bff04723e */ /* 0x008fc600020006ff */
[----:B------:R-:W3:Y:S04]  /*80a20*/  LDL.LU R59, [R1+0xd1c] ;  /* 0x000d1c00013b7983 */ /* 0x000ee80000300800 */
[----:B------:R4:W-:Y:S04]  /*80a30*/  STL [R1+0x204], R4 ;  /* 0x0002040401007387 */ /* 0x0009e80000100800 */
[----:B------:R-:W3:Y:S01]  /*80a40*/  LDL.LU R17, [R1+0xd34] ;  /* 0x000d340001117983 */ /* 0x000ee20000300800 */
[----:B----4-:R-:W-:-:S03]  /*80a50*/  F2FP.F16.E4M3.UNPACK_B R4, R20 ;  /* 0x00000014ff04723e */ /* 0x010fc600020006ff */
[----:B------:R-:W4:Y:S04]  /*80a60*/  LDL.LU R20, [R1+0x488] ;  /* 0x0004880001147983 */ /* 0x000f280000300800 */
[----:B------:R0:W-:Y:S04]  /*80a70*/  STL [R1+0x218], R4 ;  /* 0x0002180401007387 */ /* 0x0001e80000100800 */
[----:B------:R-:W4:Y:S01]  /*80a80*/  LDL.LU R16, [R1+0xce4] ;  /* 0x000ce40001107983 */ /* 0x000f220000300800 */
[----:B0-----:R-:W-:-:S03]  /*80a90*/  F2FP.F16.E4M3.UNPACK_B R4, R21 ;  /* 0x00000015ff04723e */ /* 0x001fc600020006ff */
[----:B------:R-:W4:Y:S04]  /*80aa0*/  LDL.LU R21, [R1+0x474] ;  /* 0x0004740001157983 */ /* 0x000f280000300800 */
[----:B------:R0:W-:Y:S04]  /*80ab0*/  STL [R1+0x208], R4 ;  /* 0x0002080401007387 */ /* 0x0001e80000100800 */
[----:B------:R-:W4:Y:S01]  /*80ac0*/  LDL.LU R24, [R1+0x47c] ;  /* 0x00047c0001187983 */ /* 0x000f220000300800 */
[----:B0-----:R-:W-:-:S03]  /*80ad0*/  F2FP.F16.E4M3.UNPACK_B R4, R22 ;  /* 0x00000016ff04723e */ /* 0x001fc600020006ff */
[----:B------:R-:W4:Y:S04]  /*80ae0*/  LDL.LU R22, [R1+0x484] ;  /* 0x0004840001167983 */ /* 0x000f280000300800 */
[----:B------:R0:W-:Y:S01]  /*80af0*/  STL [R1+0x21c], R4 ;  /* 0x00021c0401007387 */ /* 0x0001e20000100800 */
[----:B------:R-:W-:Y:S02]  /*80b00*/  F2FP.F16.E4M3.UNPACK_B R5, R12 ;  /* 0x0000000cff05723e */ /* 0x000fe400020006ff */
[----:B0-----:R-:W-:Y:S02]  /*80b10*/  F2FP.F16.E4M3.UNPACK_B R4, R25 ;  /* 0x00000019ff04723e */ /* 0x001fe400020006ff */
[----:B------:R-:W4:Y:S01]  /*80b20*/  LDL.LU R25, [R1+0xce0] ;  /* 0x000ce00001197983 */ /* 0x000f220000300800 */
[----:B------:R-:W-:-:S03]  /*80b30*/  F2FP.F16.E4M3.UNPACK_B R6, R19 ;  /* 0x00000013ff06723e */ /* 0x000fc600020006ff */
[----:B------:R-:W-:Y:S04]  /*80b40*/  STL [R1+0x20c], R5 ;  /* 0x00020c0501007387 */ /* 0x000fe80000100800 */
[----:B------:R0:W-:Y:S04]  /*80b50*/  STL [R1+0xd0], R4 ;  /* 0x0000d00401007387 */ /* 0x0001e80000100800 */
[----:B------:R-:W-:Y:S01]  /*80b60*/  STL [R1+0xd4], R6 ;  /* 0x0000d40601007387 */ /* 0x000fe20000100800 */
[----:B0-----:R-:W-:Y:S02]  /*80b70*/  F2FP.F16.E4M3.UNPACK_B R4, R26 ;  /* 0x0000001aff04723e */ /* 0x001fe400020006ff */
[----:B------:R-:W-:-:S02]  /*80b80*/  F2FP.F16.E4M3.UNPACK_B R5, R23 ;  /* 0x00000017ff05723e */ /* 0x000fc400020006ff */
[----:B------:R-:W4:Y:S04]  /*80b90*/  LDL.LU R23, [R1+0x470] ;  /* 0x0004700001177983 */ /* 0x000f280000300800 */
[----:B------:R0:W-:Y:S04]  /*80ba0*/  STL [R1+0xd8], R4 ;  /* 0x0000d80401007387 */ /* 0x0001e80000100800 */
[----:B------:R1:W-:Y:S04]  /*80bb0*/  STL [R1+0xdc], R5 ;  /* 0x0000dc0501007387 */ /* 0x0003e80000100800 */
[----:B------:R-:W4:Y:S04]  /*80bc0*/  LDL.LU R12, [R1+0x478] ;  /* 0x00047800010c7983 */ /* 0x000f280000300800 */
[----:B------:R-:W4:Y:S01]  /*80bd0*/  LDL.LU R19, [R1+0x480] ;  /* 0x0004800001137983 */ /* 0x000f220000300800 */
[----:B0-----:R-:W-:-:S05]  /*80be0*/  F2FP.F16.E4M3.UNPACK_B R4, R56 ;  /* 0x00000038ff04723e */ /* 0x001fca00020006ff */
[----:B------:R0:W-:Y:S04]  /*80bf0*/  STL [R1+0xc0], R4 ;  /* 0x0000c00401007387 */ /* 0x0001e80000100800 */
[----:B------:R-:W4:Y:S04]  /*80c00*/  LDL.LU R26, [R1+0x48c] ;  /* 0x00048c00011a7983 */ /* 0x000f280000300800 */
[----:B------:R-:W4:Y:S01]  /*80c10*/  LDL.LU R56, [R1+0xce8] ;  /* 0x000ce80001387983 */ /* 0x000f220000300800 */
[----:B-1----:R-:W-:Y:S02]  /*80c20*/  F2FP.F16.E4M3.UNPACK_B R5, R18 ;  /* 0x00000012ff05723e */ /* 0x002fe400020006ff */
[----:B0-----:R-:W-:-:S02]  /*80c30*/  F2FP.F16.E4M3.UNPACK_B R4, R27 ;  /* 0x0000001bff04723e */ /* 0x001fc400020006ff */
[----:B------:R-:W4:Y:S04]  /*80c40*/  LDL.LU R27, [R1+0x1f0] ;  /* 0x0001f000011b7983 */ /* 0x000f280000300800 */
[----:B------:R0:W-:Y:S04]  /*80c50*/  STL [R1+0xb0], R5 ;  /* 0x0000b00501007387 */ /* 0x0001e80000100800 */
[----:B------:R2:W-:Y:S01]  /*80c60*/  STL [R1+0xc4], R4 ;  /* 0x0000c40401007387 */ /* 0x0005e20000100800 */
[----:B0-----:R-:W-:-:S03]  /*80c70*/  F2FP.F16.E4M3.UNPACK_B R5, R57 ;  /* 0x00000039ff05723e */ /* 0x001fc600020006ff */
[----:B------:R-:W4:Y:S04]  /*80c80*/  LDL.LU R57, [R1+0x1f4] ;  /* 0x0001f40001397983 */ /* 0x000f280000300800 */
[----:B------:R0:W-:Y:S04]  /*80c90*/  STL [R1+0xb4], R5 ;  /* 0x0000b40501007387 */ /* 0x0001e80000100800 */
[----:B------:R-:W4:Y:S01]  /*80ca0*/  LDL.LU R18, [R1+0x1f8] ;  /* 0x0001f80001127983 */ /* 0x000f220000300800 */
[----:B--2---:R-:W-:-:S03]  /*80cb0*/  F2FP.F16.E4M3.UNPACK_B R4, R58 ;  /* 0x0000003aff04723e */ /* 0x004fc600020006ff */
[----:B------:R-:W2:Y:S01]  /*80cc0*/  LDL.LU R58, [R1+0x1fc] ;  /* 0x0001fc00013a7983 */ /* 0x000ea20000300800 */
[----:B0-----:R-:W-:-:S03]  /*80cd0*/  F2FP.F16.E4M3.UNPACK_B R5, R13 ;  /* 0x0000000dff05723e */ /* 0x001fc600020006ff */
[----:B------:R3:W-:Y:S02]  /*80ce0*/  STL [R1+0xc8], R4 ;  /* 0x0000c80401007387 */ /* 0x0007e40000100800 */
[----:B---3--:R-:W-:Y:S02]  /*80cf0*/  F2FP.F16.E4M3.UNPACK_B R4, R59 ;  /* 0x0000003bff04723e */ /* 0x008fe400020006ff */
[----:B------:R-:W3:Y:S04]  /*80d00*/  LDL.LU R59, [R1+0xcf0] ;  /* 0x000cf000013b7983 */ /* 0x000ee80000300800 */
[----:B------:R0:W-:Y:S04]  /*80d10*/  STL [R1+0xb8], R5 ;  /* 0x0000b80501007387 */ /* 0x0001e80000100800 */
[----:B------:R4:W-:Y:S01]  /*80d20*/  STL [R1+0xcc], R4 ;  /* 0x0000cc0401007387 */ /* 0x0009e20000100800 */
[----:B0-----:R-:W-:-:S02]  /*80d30*/  F2FP.F16.E4M3.UNPACK_B R5, R17 ;  /* 0x00000011ff05723e */ /* 0x001fc400020006ff */
[----:B----4-:R-:W-:Y:S02]  /*80d40*/  F2FP.F16.E4M3.UNPACK_B R4, R20 ;  /* 0x00000014ff04723e */ /* 0x010fe400020006ff */
[----:B------:R-:W4:Y:S04]  /*80d50*/  LDL.LU R20, [R1+0x1e0] ;  /* 0x0001e00001147983 */ /* 0x000f280000300800 */
[----:B------:R0:W-:Y:S04]  /*80d60*/  STL [R1+0xbc], R5 ;  /* 0x0000bc0501007387 */ /* 0x0001e80000100800 */
[----:B------:R1:W-:Y:S01]  /*80d70*/  STL [R1+0xa0], R4 ;  /* 0x0000a00401007387 */ /* 0x0003e20000100800 */
[----:B0-----:R-:W-:-:S02]  /*80d80*/  F2FP.F16.E4M3.UNPACK_B R5, R16 ;  /* 0x00000010ff05723e */ /* 0x001fc400020006ff */
[----:B-1----:R-:W-:Y:S02]  /*80d90*/  F2FP.F16.E4M3.UNPACK_B R4, R21 ;  /* 0x00000015ff04723e */ /* 0x002fe400020006ff */
[----:B------:R-:W4:Y:S04]  /*80da0*/  LDL.LU R21, [R1+0x1e4] ;  /* 0x0001e40001157983 */ /* 0x000f280000300800 */
[----:B------:R0:W-:Y:S04]  /*80db0*/  STL [R1+0xa4], R5 ;  /* 0x0000a40501007387 */ /* 0x0001e80000100800 */
[----:B------:R1:W-:Y:S04]  /*80dc0*/  STL [R1+0xa8], R4 ;  /* 0x0000a80401007387 */ /* 0x0003e80000100800 */
[----:B------:R-:W4:Y:S01]  /*80dd0*/  LDL.LU R17, [R1+0x1e8] ;  /* 0x0001e80001117983 */ /* 0x000f220000300800 */
[----:B0-----:R-:W-:-:S05]  /*80de0*/  F2FP.F16.E4M3.UNPACK_B R5, R24 ;  /* 0x00000018ff05723e */ /* 0x001fca00020006ff */
[----:B------:R-:W-:Y:S01]  /*80df0*/  STL [R1+0xac], R5 ;  /* 0x0000ac0501007387 */ /* 0x000fe20000100800 */
[----:B-1----:R-:W-:-:S03]  /*80e00*/  F2FP.F16.E4M3.UNPACK_B R4, R22 ;  /* 0x00000016ff04723e */ /* 0x002fc600020006ff */
[----:B------:R-:W4:Y:S04]  /*80e10*/  LDL.LU R22, [R1+0x1ec] ;  /* 0x0001ec0001167983 */ /* 0x000f280000300800 */
[----:B------:R0:W-:Y:S04]  /*80e20*/  STL [R1+0x90], R4 ;  /* 0x0000900401007387 */ /* 0x0001e80000100800 */
[----:B------:R-:W4:Y:S04]  /*80e30*/  LDL.LU R16, [R1+0xcfc] ;  /* 0x000cfc0001107983 */ /* 0x000f280000300800 */
[----:B------:R-:W4:Y:S01]  /*80e40*/  LDL.LU R24, [R1+0x1d8] ;  /* 0x0001d80001187983 */ /* 0x000f220000300800 */
[----:B0-----:R-:W-:-:S05]  /*80e50*/  F2FP.F16.E4M3.UNPACK_B R4, R25 ;  /* 0x00000019ff04723e */ /* 0x001fca00020006ff */
[----:B------:R0:W-:Y:S04]  /*80e60*/  STL [R1+0x80], R4 ;  /* 0x0000800401007387 */ /* 0x0001e80000100800 */
[----:B------:R-:W4:Y:S01]  /*80e70*/  LDL.LU R25, [R1+0x1dc] ;  /* 0x0001dc0001197983 */ /* 0x000f220000300800 */
[----:B------:R-:W-:-:S03]  /*80e80*/  F2FP.F16.E4M3.UNPACK_B R5, R23 ;  /* 0x00000017ff05723e */ /* 0x000fc600020006ff */
[----:B------:R-:W4:Y:S01]  /*80e90*/  LDL.LU R23, [R1+0xcec] ;  /* 0x000cec0001177983 */ /* 0x000f220000300800 */
[----:B0-----:R-:W-:Y:S02]  /*80ea0*/  F2FP.F16.E4M3.UNPACK_B R4, R12 ;  /* 0x0000000cff04723e */ /* 0x001fe400020006ff */
[----:B------:R-:W-:Y:S01]  /*80eb0*/  F2FP.F16.E4M3.UNPACK_B R6, R19 ;  /* 0x00000013ff06723e */ /* 0x000fe200020006ff */
[----:B------:R0:W-:Y:S04]  /*80ec0*/  STL [R1+0x94], R5 ;  /* 0x0000940501007387 */ /* 0x0001e80000100800 */
[----:B------:R1:W-:Y:S04]  /*80ed0*/  STL [R1+0x84], R4 ;  /* 0x0000840401007387 */ /* 0x0003e80000100800 */
[----:B------:R-:W-:Y:S01]  /*80ee0*/  STL [R1+0x98], R6 ;  /* 0x0000980601007387 */ /* 0x000fe20000100800 */
[----:B0-----:R-:W-:-:S02]  /*80ef0*/  F2FP.F16.E4M3.UNPACK_B R5, R26 ;  /* 0x0000001aff05723e */ /* 0x001fc400020006ff */
[----:B-1----:R-:W-:Y:S01]  /*80f00*/  F2FP.F16.E4M3.UNPACK_B R4, R56 ;  /* 0x00000038ff04723e */ /* 0x002fe200020006ff */
[----:B------:R-:W4:Y:S04]  /*80f10*/  LDL.LU R26, [R1+0xcf8] ;  /* 0x000cf800011a7983 */ /* 0x000f280000300800 */
[----:B------:R0:W-:Y:S04]  /*80f20*/  STL [R1+0x88], R5 ;  /* 0x0000880501007387 */ /* 0x0001e80000100800 */
[----:B------:R-:W4:Y:S04]  /*80f30*/  LDL.LU R56, [R1+0xd04] ;  /* 0x000d040001387983 */ /* 0x000f280000300800 */
[----:B------:R1:W-:Y:S01]  /*80f40*/  STL [R1+0x9c], R4 ;  /* 0x00009c0401007387 */ /* 0x0003e20000100800 */
[----:B0-----:R-:W-:-:S03]  /*80f50*/  F2FP.F16.E4M3.UNPACK_B R5, R27 ;  /* 0x0000001bff05723e */ /* 0x001fc600020006ff */
[----:B------:R-:W4:Y:S04]  /*80f60*/  LDL.LU R27, [R1+0x1c8] ;  /* 0x0001c800011b7983 */ /* 0x000f280000300800 */
[----:B------:R0:W-:Y:S01]  /*80f70*/  STL [R1+0x8c], R5 ;  /* 0x00008c0501007387 */ /* 0x0001e20000100800 */
[----:B-1----:R-:W-:-:S03]  /*80f80*/  F2FP.F16.E4M3.UNPACK_B R4, R57 ;  /* 0x00000039ff04723e */ /* 0x002fc600020006ff */
[----:B------:R-:W4:Y:S01]  /*80f90*/  LDL.LU R57, [R1+0x1cc] ;  /* 0x0001cc0001397983 */ /* 0x000f220000300800 */
[----:B0-----:R-:W-:-:S03]  /*80fa0*/  F2FP.F16.E4M3.UNPACK_B R5, R18 ;  /* 0x00000012ff05723e */ /* 0x001fc600020006ff */
[----:B------:R2:W-:Y:S04]  /*80fb0*/  STL [R1+0x1f0], R4 ;  /* 0x0001f00401007387 */ /* 0x0005e80000100800 */
[----:B------:R-:W4:Y:S04]  /*80fc0*/  LDL.LU R13, [R1+0xcf4] ;  /* 0x000cf400010d7983 */ /* 0x000f280000300800 */
[----:B------:R-:W-:Y:S01]  /*80fd0*/  STL [R1+0x1f4], R5 ;  /* 0x0001f40501007387 */ /* 0x000fe20000100800 */
[----:B--2---:R-:W-:-:S03]  /*80fe0*/  F2FP.F16.E4M3.UNPACK_B R4, R58 ;  /* 0x0000003aff04723e */ /* 0x004fc600020006ff */
[----:B------:R-:W2:Y:S04]  /*80ff0*/  LDL.LU R58, [R1+0xd00] ;  /* 0x000d0000013a7983 */ /* 0x000ea80000300800 */
[----:B------:R3:W-:Y:S04]  /*81000*/  STL [R1+0x1f8], R4 ;  /* 0x0001f80401007387 */ /* 0x0007e80000100800 */
[----:B------:R-:W2:Y:S01]  /*81010*/  LDL.LU R12, [R1+0xd08] ;  /* 0x000d0800010c7983 */ /* 0x000ea20000300800 */
        /* <DEDUP_REMOVED lines=10> */
[----:B------:R0:W-:Y:S02]  /*810c0*/  STL [R1+0x1d0], R4 ;  /* 0x0001d00401007387 */ /* 0x0001e40000100800 */
[----:B0-----:R-:W-:Y:S02]  /*810d0*/  F2FP.F16.E4M3.UNPACK_B R4, R22 ;  /* 0x00000016ff04723e */ /* 0x001fe400020006ff */
[----:B------:R-:W4:Y:S01]  /*810e0*/  LDL.LU R22, [R1+0x428] ;  /* 0x0004280001167983 */ /* 0x000f220000300800 */
[----:B------:R-:W-:Y:S02]  /*810f0*/  F2FP.F16.E4M3.UNPACK_B R5, R17 ;  /* 0x00000011ff05723e */ /* 0x000fe400020006ff */
[----:B------:R-:W-:-:S03]  /*81100*/  F2FP.F16.E4M3.UNPACK_B R6, R16 ;  /* 0x00000010ff06723e */ /* 0x000fc600020006ff */
[----:B------:R-:W-:Y:S04]  /*81110*/  STL [R1+0x1e4], R5 ;  /* 0x0001e40501007387 */ /* 0x000fe80000100800 */
[----:B------:R0:W-:Y:S04]  /*81120*/  STL [R1+0x1d4], R4 ;  /* 0x0001d40401007387 */ /* 0x0001e80000100800 */
[----:B------:R-:W-:Y:S04]  /*81130*/  STL [R1+0x1e8], R6 ;  /* 0x0001e80601007387 */ /* 0x000fe80000100800 */
[----:B------:R-:W4:Y:S01]  /*81140*/  LDL.LU R17, [R1+0x44c] ;  /* 0x00044c0001117983 */ /* 0x000f220000300800 */
[----:B0-----:R-:W-:-:S05]  /*81150*/  F2FP.F16.E4M3.UNPACK_B R4, R24 ;  /* 0x00000018ff04723e */ /* 0x001fca00020006ff */
[----:B------:R0:W-:Y:S01]  /*81160*/  STL [R1+0x1d8], R4 ;  /* 0x0001d80401007387 */ /* 0x0001e20000100800 */
[----:B------:R-:W-:-:S05]  /*81170*/  F2FP.F16.E4M3.UNPACK_B R5, R25 ;  /* 0x00000019ff05723e */ /* 0x000fca00020006ff */
        /* <DEDUP_REMOVED lines=11> */
[----:B------:R1:W-:Y:S04]  /*81230*/  STL [R1+0x1c4], R4 ;  /* 0x0001c40401007387 */ /* 0x0003e80000100800 */
[----:B------:R-:W4:Y:S01]  /*81240*/  LDL.LU R26, [R1+0x188] ;  /* 0x00018800011a7983 */ /* 0x000f220000300800 */
[----:B0-----:R-:W-:-:S05]  /*81250*/  F2FP.F16.E4M3.UNPACK_B R5, R27 ;  /* 0x0000001bff05723e */ /* 0x001fca00020006ff */
[----:B------:R0:W-:Y:S04]  /*81260*/  STL [R1+0x1c8], R5 ;  /* 0x0001c80501007387 */ /* 0x0001e80000100800 */
[----:B------:R-:W4:Y:S01]  /*81270*/  LDL.LU R27, [R1+0x19c] ;  /* 0x00019c00011b7983 */ /* 0x000f220000300800 */
[----:B-1----:R-:W-:-:S03]  /*81280*/  F2FP.F16.E4M3.UNPACK_B R4, R57 ;  /* 0x00000039ff04723e */ /* 0x002fc600020006ff */
[----:B------:R-:W4:Y:S04]  /*81290*/  LDL.LU R57, [R1+0x444] ;  /* 0x0004440001397983 */ /* 0x000f280000300800 */
[----:B------:R2:W-:Y:S01]  /*812a0*/  STL [R1+0x1cc], R4 ;  /* 0x0001cc0401007387 */ /* 0x0005e20000100800 */
[----:B0-----:R-:W-:Y:S02]  /*812b0*/  F2FP.F16.E4M3.UNPACK_B R5, R13 ;  /* 0x0000000dff05723e */ /* 0x001fe400020006ff */
[----:B--2---:R-:W-:Y:S02]  /*812c0*/  F2FP.F16.E4M3.UNPACK_B R4, R58 ;  /* 0x0000003aff04723e */ /* 0x004fe400020006ff */
[----:B------:R-:W2:Y:S04]  /*812d0*/  LDL.LU R58, [R1+0x45c] ;  /* 0x00045c00013a7983 */ /* 0x000ea80000300800 */
[----:B------:R0:W-:Y:S04]  /*812e0*/  STL [R1+0x1b0], R5 ;  /* 0x0001b00501007387 */ /* 0x0001e80000100800 */
[----:B------:R3:W-:Y:S01]  /*812f0*/  STL [R1+0x1a0], R4 ;  /* 0x0001a00401007387 */ /* 0x0007e20000100800 */
[----:B0-----:R-:W-:-:S02]  /*81300*/  F2FP.F16.E4M3.UNPACK_B R5, R12 ;  /* 0x0000000cff05723e */ /* 0x001fc400020006ff */
        /* <DEDUP_REMOVED lines=8> */
[----:B------:R1:W-:Y:S04]  /*81390*/  STL [R1+0x1a8], R4 ;  /* 0x0001a80401007387 */ /* 0x0003e80000100800 */
[----:B------:R-:W4:Y:S01]  /*813a0*/  LDL.LU R12, [R1+0x440] ;  /* 0x00044000010c7983 */ /* 0x000f220000300800 */
[----:B0-----:R-:W-:-:S02]  /*813b0*/  F2FP.F16.E4M3.UNPACK_B R5, R18 ;  /* 0x00000012ff05723e */ /* 0x001fc400020006ff */
[----:B-1----:R-:W-:-:S03]  /*813c0*/  F2FP.F16.E4M3.UNPACK_B R4, R21 ;  /* 0x00000015ff04723e */ /* 0x002fc600020006ff */
[----:B------:R-:W-:Y:S04]  /*813d0*/  STL [R1+0x1bc], R5 ;  /* 0x0001bc0501007387 */ /* 0x000fe80000100800 */
        /* <DEDUP_REMOVED lines=8> */
[----:B------:R-:W4:Y:S04]  /*81460*/  LDL.LU R17, [R1+0x170] ;  /* 0x0001700001117983 */ /* 0x000f280000300800 */
[----:B------:R1:W-:Y:S01]  /*81470*/  STL [R1+0x74], R5 ;  /* 0x0000740501007387 */ /* 0x0003e20000100800 */
[----:B0-----:R-:W-:Y:S02]  /*81480*/  F2FP.F16.E4M3.UNPACK_B R4, R16 ;  /* 0x00000010ff04723e */ /* 0x001fe400020006ff */
[----:B------:R-:W-:-:S03]  /*81490*/  F2FP.F16.E4M3.UNPACK_B R6, R24 ;  /* 0x00000018ff06723e */ /* 0x000fc600020006ff */
[----:B------:R0:W-:Y:S04]  /*814a0*/  STL [R1+0x78], R4 ;  /* 0x0000780401007387 */ /* 0x0001e80000100800 */
[----:B------:R-:W-:Y:S04]  /*814b0*/  STL [R1+0x7c], R6 ;  /* 0x00007c0601007387 */ /* 0x000fe80000100800 */
[----:B------:R-:W4:Y:S01]  /*814c0*/  LDL.LU R16, [R1+0x180] ;  /* 0x0001800001107983 */ /* 0x000f220000300800 */
[----:B-1----:R-:W-:Y:S02]  /*814d0*/  F2FP.F16.E4M3.UNPACK_B R5, R25 ;  /* 0x00000019ff05723e */ /* 0x002fe400020006ff */
[----:B0-----:R-:W-:-:S03]  /*814e0*/  F2FP.F16.E4M3.UNPACK_B R4, R23 ;  /* 0x00000017ff04723e */ /* 0x001fc600020006ff */
[----:B------:R0:W-:Y:S04]  /*814f0*/  STL [R1+0x60], R5 ;  /* 0x0000600501007387 */ /* 0x0001e80000100800 */
[----:B------:R-:W4:Y:S04]  /*81500*/  LDL.LU R23, [R1+0x190] ;  /* 0x0001900001177983 */ /* 0x000f280000300800 */
[----:B------:R1:W-:Y:S01]  /*81510*/  STL [R1+0x50], R4 ;  /* 0x0000500401007387 */ /* 0x0003e20000100800 */
[----:B0-----:R-:W-:-:S03]  /*81520*/  F2FP.F16.E4M3.UNPACK_B R5, R56 ;  /* 0x00000038ff05723e */ /* 0x001fc600020006ff */
[----:B------:R-:W4:Y:S01]  /*81530*/  LDL.LU R56, [R1+0x438] ;  /* 0x0004380001387983 */ /* 0x000f220000300800 */
[----:B-1----:R-:W-:-:S03]  /*81540*/  F2FP.F16.E4M3.UNPACK_B R4, R26 ;  /* 0x0000001aff04723e */ /* 0x002fc600020006ff */
[----:B------:R0:W-:Y:S04]  /*81550*/  STL [R1+0x64], R5 ;  /* 0x0000640501007387 */ /* 0x0001e80000100800 */
[----:B------:R-:W4:Y:S04]  /*81560*/  LDL.LU R24, [R1+0x458] ;  /* 0x0004580001187983 */ /* 0x000f280000300800 */
        /* <DEDUP_REMOVED lines=9> */
[----:B--2---:R-:W-:-:S05]  /*81600*/  F2FP.F16.E4M3.UNPACK_B R4, R58 ;  /* 0x0000003aff04723e */ /* 0x004fca00020006ff */
[----:B------:R3:W-:Y:S04]  /*81610*/  STL [R1+0x6c], R4 ;  /* 0x00006c0401007387 */ /* 0x0007e80000100800 */
[----:B------:R-:W2:Y:S04]  /*81620*/  LDL.LU R57, [R1+0x158] ;  /* 0x0001580001397983 */ /* 0x000ea80000300800 */
[----:B------:R-:W2:Y:S01]  /*81630*/  LDL.LU R58, [R1+0x168] ;  /* 0x00016800013a7983 */ /* 0x000ea20000300800 */
[----:B---3--:R-:W-:-:S05]  /*81640*/  F2FP.F16.E4M3.UNPACK_B R4, R59 ;  /* 0x0000003bff04723e */ /* 0x008fca00020006ff */
[----:B------:R4:W-:Y:S04]  /*81650*/  STL [R1+0x5c], R4 ;  /* 0x00005c0401007387 */ /* 0x0009e80000100800 */
[----:B------:R-:W3:Y:S01]  /*81660*/  LDL.LU R59, [R1+0x130] ;  /* 0x00013000013b7983 */ /* 0x000ee20000300800 */
[----:B----4-:R-:W-:-:S03]  /*81670*/  F2FP.F16.E4M3.UNPACK_B R4, R20 ;  /* 0x00000014ff04723e */ /* 0x010fc600020006ff */
[----:B------:R-:W4:Y:S04]  /*81680*/  LDL.LU R20, [R1+0x144] ;  /* 0x0001440001147983 */ /* 0x000f280000300800 */
[----:B------:R0:W-:Y:S01]  /*81690*/  STL [R1+0x40], R4 ;  /* 0x0000400401007387 */ /* 0x0001e20000100800 */
[----:B------:R-:W-:Y:S02]  /*816a0*/  F2FP.F16.E4M3.UNPACK_B R5, R12 ;  /* 0x0000000cff05723e */ /* 0x000fe400020006ff */
[----:B0-----:R-:W-:Y:S02]  /*816b0*/  F2FP.F16.E4M3.UNPACK_B R4, R21 ;  /* 0x00000015ff04723e */ /* 0x001fe400020006ff */
[----:B------:R-:W4:Y:S01]  /*816c0*/  LDL.LU R21, [R1+0x154] ;  /* 0x0001540001157983 */ /* 0x000f220000300800 */
[----:B------:R-:W-:-:S03]  /*816d0*/  F2FP.F16.E4M3.UNPACK_B R6, R19 ;  /* 0x00000013ff06723e */ /* 0x000fc600020006ff */
[----:B------:R0:W-:Y:S04]  /*816e0*/  STL [R1+0x44], R5 ;  /* 0x0000440501007387 */ /* 0x0001e80000100800 */
[----:B------:R1:W-:Y:S04]  /*816f0*/  STL [R1+0x48], R4 ;  /* 0x0000480401007387 */ /* 0x0003e80000100800 */
[----:B------:R-:W-:Y:S01]  /*81700*/  STL [R1+0x4c], R6 ;  /* 0x00004c0601007387 */ /* 0x000fe20000100800 */
[----:B0-----:R-:W-:-:S03]  /*81710*/  F2FP.F16.E4M3.UNPACK_B R5, R22 ;  /* 0x00000016ff05723e */ /* 0x001fc600020006ff */
[----:B------:R-:W4:Y:S01]  /*81720*/  LDL.LU R22, [R1+0x164] ;  /* 0x0001640001167983 */ /* 0x000f220000300800 */
[----:B-1----:R-:W-:-:S05]  /*81730*/  F2FP.F16.E4M3.UNPACK_B R4, R18 ;  /* 0x00000012ff04723e */ /* 0x002fca00020006ff */
        /* <DEDUP_REMOVED lines=17> */
[----:B-1----:R-:W-:-:S03]  /*81850*/  F2FP.F16.E4M3.UNPACK_B R4, R24 ;  /* 0x00000018ff04723e */ /* 0x002fc600020006ff */
[----:B------:R-:W4:Y:S04]  /*81860*/  LDL.LU R24, [R1+0x38c] ;  /* 0x00038c0001187983 */ /* 0x000f280000300800 */
[----:B------:R1:W-:Y:S01]  /*81870*/  STL [R1+0x3c], R4 ;  /* 0x00003c0401007387 */ /* 0x0003e20000100800 */
[----:B0-----:R-:W-:Y:S02]  /*81880*/  F2FP.F16.E4M3.UNPACK_B R5, R13 ;  /* 0x0000000dff05723e */ /* 0x001fe400020006ff */
[----:B-1----:R-:W-:Y:S02]  /*81890*/  F2FP.F16.E4M3.UNPACK_B R4, R25 ;  /* 0x00000019ff04723e */ /* 0x002fe400020006ff */
[----:B------:R-:W4:Y:S04]  /*818a0*/  LDL.LU R25, [R1+0x3a4] ;  /* 0x0003a40001197983 */ /* 0x000f280000300800 */
[----:B------:R0:W-:Y:S04]  /*818b0*/  STL [R1+0x2c], R5 ;  /* 0x00002c0501007387 */ /* 0x0001e80000100800 */
[----:B------:R1:W-:Y:S01]  /*818c0*/  STL [R1+0x190], R4 ;  /* 0x0001900401007387 */ /* 0x0003e20000100800 */
[----:B0-----:R-:W-:-:S02]  /*818d0*/  F2FP.F16.E4M3.UNPACK_B R5, R26 ;  /* 0x0000001aff05723e */ /* 0x001fc400020006ff */
[----:B-1----:R-:W-:Y:S01]  /*818e0*/  F2FP.F16.E4M3.UNPACK_B R4, R27 ;  /* 0x0000001bff04723e */ /* 0x002fe200020006ff */
[----:B------:R-:W4:Y:S04]  /*818f0*/  LDL.LU R26, [R1+0x3c0] ;  /* 0x0003c000011a7983 */ /* 0x000f280000300800 */
[----:B------:R2:W-:Y:S04]  /*81900*/  STL [R1+0x194], R5 ;  /* 0x0001940501007387 */ /* 0x0005e80000100800 */
[----:B------:R0:W-:Y:S04]  /*81910*/  STL [R1+0x198], R4 ;  /* 0x0001980401007387 */ /* 0x0001e80000100800 */
[----:B------:R-:W4:Y:S01]  /*81920*/  LDL.LU R27, [R1+0x3dc] ;  /* 0x0003dc00011b7983 */ /* 0x000f220000300800 */
[----:B--2---:R-:W-:-:S02]  /*81930*/  F2FP.F16.E4M3.UNPACK_B R5, R57 ;  /* 0x00000039ff05723e */ /* 0x004fc400020006ff */
[----:B0-----:R-:W-:-:S03]  /*81940*/  F2FP.F16.E4M3.UNPACK_B R4, R58 ;  /* 0x0000003aff04723e */ /* 0x001fc600020006ff */
[----:B------:R3:W-:Y:S04]  /*81950*/  STL [R1+0x19c], R5 ;  /* 0x00019c0501007387 */ /* 0x0007e80000100800 */
[----:B------:R4:W-:Y:S04]  /*81960*/  STL [R1+0x180], R4 ;  /* 0x0001800401007387 */ /* 0x0009e80000100800 */
[----:B------:R-:W2:Y:S01]  /*81970*/  LDL.LU R57, [R1+0x15c] ;  /* 0x00015c0001397983 */ /* 0x000ea20000300800 */
[----:B---3--:R-:W-:-:S05]  /*81980*/  F2FP.F16.E4M3.UNPACK_B R5, R59 ;  /* 0x0000003bff05723e */ /* 0x008fca00020006ff */
[----:B------:R-:W-:Y:S04]  /*81990*/  STL [R1+0x170], R5 ;  /* 0x0001700501007387 */ /* 0x000fe80000100800 */
[----:B------:R-:W3:Y:S01]  /*819a0*/  LDL.LU R58, [R1+0x3a0] ;  /* 0x0003a000013a7983 */ /* 0x000ee20000300800 */
[----:B----4-:R-:W-:-:S05]  /*819b0*/  F2FP.F16.E4M3.UNPACK_B R4, R20 ;  /* 0x00000014ff04723e */ /* 0x010fca00020006ff */
        /* <DEDUP_REMOVED lines=27> */
[----:B------:R-:W-:Y:S04]  /*81b70*/  STL [R1+0x16c], R5 ;  /* 0x00016c0501007387 */ /* 0x000fe80000100800 */
[----:B------:R-:W4:Y:S01]  /*81b80*/  LDL.LU R18, [R1+0x3d0] ;  /* 0x0003d00001127983 */ /* 0x000f220000300800 */
[----:B0-----:R-:W-:-:S05]  /*81b90*/  F2FP.F16.E4M3.UNPACK_B R4, R24 ;  /* 0x00000018ff04723e */ /* 0x001fca00020006ff */
[----:B------:R0:W-:Y:S04]  /*81ba0*/  STL [R1+0x150], R4 ;  /* 0x0001500401007387 */ /* 0x0001e80000100800 */
[----:B------:R-:W4:Y:S04]  /*81bb0*/  LDL.LU R17, [R1+0x3e0] ;  /* 0x0003e00001117983 */ /* 0x000f280000300800 */
[----:B------:R-:W4:Y:S01]  /*81bc0*/  LDL.LU R16, [R1+0x3f0] ;  /* 0x0003f00001107983 */ /* 0x000f220000300800 */
[----:B0-----:R-:W-:-:S05]  /*81bd0*/  F2FP.F16.E4M3.UNPACK_B R4, R25 ;  /* 0x00000019ff04723e */ /* 0x001fca00020006ff */
[----:B------:R0:W-:Y:S04]  /*81be0*/  STL [R1+0x140], R4 ;  /* 0x0001400401007387 */ /* 0x0001e80000100800 */
[----:B------:R-:W4:Y:S04]  /*81bf0*/  LDL.LU R24, [R1+0x400] ;  /* 0x0004000001187983 */ /* 0x000f280000300800 */
[----:B------:R-:W4:Y:S01]  /*81c00*/  LDL.LU R25, [R1+0x3cc] ;  /* 0x0003cc0001197983 */ /* 0x000f220000300800 */
[----:B0-----:R-:W-:-:S05]  /*81c10*/  F2FP.F16.E4M3.UNPACK_B R4, R26 ;  /* 0x0000001aff04723e */ /* 0x001fca00020006ff */
[----:B------:R0:W-:Y:S04]  /*81c20*/  STL [R1+0x154], R4 ;  /* 0x0001540401007387 */ /* 0x0001e80000100800 */
[----:B------:R-:W4:Y:S01]  /*81c30*/  LDL.LU R26, [R1+0xe4] ;  /* 0x0000e400011a7983 */ /* 0x000f220000300800 */
[----:B0-----:R-:W-:-:S03]  /*81c40*/  F2FP.F16.E4M3.UNPACK_B R4, R27 ;  /* 0x0000001bff04723e */ /* 0x001fc600020006ff */
[----:B------:R-:W4:Y:S04]  /*81c50*/  LDL.LU R27, [R1+0xf4] ;  /* 0x0000f400011b7983 */ /* 0x000f280000300800 */
[----:B------:R3:W-:Y:S01]  /*81c60*/  STL [R1+0x144], R4 ;  /* 0x0001440401007387 */ /* 0x0007e20000100800 */
[----:B--2---:R-:W-:-:S03]  /*81c70*/  F2FP.F16.E4M3.UNPACK_B R5, R57 ;  /* 0x00000039ff05723e */ /* 0x004fc600020006ff */
[----:B------:R-:W2:Y:S04]  /*81c80*/  LDL.LU R57, [R1+0x104] ;  /* 0x0001040001397983 */ /* 0x000ea80000300800 */
[----:B------:R4:W-:Y:S01]  /*81c90*/  STL [R1+0x158], R5 ;  /* 0x0001580501007387 */ /* 0x0009e20000100800 */
[----:B---3--:R-:W-:-:S05]  /*81ca0*/  F2FP.F16.E4M3.UNPACK_B R4, R58 ;  /* 0x0000003aff04723e */ /* 0x008fca00020006ff */
[----:B------:R0:W-:Y:S01]  /*81cb0*/  STL [R1+0x148], R4 ;  /* 0x0001480401007387 */ /* 0x0001e20000100800 */
[----:B----4-:R-:W-:Y:S02]  /*81cc0*/  F2FP.F16.E4M3.UNPACK_B R5, R59 ;  /* 0x0000003bff05723e */ /* 0x010fe400020006ff */
[----:B0-----:R-:W-:-:S03]  /*81cd0*/  F2FP.F16.E4M3.UNPACK_B R4, R20 ;  /* 0x00000014ff04723e */ /* 0x001fc600020006ff */
[----:B------:R-:W-:Y:S04]  /*81ce0*/  STL [R1+0x15c], R5 ;  /* 0x00015c0501007387 */ /* 0x000fe80000100800 */
[----:B------:R-:W3:Y:S04]  /*81cf0*/  LDL.LU R20, [R1+0x114] ;  /* 0x0001140001147983 */ /* 0x000ee80000300800 */
[----:B------:R0:W-:Y:S04]  /*81d00*/  STL [R1+0x14c], R4 ;  /* 0x00014c0401007387 */ /* 0x0001e80000100800 */
[----:B------:R-:W4:Y:S04]  /*81d10*/  LDL.LU R58, [R1+0xe0] ;  /* 0x0000e000013a7983 */ /* 0x000f280000300800 */
[----:B------:R-:W4:Y:S01]  /*81d20*/  LDL.LU R59, [R1+0xf0] ;  /* 0x0000f000013b7983 */ /* 0x000f220000300800 */
[----:B------:R-:W-:-:S02]  /*81d30*/  F2FP.F16.E4M3.UNPACK_B R45, R21 ;  /* 0x00000015ff2d723e */ /* 0x000fc400020006ff */
[----:B0-----:R-:W-:-:S05]  /*81d40*/  F2FP.F16.E4M3.UNPACK_B R4, R22 ;  /* 0x00000016ff04723e */ /* 0x001fca00020006ff */
[----:B------:R0:W-:Y:S04]  /*81d50*/  STL [R1], R4 ;  /* 0x0000000401007387 */ /* 0x0001e80000100800 */
[----:B------:R-:W4:Y:S04]  /*81d60*/  LDL.LU R21, [R1+0x100] ;  /* 0x0001000001157983 */ /* 0x000f280000300800 */
[----:B------:R-:W4:Y:S04]  /*81d70*/  LDL.LU R22, [R1+0x110] ;  /* 0x0001100001167983 */ /* 0x000f280000300800 */
[----:B------:R-:W-:Y:S01]  /*81d80*/  STL [R1+0x10], R45 ;  /* 0x0000102d01007387 */ /* 0x000fe20000100800 */
[----:B------:R-:W-:-:S02]  /*81d90*/  F2FP.F16.E4M3.UNPACK_B R44, R13 ;  /* 0x0000000dff2c723e */ /* 0x000fc400020006ff */
[----:B0-----:R-:W-:-:S05]  /*81da0*/  F2FP.F16.E4M3.UNPACK_B R4, R12 ;  /* 0x0000000cff04723e */ /* 0x001fca00020006ff */
[----:B------:R0:W-:Y:S01]  /*81db0*/  STL [R1+0x4], R4 ;  /* 0x0000040401007387 */ /* 0x0001e20000100800 */
[----:B------:R-:W-:Y:S02]  /*81dc0*/  F2FP.F16.E4M3.UNPACK_B R6, R39 ;  /* 0x00000027ff06723e */ /* 0x000fe400020006ff */
[----:B------:R-:W-:Y:S02]  /*81dd0*/  F2FP.F16.E4M3.UNPACK_B R43, R23 ;  /* 0x00000017ff2b723e */ /* 0x000fe400020006ff */
[----:B------:R-:W4:Y:S01]  /*81de0*/  LDL.LU R23, [R1+0x128] ;  /* 0x0001280001177983 */ /* 0x000f220000300800 */
[----:B0-----:R-:W-:-:S03]  /*81df0*/  F2FP.F16.E4M3.UNPACK_B R4, R56 ;  /* 0x00000038ff04723e */ /* 0x001fc600020006ff */
[----:B------:R-:W4:Y:S04]  /*81e00*/  LDL.LU R56, [R1+0xec] ;  /* 0x0000ec0001387983 */ /* 0x000f280000300800 */
[----:B------:R-:W-:Y:S04]  /*81e10*/  STL [R1+0x14], R44 ;  /* 0x0000142c01007387 */ /* 0x000fe80000100800 */
[----:B------:R0:W-:Y:S01]  /*81e20*/  STL [R1+0x8], R4 ;  /* 0x0000080401007387 */ /* 0x0001e20000100800 */
[----:B------:R-:W-:Y:S02]  /*81e30*/  F2FP.F16.E4M3.UNPACK_B R5, R18 ;  /* 0x00000012ff05723e */ /* 0x000fe400020006ff */
[----:B------:R-:W-:Y:S01]  /*81e40*/  F2FP.F16.E4M3.UNPACK_B R42, R19 ;  /* 0x00000013ff2a723e */ /* 0x000fe200020006ff */
[----:B------:R-:W-:Y:S04]  /*81e50*/  STL [R1+0x18], R43 ;  /* 0x0000182b01007387 */ /* 0x000fe80000100800 */
[----:B------:R1:W-:Y:S04]  /*81e60*/  STL [R1+0xc], R5 ;  /* 0x00000c0501007387 */ /* 0x0003e80000100800 */
[----:B------:R-:W-:Y:S01]  /*81e70*/  STL [R1+0x1c], R42 ;  /* 0x00001c2a01007387 */ /* 0x000fe20000100800 */
[----:B0-----:R-:W-:-:S02]  /*81e80*/  F2FP.F16.E4M3.UNPACK_B R4, R17 ;  /* 0x00000011ff04723e */ /* 0x001fc400020006ff */
[----:B-1----:R-:W-:Y:S02]  /*81e90*/  F2FP.F16.E4M3.UNPACK_B R5, R24 ;  /* 0x00000018ff05723e */ /* 0x002fe400020006ff */
[----:B------:R-:W-:Y:S02]  /*81ea0*/  F2FP.F16.E4M3.UNPACK_B R8, R16 ;  /* 0x00000010ff08723e */ /* 0x000fe400020006ff */
[----:B------:R-:W-:Y:S02]  /*81eb0*/  F2FP.F16.E4M3.UNPACK_B R9, R25 ;  /* 0x00000019ff09723e */ /* 0x000fe400020006ff */
[----:B------:R-:W-:-:S05]  /*81ec0*/  F2FP.F16.E4M3.UNPACK_B R7, R27 ;  /* 0x0000001bff07723e */ /* 0x000fca00020006ff */
[----:B------:R-:W-:Y:S04]  /*81ed0*/  STL.64 [R1+0x4460], R6 ;  /* 0x0044600601007387 */ /* 0x000fe80000100a00 */
[----:B------:R0:W-:Y:S01]  /*81ee0*/  STL.64 [R1+0x4458], R4 ;  /* 0x0044580401007387 */ /* 0x0001e20000100a00 */
[----:B------:R-:W-:Y:S02]  /*81ef0*/  F2FP.F16.E4M3.UNPACK_B R10, R26 ;  /* 0x0000001aff0a723e */ /* 0x000fe400020006ff */
[----:B--2---:R-:W-:Y:S02]  /*81f00*/  F2FP.F16.E4M3.UNPACK_B R11, R57 ;  /* 0x00000039ff0b723e */ /* 0x004fe400020006ff */
[----:B------:R-:W2:Y:S04]  /*81f10*/  LDL.LU R57, [R1+0xfc] ;  /* 0x0000fc0001397983 */ /* 0x000ea80000300800 */
[----:B------:R-:W-:Y:S04]  /*81f20*/  STL.64 [R1+0x4478], R10 ;  /* 0x0044780a01007387 */ /* 0x000fe80000100a00 */
[----:B------:R-:W-:Y:S01]  /*81f30*/  STL.64 [R1+0x4470], R8 ;  /* 0x0044700801007387 */ /* 0x000fe20000100a00 */
[----:B---3--:R-:W-:-:S03]  /*81f40*/  F2FP.F16.E4M3.UNPACK_B R12, R20 ;  /* 0x00000014ff0c723e */ /* 0x008fc600020006ff */
[----:B------:R-:W3:Y:S04]  /*81f50*/  LDL.LU R20, [R1+0x10c] ;  /* 0x00010c0001147983 */ /* 0x000ee80000300800 */
[----:B------:R-:W3:Y:S01]  /*81f60*/  LDL.LU R26, [R1+0x124] ;  /* 0x00012400011a7983 */ /* 0x000ee20000300800 */
[----:B----4-:R-:W-:Y:S02]  /*81f70*/  F2FP.F16.E4M3.UNPACK_B R16, R58 ;  /* 0x0000003aff10723e */ /* 0x010fe400020006ff */
[----:B------:R-:W-:Y:S02]  /*81f80*/  F2FP.F16.E4M3.UNPACK_B R13, R59 ;  /* 0x0000003bff0d723e */ /* 0x000fe400020006ff */
[----:B------:R-:W-:Y:S02]  /*81f90*/  F2FP.F16.E4M3.UNPACK_B R17, R21 ;  /* 0x00000015ff11723e */ /* 0x000fe400020006ff */
[----:B------:R-:W4:Y:S04]  /*81fa0*/  LDL.LU R21, [R1+0x35c] ;  /* 0x00035c0001157983 */ /* 0x000f280000300800 */
[----:B------:R-:W4:Y:S01]  /*81fb0*/  LDL.LU R58, [R1+0xf8] ;  /* 0x0000f800013a7983 */ /* 0x000f220000300800 */
[----:B------:R-:W-:-:S03]  /*81fc0*/  F2FP.F16.E4M3.UNPACK_B R14, R22 ;  /* 0x00000016ff0e723e */ /* 0x000fc600020006ff */
[----:B------:R-:W4:Y:S04]  /*81fd0*/  LDL.LU R22, [R1+0x108] ;  /* 0x0001080001167983 */ /* 0x000f280000300800 */
[----:B------:R-:W4:Y:S01]  /*81fe0*/  LDL.LU R59, [R1+0x11c] ;  /* 0x00011c00013b7983 */ /* 0x000f220000300800 */
[----:B------:R-:W-:Y:S02]  /*81ff0*/  F2FP.F16.E4M3.UNPACK_B R3, R55.H1 ;  /* 0x00000037ff03723e */ /* 0x000fe400030006ff */
[----:B------:R-:W-:Y:S02]  /*82000*/  F2FP.F16.E4M3.UNPACK_B R2, R54.H1 ;  /* 0x00000036ff02723e */ /* 0x000fe400030006ff */
[----:B------:R-:W-:Y:S02]  /*82010*/  F2FP.F16.E4M3.UNPACK_B R18, R23 ;  /* 0x00000017ff12723e */ /* 0x000fe400020006ff */
[----:B------:R-:W4:Y:S04]  /*82020*/  LDL.LU R23, [R1+0x13c] ;  /* 0x00013c0001177983 */ /* 0x000f280000300800 */
[----:B------:R-:W4:Y:S04]  /*82030*/  LDL.LU R27, [R1+0x36c] ;  /* 0x00036c00011b7983 */ /* 0x000f280000300800 */
[----:B------:R-:W0:Y:S04]  /*82040*/  LDL.LU R55, [R1+0x118] ;  /* 0x0001180001377983 */ /* 0x000e280000300800 */
        /* <DEDUP_REMOVED lines=8> */
[----:B------:R-:W-:-:S03]  /*820d0*/  F2FP.F16.E4M3.UNPACK_B R15, R56 ;  /* 0x00000038ff0f723e */ /* 0x000fc600020006ff */
[----:B------:R-:W4:Y:S04]  /*820e0*/  LDL.LU R48, [R1+0x39c] ;  /* 0x00039c0001307983 */ /* 0x000f280000300800 */
[----:B------:R-:W4:Y:S04]  /*820f0*/  LDL.LU R47, [R1+0x360] ;  /* 0x00036000012f7983 */ /* 0x000f280000300800 */
[----:B------:R-:W4:Y:S04]  /*82100*/  LDL.LU R46, [R1+0x374] ;  /* 0x00037400012e7983 */ /* 0x000f280000300800 */
[----:B------:R-:W-:Y:S04]  /*82110*/  STL.64 [R1+0x4488], R14 ;  /* 0x0044880e01007387 */ /* 0x000fe80000100a00 */
[----:B------:R-:W-:Y:S01]  /*82120*/  STL.64 [R1+0x4480], R12 ;  /* 0x0044800c01007387 */ /* 0x000fe20000100a00 */
[----:B--2---:R-:W-:-:S05]  /*82130*/  F2FP.F16.E4M3.UNPACK_B R19, R57 ;  /* 0x00000039ff13723e */ /* 0x004fca00020006ff */
[----:B------:R-:W-:Y:S04]  /*82140*/  STL.64 [R1+0x4498], R18 ;  /* 0x0044981201007387 */ /* 0x000fe80000100a00 */
[----:B------:R-:W-:Y:S04]  /*82150*/  STL.64 [R1+0x4490], R16 ;  /* 0x0044901001007387 */ /* 0x000fe80000100a00 */
[----:B------:R-:W2:Y:S04]  /*82160*/  LDL.LU R41, [R1+0x380] ;  /* 0x0003800001297983 */ /* 0x000ea80000300800 */
[----:B------:R-:W2:Y:S04]  /*82170*/  LDL.LU R40, [R1+0x398] ;  /* 0x0003980001287983 */ /* 0x000ea80000300800 */
[----:B------:R-:W2:Y:S04]  /*82180*/  LDL.LU R56, [R1+0x3b8] ;  /* 0x0003b80001387983 */ /* 0x000ea80000300800 */
[----:B------:R-:W2:Y:S01]  /*82190*/  LDL.LU R57, [R1+0x370] ;  /* 0x0003700001397983 */ /* 0x000ea20000300800 */
[----:B---3--:R-:W-:-:S02]  /*821a0*/  F2FP.F16.E4M3.UNPACK_B R24, R26 ;  /* 0x0000001aff18723e */ /* 0x008fc400020006ff */
[----:B----4-:R-:W-:Y:S02]  /*821b0*/  F2FP.F16.E4M3.UNPACK_B R25, R58 ;  /* 0x0000003aff19723e */ /* 0x010fe400020006ff */
[----:B------:R-:W3:Y:S01]  /*821c0*/  LDL.LU R58, [R1+0xe8] ;  /* 0x0000e800013a7983 */ /* 0x000ee20000300800 */
[----:B------:R-:W-:-:S03]  /*821d0*/  F2FP.F16.E4M3.UNPACK_B R26, R59 ;  /* 0x0000003bff1a723e */ /* 0x000fc600020006ff */
[----:B------:R-:W4:Y:S01]  /*821e0*/  LDL.LU R59, [R1+0x350] ;  /* 0x00035000013b7983 */ /* 0x000f220000300800 */
[----:B------:R-:W-:Y:S02]  /*821f0*/  F2FP.F16.E4M3.UNPACK_B R22, R22 ;  /* 0x00000016ff16723e */ /* 0x000fe400020006ff */
[----:B------:R-:W-:Y:S02]  /*82200*/  F2FP.F16.E4M3.UNPACK_B R20, R20 ;  /* 0x00000014ff14723e */ /* 0x000fe400020006ff */
[----:B------:R-:W-:Y:S02]  /*82210*/  F2FP.F16.E4M3.UNPACK_B R21, R21 ;  /* 0x00000015ff15723e */ /* 0x000fe400020006ff */
[----:B------:R-:W-:Y:S02]  /*82220*/  F2FP.F16.E4M3.UNPACK_B R23, R23 ;  /* 0x00000017ff17723e */ /* 0x000fe400020006ff */
[----:B0-----:R-:W-:Y:S02]  /*82230*/  F2FP.F16.E4M3.UNPACK_B R4, R55 ;  /* 0x00000037ff04723e */ /* 0x001fe400020006ff */
[----:B------:R-:W-:-:S02]  /*82240*/  F2FP.F16.E4M3.UNPACK_B R5, R60 ;  /* 0x0000003cff05723e */ /* 0x000fc400020006ff */
[----:B------:R-:W-:Y:S01]  /*82250*/  F2FP.F16.E4M3.UNPACK_B R6, R61 ;  /* 0x0000003dff06723e */ /* 0x000fe200020006ff */
[----:B------:R-:W-:Y:S04]  /*82260*/  STL.64 [R1+0x44b8], R22 ;  /* 0x0044b81601007387 */ /* 0x000fe80000100a00 */
[----:B------:R-:W-:Y:S04]  /*82270*/  STL.64 [R1+0x44b0], R20 ;  /* 0x0044b01401007387 */ /* 0x000fe80000100a00 */
[----:B------:R0:W-:Y:S04]  /*82280*/  STL [R1+0x130], R4 ;  /* 0x0001300401007387 */ /* 0x0001e80000100800 */
[----:B------:R1:W-:Y:S04]  /*82290*/  STL [R1+0x134], R5 ;  /* 0x0001340501007387 */ /* 0x0003e80000100800 */
[----:B------:R1:W-:Y:S01]  /*822a0*/  STL [R1+0x138], R6 ;  /* 0x0001380601007387 */ /* 0x0003e20000100800 */
[----:B0-----:R-:W-:-:S02]  /*822b0*/  F2FP.F16.E4M3.UNPACK_B R4, R54 ;  /* 0x00000036ff04723e */ /* 0x001fc400020006ff */
[----:B-1----:R-:W-:Y:S02]  /*822c0*/  F2FP.F16.E4M3.UNPACK_B R5, R53 ;  /* 0x00000035ff05723e */ /* 0x002fe400020006ff */
[----:B------:R-:W-:Y:S01]  /*822d0*/  F2FP.F16.E4M3.UNPACK_B R6, R52 ;  /* 0x00000034ff06723e */ /* 0x000fe200020006ff */
        /* <DEDUP_REMOVED lines=12> */
[----:B------:R-:W-:Y:S04]  /*823a0*/  STL [R1+0x118], R4 ;  /* 0x0001180401007387 */ /* 0x000fe80000100800 */
[----:B------:R-:W-:Y:S04]  /*823b0*/  STL [R1+0x12c], R5 ;  /* 0x00012c0501007387 */ /* 0x000fe80000100800 */
[----:B------:R-:W-:Y:S01]  /*823c0*/  STL [R1+0x11c], R6 ;  /* 0x00011c0601007387 */ /* 0x000fe20000100800 */
[----:B------:R-:W-:-:S02]  /*823d0*/  IMAD.MOV.U32 R60, RZ, RZ, R34 ;  /* 0x000000ffff3c7224 */ /* 0x000fc400078e0022 */
[----:B------:R-:W-:Y:S01]  /*823e0*/  IMAD.MOV.U32 R61, RZ, RZ, R31 ;  /* 0x000000ffff3d7224 */ /* 0x000fe200078e001f */
[----:B--2---:R-:W-:Y:S02]  /*823f0*/  F2FP.F16.E4M3.UNPACK_B R10, R41 ;  /* 0x00000029ff0a723e */ /* 0x004fe400020006ff */
[----:B------:R-:W-:Y:S02]  /*82400*/  F2FP.F16.E4M3.UNPACK_B R9, R40 ;  /* 0x00000028ff09723e */ /* 0x000fe400020006ff */
[----:B------:R-:W-:Y:S01]  /*82410*/  F2FP.F16.E4M3.UNPACK_B R8, R56 ;  /* 0x00000038ff08723e */ /* 0x000fe200020006ff */
[----:B------:R0:W-:Y:S04]  /*82420*/  STL [R1+0x100], R10 ;  /* 0x0001000a01007387 */ /* 0x0001e80000100800 */
[----:B------:R1:W-:Y:S04]  /*82430*/  STL [R1+0x104], R9 ;  /* 0x0001040901007387 */ /* 0x0003e80000100800 */
[----:B------:R2:W-:Y:S01]  /*82440*/  STL [R1+0x108], R8 ;  /* 0x0001080801007387 */ /* 0x0005e20000100800 */
[----:B0-----:R-:W-:-:S02]  /*82450*/  F2FP.F16.E4M3.UNPACK_B R10, R57 ;  /* 0x00000039ff0a723e */ /* 0x001fc400020006ff */
[----:B-1----:R-:W-:Y:S02]  /*82460*/  F2FP.F16.E4M3.UNPACK_B R9, R28 ;  /* 0x0000001cff09723e */ /* 0x002fe400020006ff */
[----:B--2---:R-:W-:Y:S01]  /*82470*/  F2FP.F16.E4M3.UNPACK_B R8, R30 ;  /* 0x0000001eff08723e */ /* 0x004fe200020006ff */
[----:B------:R0:W-:Y:S04]  /*82480*/  STL [R1+0x10c], R10 ;  /* 0x00010c0a01007387 */ /* 0x0001e80000100800 */
[----:B------:R1:W-:Y:S04]  /*82490*/  STL [R1+0xf0], R9 ;  /* 0x0000f00901007387 */ /* 0x0003e80000100800 */
[----:B------:R-:W-:Y:S01]  /*824a0*/  STL [R1+0xe0], R8 ;  /* 0x0000e00801007387 */ /* 0x000fe20000100800 */
[----:B0-----:R-:W-:-:S02]  /*824b0*/  F2FP.F16.E4M3.UNPACK_B R10, R33 ;  /* 0x00000021ff0a723e */ /* 0x001fc400020006ff */
[----:B-1----:R-:W-:-:S03]  /*824c0*/  F2FP.F16.E4M3.UNPACK_B R9, R36 ;  /* 0x00000024ff09723e */ /* 0x002fc600020006ff */
[----:B------:R0:W-:Y:S04]  /*824d0*/  STL [R1+0xf4], R10 ;  /* 0x0000f40a01007387 */ /* 0x0001e80000100800 */
[----:B------:R1:W-:Y:S01]  /*824e0*/  STL [R1+0xe4], R9 ;  /* 0x0000e40901007387 */ /* 0x0003e20000100800 */
[----:B0-----:R-:W-:Y:S02]  /*824f0*/  F2FP.F16.E4M3.UNPACK_B R10, R29 ;  /* 0x0000001dff0a723e */ /* 0x001fe400020006ff */
[----:B-1----:R-:W-:Y:S02]  /*82500*/  F2FP.F16.E4M3.UNPACK_B R9, R32 ;  /* 0x00000020ff09723e */ /* 0x002fe400020006ff */
[----:B---3--:R-:W-:-:S05]  /*82510*/  F2FP.F16.E4M3.UNPACK_B R8, R58 ;  /* 0x0000003aff08723e */ /* 0x008fca00020006ff */
[----:B------:R0:W-:Y:S04]  /*82520*/  STL [R1+0xf8], R8 ;  /* 0x0000f80801007387 */ /* 0x0001e80000100800 */
[----:B------:R-:W-:Y:S04]  /*82530*/  STL [R1+0xe8], R10 ;  /* 0x0000e80a01007387 */ /* 0x000fe80000100800 */
[----:B------:R-:W-:Y:S01]  /*82540*/  STL [R1+0xfc], R9 ;  /* 0x0000fc0901007387 */ /* 0x000fe20000100800 */
[----:B----4-:R-:W-:Y:S02]  /*82550*/  F2FP.F16.E4M3.UNPACK_B R32, R59 ;  /* 0x0000003bff20723e */ /* 0x010fe400020006ff */
[----:B0-----:R-:W-:-:S05]  /*82560*/  F2FP.F16.E4M3.UNPACK_B R8, R35 ;  /* 0x00000023ff08723e */ /* 0x001fca00020006ff */
[----:B------:R0:W-:Y:S04]  /*82570*/  STL [R1+0xec], R8 ;  /* 0x0000ec0801007387 */ /* 0x0001e80000100800 */
[----:B------:R-:W2:Y:S04]  /*82580*/  LDL.LU R34, [R1+0x44c4] ;  /* 0x0044c40001227983 */ /* 0x000ea80000300800 */
[----:B------:R-:W3:Y:S04]  /*82590*/  LDL.LU R31, [R1+0x44c0] ;  /* 0x0044c000011f7983 */ /* 0x000ee80000300800 */
[----:B------:R-:W4:Y:S04]  /*825a0*/  LDL R14, [R1+0x340] ;  /* 0x00034000010e7983 */ /* 0x000f280000100800 */
[----:B------:R-:W4:Y:S04]  /*825b0*/  LDL R15, [R1+0x344] ;  /* 0x00034400010f7983 */ /* 0x000f280000100800 */
[----:B------:R-:W2:Y:S04]  /*825c0*/  LDL R58, [R1+0x348] ;  /* 0x00034800013a7983 */ /* 0x000ea80000100800 */
[----:B------:R-:W2:Y:S04]  /*825d0*/  LDL R59, [R1+0x34c] ;  /* 0x00034c00013b7983 */ /* 0x000ea80000100800 */
[----:B------:R-:W2:Y:S04]  /*825e0*/  LDL.LU R20, [R1+0xb40] ;  /* 0x000b400001147983 */ /* 0x000ea80000300800 */
[----:B------:R-:W2:Y:S04]  /*825f0*/  LDL.LU R21, [R1+0xb44] ;  /* 0x000b440001157983 */ /* 0x000ea80000300800 */
[----:B------:R-:W2:Y:S04]  /*82600*/  LDL.LU R22, [R1+0xb48] ;  /* 0x000b480001167983 */ /* 0x000ea80000300800 */
[----:B------:R-:W2:Y:S01]  /*82610*/  LDL.LU R23, [R1+0xb4c] ;  /* 0x000b4c0001177983 */ /* 0x000ea20000300800 */
[----:B------:R-:W-:-:S02]  /*82620*/  IMAD.MOV.U32 R4, RZ, RZ, R45 ;  /* 0x000000ffff047224 */ /* 0x000fc400078e002d */
[----:B------:R-:W-:Y:S02]  /*82630*/  IMAD.MOV.U32 R5, RZ, RZ, R44 ;  /* 0x000000ffff057224 */ /* 0x000fe400078e002c */
[----:B------:R-:W-:Y:S02]  /*82640*/  IMAD.MOV.U32 R6, RZ, RZ, R43 ;  /* 0x000000ffff067224 */ /* 0x000fe400078e002b */
[----:B------:R-:W-:Y:S01]  /*82650*/  IMAD.MOV.U32 R7, RZ, RZ, R42 ;  /* 0x000000ffff077224 */ /* 0x000fe200078e002a */
[----:B------:R-:W3:Y:S04]  /*82660*/  LDL.LU R13, [R1+0x354] ;  /* 0x00035400010d7983 */ /* 0x000ee80000300800 */
        /* <DEDUP_REMOVED lines=27> */
[----:B--2---:R-:W-:Y:S03]  /*82820*/  HMMA.16816.F32 R56, R4, R58, R20 ;  /* 0x0000003a0438723c */ /* 0x004fe60000001814 */
[----:B------:R-:W2:Y:S04]  /*82830*/  LDL.LU.64 R22, [R1+0x44b8] ;  /* 0x0044b80001167983 */ /* 0x000ea80000300a00 */
[----:B------:R-:W2:-:S15]  /*82840*/  LDL.LU.64 R20, [R1+0x44b0] ;  /* 0x0044b00001147983 */ /* 0x000e9e0000300a00 */
[----:B------:R-:W-:-:S01]  /*82850*/  NOP ;  /* 0x0000000000007918 */ /* 0x000fc20000000000 */
[----:B------:R-:W-:Y:S04]  /*82860*/  STL.64 [R1+0x480], R56 ;  /* 0x0004803801007387 */ /* 0x000fe80000100a00 */
[----:B------:R0:W-:Y:S04]  /*82870*/  STL.64 [R1+0x488], R58 ;  /* 0x0004883a01007387 */ /* 0x0001e80000100a00 */
[----:B0-----:R-:W2:Y:S04]  /*82880*/  LDL.LU.64 R58, [R1+0x44a8] ;  /* 0x0044a800013a7983 */ /* 0x001ea80000300a00 */
[----:B------:R-:W2:Y:S01]  /*82890*/  LDL.LU.64 R56, [R1+0x44a0] ;  /* 0x0044a00001387983 */ /* 0x000ea20000300a00 */
[----:B------:R-:W-:-:S02]  /*828a0*/  F2FP.F16.E4M3.UNPACK_B R33, R34 ;  /* 0x00000022ff21723e */ /* 0x000fc400020006ff */
[----:B---3--:R-:W-:Y:S02]  /*828b0*/  F2FP.F16.E4M3.UNPACK_B R34, R13 ;  /* 0x0000000dff22723e */ /* 0x008fe400020006ff */
[----:B----4-:R-:W-:Y:S01]  /*828c0*/  HMMA.16816.F32 R12, R4, R14, R16 ;  /* 0x0000000e040c723c */ /* 0x010fe20000001810 */
[----:B------:R-:W-:Y:S02]  /*828d0*/  F2FP.F16.E4M3.UNPACK_B R29, R31 ;  /* 0x0000001fff1d723e */ /* 0x000fe400020006ff */
[----:B------:R-:W-:-:S03]  /*828e0*/  F2FP.F16.E4M3.UNPACK_B R31, R40 ;  /* 0x00000028ff1f723e */ /* 0x000fc600020006ff */
[----:B------:R-:W-:Y:S01]  /*828f0*/  HMMA.16816.F32 R4, R4, R60, R8 ;  /* 0x0000003c0404723c */ /* 0x000fe20000001808 */
[----:B--2---:R-:W-:Y:S02]  /*82900*/  F2FP.F16.E4M3.UNPACK_B R35, R56 ;  /* 0x00000038ff23723e */ /* 0x004fe400020006ff */
[----:B------:R-:W-:Y:S01]  /*82910*/  F2FP.F16.E4M3.UNPACK_B R36, R57 ;  /* 0x00000039ff24723e */ /* 0x000fe200020006ff */
[----:B------:R-:W2:Y:S04]  /*82920*/  LDL.LU R56, [R1+0x430] ;  /* 0x0004300001387983 */ /* 0x000ea80000300800 */
[----:B------:R-:W3:Y:S01]  /*82930*/  LDL.LU R57, [R1+0x404] ;  /* 0x0004040001397983 */ /* 0x000ee20000300800 */
[----:B------:R-:W-:-:S03]  /*82940*/  F2FP.F16.E4M3.UNPACK_B R40, R58 ;  /* 0x0000003aff28723e */ /* 0x000fc600020006ff */
[----:B------:R-:W4:Y:S04]  /*82950*/  LDL.LU R58, [R1+0x42c] ;  /* 0x00042c00013a7983 */ /* 0x000f280000300800 */
[----:B------:R-:W2:Y:S04]  /*82960*/  LDL.LU.64 R18, [R1+0x4498] ;  /* 0x0044980001127983 */ /* 0x000ea80000300a00 */
[----:B------:R-:W3:Y:S04]  /*82970*/  LDL.LU.64 R16, [R1+0x4490] ;  /* 0x0044900001107983 */ /* 0x000ee80000300a00 */
[----:B------:R-:W-:Y:S04]  /*82980*/  STL.64 [R1+0x470], R12 ;  /* 0x0004700c01007387 */ /* 0x000fe80000100a00 */
[----:B------:R0:W-:Y:S04]  /*82990*/  STL.64 [R1+0x478], R14 ;  /* 0x0004780e01007387 */ /* 0x0001e80000100a00 */
[----:B0-----:R-:W4:Y:S04]  /*829a0*/  LDL.LU.64 R14, [R1+0x4488] ;  /* 0x00448800010e7983 */ /* 0x001f280000300a00 */
[----:B------:R-:W4:Y:S04]  /*829b0*/  LDL.LU.64 R12, [R1+0x4480] ;  /* 0x00448000010c7983 */ /* 0x000f280000300a00 */
[----:B------:R-:W4:Y:S04]  /*829c0*/  LDL.LU.64 R10, [R1+0x4478] ;  /* 0x00447800010a7983 */ /* 0x000f280000300a00 */
[----:B------:R-:W4:Y:S04]  /*829d0*/  LDL.LU.64 R8, [R1+0x4470] ;  /* 0x0044700001087983 */ /* 0x000f280000300a00 */
[----:B------:R-:W4:Y:S04]  /*829e0*/  LDL.LU.64 R60, [R1+0x4468] ;  /* 0x00446800013c7983 */ /* 0x000f280000300a00 */
[----:B------:R-:W-:Y:S04]  /*829f0*/  STL.64 [R1+0x460], R4 ;  /* 0x0004600401007387 */ /* 0x000fe80000100a00 */
[----:B------:R0:W-:Y:S04]  /*82a00*/  STL.64 [R1+0x468], R6 ;  /* 0x0004680601007387 */ /* 0x0001e80000100a00 */
[----:B0-----:R-:W4:Y:S04]  /*82a10*/  LDL.LU.64 R6, [R1+0x4460] ;  /* 0x0044600001067983 */ /* 0x001f280000300a00 */
[----:B------:R-:W4:Y:S01]  /*82a20*/  LDL.LU.64 R4, [R1+0x4458] ;  /* 0x0044580001047983 */ /* 0x000f220000300a00 */
[----:B------:R-:W-:-:S02]  /*82a30*/  F2FP.F16.E4M3.UNPACK_B R30, R37 ;  /* 0x00000025ff1e723e */ /* 0x000fc400020006ff */
[----:B------:R-:W-:Y:S02]  /*82a40*/  F2FP.F16.E4M3.UNPACK_B R46, R46 ;  /* 0x0000002eff2e723e */ /* 0x000fe400020006ff */
[----:B------:R-:W-:Y:S02]  /*82a50*/  F2FP.F16.E4M3.UNPACK_B R47, R47 ;  /* 0x0000002fff2f723e */ /* 0x000fe400020006ff */
[----:B------:R-:W-:Y:S02]  /*82a60*/  F2FP.F16.E4M3.UNPACK_B R37, R38 ;  /* 0x00000026ff25723e */ /* 0x000fe400020006ff */
[----:B------:R-:W-:Y:S02]  /*82a70*/  F2FP.F16.E4M3.UNPACK_B R44, R44 ;  /* 0x0000002cff2c723e */ /* 0x000fe400020006ff */
[----:B------:R-:W-:Y:S02]  /*82a80*/  F2FP.F16.E4M3.UNPACK_B R45, R45 ;  /* 0x0000002dff2d723e */ /* 0x000fe400020006ff */
[----:B------:R-:W-:-:S02]  /*82a90*/  F2FP.F16.E4M3.UNPACK_B R38, R59 ;  /* 0x0000003bff26723e */ /* 0x000fc400020006ff */
[----:B------:R-:W-:Y:S02]  /*82aa0*/  F2FP.F16.E4M3.UNPACK_B R59, R0 ;  /* 0x00000000ff3b723e */ /* 0x000fe400020006ff */
[----:B------:R-:W4:Y:S04]  /*82ab0*/  LDL.LU R0, [R1+0x4454] ;  /* 0x0044540001007983 */ /* 0x000f280000300800 */
[----:B------:R-:W-:Y:S04]  /*82ac0*/  STL.64 [R1+0x5418], R46 ;  /* 0x0054182e01007387 */ /* 0x000fe80000100a00 */
[----:B------:R-:W-:Y:S01]  /*82ad0*/  STL.64 [R1+0x5410], R44 ;  /* 0x0054102c01007387 */ /* 0x000fe20000100a00 */
        /* <DEDUP_REMOVED lines=8> */
[----:B------:R-:W-:Y:S02]  /*82b60*/  F2FP.F16.E4M3.UNPACK_B R55, R55 ;  /* 0x00000037ff37723e */ /* 0x000fe400020006ff */
[----:B------:R-:W-:Y:S02]  /*82b70*/  F2FP.F16.E4M3.UNPACK_B R27, R27 ;  /* 0x0000001bff1b723e */ /* 0x000fe400020006ff */
[----:B------:R-:W-:Y:S02]  /*82b80*/  F2FP.F16.E4M3.UNPACK_B R42, R42 ;  /* 0x0000002aff2a723e */ /* 0x000fe400020006ff */
[----:B------:R-:W-:Y:S02]  /*82b90*/  F2FP.F16.E4M3.UNPACK_B R43, R43 ;  /* 0x0000002bff2b723e */ /* 0x000fe400020006ff */
[----:B------:R-:W-:Y:S01]  /*82ba0*/  F2FP.F16.E4M3.UNPACK_B R41, R41 ;  /* 0x00000029ff29723e */ /* 0x000fe200020006ff */
[----:B---3--:R-:W-:Y:S04]  /*82bb0*/  STL [R1+0x4fcc], R16 ;  /* 0x004fcc1001007387 */ /* 0x008fe80000100800 */
[----:B------:R-:W-:Y:S04]  /*82bc0*/  STL [R1+0x4fc8], R17 ;  /* 0x004fc81101007387 */ /* 0x000fe80000100800 */
[----:B--2---:R-:W-:Y:S04]  /*82bd0*/  STL [R1+0x4fc4], R18 ;  /* 0x004fc41201007387 */ /* 0x004fe80000100800 */
[----:B------:R-:W-:Y:S04]  /*82be0*/  STL [R1+0x4fc0], R19 ;  /* 0x004fc01301007387 */ /* 0x000fe80000100800 */
[----:B------:R-:W-:Y:S04]  /*82bf0*/  STL.64 [R1+0x4f68], R34 ;  /* 0x004f682201007387 */ /* 0x000fe80000100a00 */
[----:B------:R-:W-:Y:S04]  /*82c00*/  STL.64 [R1+0x4f60], R32 ;  /* 0x004f602001007387 */ /* 0x000fe80000100a00 */
[----:B------:R-:W-:Y:S04]  /*82c10*/  STL [R1+0x4f34], R48 ;  /* 0x004f343001007387 */ /* 0x000fe80000100800 */
[----:B------:R-:W-:Y:S04]  /*82c20*/  STL [R1+0x4f30], R49 ;  /* 0x004f303101007387 */ /* 0x000fe80000100800 */
[----:B------:R-:W-:Y:S04]  /*82c30*/  STL [R1+0x4f2c], R50 ;  /* 0x004f2c3201007387 */ /* 0x000fe80000100800 */
[----:B------:R-:W-:Y:S04]  /*82c40*/  STL [R1+0x4f28], R51 ;  /* 0x004f283301007387 */ /* 0x000fe80000100800 */
[----:B----4-:R0:W-:Y:S04]  /*82c50*/  STL [R1+0x4f1c], R60 ;  /* 0x004f1c3c01007387 */ /* 0x0101e80000100800 */
[----:B------:R1:W-:Y:S04]  /*82c60*/  STL [R1+0x4f18], R61 ;  /* 0x004f183d01007387 */ /* 0x0003e80000100800 */
[----:B0-----:R-:W2:Y:S04]  /*82c70*/  LDL.LU R60, [R1+0x268] ;  /* 0x00026800013c7983 */ /* 0x001ea80000300800 */
[----:B-1----:R-:W2:Y:S04]  /*82c80*/  LDL.LU R61, [R1+0x26c] ;  /* 0x00026c00013d7983 */ /* 0x002ea80000300800 */
[----:B------:R-:W3:Y:S04]  /*82c90*/  LDL.LU R48, [R1+0x340] ;  /* 0x0003400001307983 */ /* 0x000ee80000300800 */
[----:B------:R-:W3:Y:S04]  /*82ca0*/  LDL.LU R49, [R1+0x344] ;  /* 0x0003440001317983 */ /* 0x000ee80000300800 */
[----:B------:R-:W4:Y:S04]  /*82cb0*/  LDL.LU R32, [R1+0x10] ;  /* 0x0000100001207983 */ /* 0x000f280000300800 */
[----:B------:R-:W4:Y:S04]  /*82cc0*/  LDL.LU R33, [R1+0x14] ;  /* 0x0000140001217983 */ /* 0x000f280000300800 */
[----:B------:R-:W4:Y:S04]  /*82cd0*/  LDL.LU R34, [R1+0x18] ;  /* 0x0000180001227983 */ /* 0x000f280000300800 */
[----:B------:R-:W4:Y:S04]  /*82ce0*/  LDL.LU R35, [R1+0x1c] ;  /* 0x00001c0001237983 */ /* 0x000f280000300800 */
[----:B------:R-:W2:Y:S04]  /*82cf0*/  LDL.LU.64 R18, [R1+0x2c8] ;  /* 0x0002c80001127983 */ /* 0x000ea80000300a00 */
[----:B------:R-:W4:Y:S04]  /*82d00*/  LDL.LU.64 R16, [R1+0x2a8] ;  /* 0x0002a80001107983 */ /* 0x000f280000300a00 */
[----:B------:R-:W-:Y:S04]  /*82d10*/  STL.64 [R1+0x4b70], R6 ;  /* 0x004b700601007387 */ /* 0x000fe80000100a00 */
[----:B------:R-:W-:Y:S04]  /*82d20*/  STL.64 [R1+0x4b68], R4 ;  /* 0x004b680401007387 */ /* 0x000fe80000100a00 */
        /* <DEDUP_REMOVED lines=9> */
[----:B------:R0:W-:Y:S04]  /*82dc0*/  STL.64 [R1+0x4a80], R52 ;  /* 0x004a803401007387 */ /* 0x0001e80000100a00 */
        /* <DEDUP_REMOVED lines=16> */
[----:B------:R-:W-:Y:S04]  /*82ed0*/  STL [R1+0x4a78], R55 ;  /* 0x004a783701007387 */ /* 0x000fe80000100800 */
[----:B------:R-:W-:Y:S04]  /*82ee0*/  STL [R1+0x4a5c], R2 ;  /* 0x004a5c0201007387 */ /* 0x000fe80000100800 */
[----:B------:R-:W-:Y:S04]  /*82ef0*/  STL [R1+0x4a58], R3 ;  /* 0x004a580301007387 */ /* 0x000fe80000100800 */
[----:B------:R0:W-:Y:S01]  /*82f00*/  STL.64 [R1+0x45f0], R10 ;  /* 0x0045f00a01007387 */ /* 0x0001e20000100a00 */
[----:B------:R-:W-:-:S02]  /*82f10*/  F2FP.F16.E4M3.UNPACK_B R56, R56 ;  /* 0x00000038ff38723e */ /* 0x000fc400020006ff */
[----:B------:R-:W-:Y:S01]  /*82f20*/  F2FP.F16.E4M3.UNPACK_B R57, R57 ;  /* 0x00000039ff39723e */ /* 0x000fe200020006ff */
[----:B0-----:R-:W3:Y:S04]  /*82f30*/  LDL.LU.64 R10, [R1+0x330] ;  /* 0x00033000010a7983 */ /* 0x001ee80000300a00 */
[----:B------:R-:W-:Y:S04]  /*82f40*/  STL.64 [R1+0x45e8], R8 ;  /* 0x0045e80801007387 */ /* 0x000fe80000100a00 */
[----:B------:R-:W-:Y:S04]  /*82f50*/  STL.64 [R1+0x4570], R26 ;  /* 0x0045701a01007387 */ /* 0x000fe80000100a00 */
[----:B------:R0:W-:Y:S04]  /*82f60*/  STL.64 [R1+0x4568], R24 ;  /* 0x0045681801007387 */ /* 0x0001e80000100a00 */
[----:B0-----:R-:W2:Y:S04]  /*82f70*/  LDL.LU R24, [R1+0xcc0] ;  /* 0x000cc00001187983 */ /* 0x001ea80000300800 */
[----:B------:R-:W2:Y:S04]  /*82f80*/  LDL.LU R25, [R1+0xcc4] ;  /* 0x000cc40001197983 */ /* 0x000ea80000300800 */
[----:B------:R-:W2:Y:S04]  /*82f90*/  LDL.LU R26, [R1+0xcc8] ;  /* 0x000cc800011a7983 */ /* 0x000ea80000300800 */
[----:B------:R-:W2:Y:S04]  /*82fa0*/  LDL.LU R27, [R1+0xccc] ;  /* 0x000ccc00011b7983 */ /* 0x000ea80000300800 */
[----:B------:R-:W-:Y:S04]  /*82fb0*/  STL [R1+0x4564], R56 ;  /* 0x0045643801007387 */ /* 0x000fe80000100800 */
[----:B------:R-:W-:Y:S04]  /*82fc0*/  STL [R1+0x4560], R57 ;  /* 0x0045603901007387 */ /* 0x000fe80000100800 */
[----:B------:R-:W-:Y:S04]  /*82fd0*/  STL.64 [R1+0x44e8], R42 ;  /* 0x0044e82a01007387 */ /* 0x000fe80000100a00 */
[----:B------:R0:W-:Y:S04]  /*82fe0*/  STL.64 [R1+0x44e0], R40 ;  /* 0x0044e02801007387 */ /* 0x0001e80000100a00 */
[----:B0-----:R-:W3:Y:S04]  /*82ff0*/  LDL.LU R40, [R1+0xcd0] ;  /* 0x000cd00001287983 */ /* 0x001ee80000300800 */
[----:B------:R-:W3:Y:S04]  /*83000*/  LDL.LU R41, [R1+0xcd4] ;  /* 0x000cd40001297983 */ /* 0x000ee80000300800 */
[----:B------:R-:W3:Y:S04]  /*83010*/  LDL.LU R42, [R1+0xcd8] ;  /* 0x000cd800012a7983 */ /* 0x000ee80000300800 */
[----:B------:R-:W3:Y:S01]  /*83020*/  LDL.LU R43, [R1+0xcdc] ;  /* 0x000cdc00012b7983 */ /* 0x000ee20000300800 */
[----:B------:R-:W-:-:S05]  /*83030*/  F2FP.F16.E4M3.UNPACK_B R58, R58 ;  /* 0x0000003aff3a723e */ /* 0x000fca00020006ff */
[----:B------:R0:W-:Y:S04]  /*83040*/  STL.64 [R1+0x4488], R58 ;  /* 0x0044883a01007387 */ /* 0x0001e80000100a00 */
[----:B0-----:R-:W3:Y:S04]  /*83050*/  LDL.LU R58, [R1+0x348] ;  /* 0x00034800013a7983 */ /* 0x001ee80000300800 */
[----:B------:R-:W3:Y:S04]  /*83060*/  LDL.LU R59, [R1+0x34c] ;  /* 0x00034c00013b7983 */ /* 0x000ee80000300800 */
[----:B------:R-:W3:Y:S04]  /*83070*/  LDL.LU R44, [R1+0xc80] ;  /* 0x000c8000012c7983 */ /* 0x000ee80000300800 */
[----:B------:R-:W3:Y:S04]  /*83080*/  LDL.LU R45, [R1+0xc84] ;  /* 0x000c8400012d7983 */ /* 0x000ee80000300800 */
[----:B------:R-:W3:Y:S04]  /*83090*/  LDL.LU R46, [R1+0xc88] ;  /* 0x000c8800012e7983 */ /* 0x000ee80000300800 */
[----:B------:R-:W3:Y:S04]  /*830a0*/  LDL.LU R47, [R1+0xc8c] ;  /* 0x000c8c00012f7983 */ /* 0x000ee80000300800 */
[----:B------:R-:W-:Y:S01]  /*830b0*/  STL [R1+0x4454], R0 ;  /* 0x0044540001007387 */ /* 0x000fe20000100800 */
[C---:B----4-:R-:W-:Y:S06]  /*830c0*/  HMMA.16816.F32 R4, R32.reuse, R16, R4 ;  /* 0x000000102004723c */ /* 0x050fec0000001804 */
[C---:B--2---:R-:W-:Y:S06]  /*830d0*/  HMMA.16816.F32 R24, R32.reuse, R18, R24 ;  /* 0x000000122018723c */ /* 0x044fec0000001818 */
[----:B---3--:R-:W-:-:S15]  /*830e0*/  HMMA.16816.F32 R40, R32, R10, R40 ;  /* 0x0000000a2028723c */ /* 0x008fde0000001828 */
[----:B------:R-:W-:-:S08]  /*830f0*/  NOP ;  /* 0x0000000000007918 */ /* 0x000fd00000000000 */
[----:B------:R-:W-:Y:S04]  /*83100*/  STL.64 [R1+0x450], R40 ;  /* 0x0004502801007387 */ /* 0x000fe80000100a00 */
[----:B------:R-:W-:Y:S04]  /*83110*/  STL.64 [R1+0x458], R42 ;  /* 0x0004582a01007387 */ /* 0x000fe80000100a00 */
[----:B------:R0:W-:Y:S04]  /*83120*/  STL [R1+0x4fec], R4 ;  /* 0x004fec0401007387 */ /* 0x0001e80000100800 */
[----:B------:R-:W-:Y:S04]  /*83130*/  STL.64 [R1+0x440], R24 ;  /* 0x0004401801007387 */ /* 0x000fe80000100a00 */
[----:B------:R-:W-:Y:S04]  /*83140*/  STL.64 [R1+0x448], R26 ;  /* 0x0004481a01007387 */ /* 0x000fe80000100a00 */
[----:B------:R1:W-:Y:S04]  /*83150*/  STL [R1+0x4fe8], R5 ;  /* 0x004fe80501007387 */ /* 0x0003e80000100800 */
[----:B------:R2:W-:Y:S04]  /*83160*/  STL [R1+0x4fe4], R6 ;  /* 0x004fe40601007387 */ /* 0x0005e80000100800 */
[----:B------:R3:W-:Y:S04]  /*83170*/  STL [R1+0x4fe0], R7 ;  /* 0x004fe00701007387 */ /* 0x0007e80000100800 */
[----:B0-----:R-:W4:Y:S04]  /*83180*/  LDL.LU R4, [R1+0xc70] ;  /* 0x000c700001047983 */ /* 0x001f280000300800 */
[----:B-1----:R-:W4:Y:S04]  /*83190*/  LDL.LU R5, [R1+0xc74] ;  /* 0x000c740001057983 */ /* 0x002f280000300800 */
[----:B--2---:R-:W4:Y:S04]  /*831a0*/  LDL.LU R6, [R1+0xc78] ;  /* 0x000c780001067983 */ /* 0x004f280000300800 */
[----:B---3--:R-:W4:Y:S01]  /*831b0*/  LDL.LU R7, [R1+0xc7c] ;  /* 0x000c7c0001077983 */ /* 0x008f220000300800 */
[C---:B------:R-:W-:Y:S06]  /*831c0*/  HMMA.16816.F32 R24, R32.reuse, R52, R36 ;  /* 0x000000342018723c */ /* 0x040fec0000001824 */
[----:B------:R-:W-:Y:S01]  /*831d0*/  HMMA.16816.F32 R20, R32, R60, R20 ;  /* 0x0000003c2014723c */ /* 0x000fe20000001814 */
[----:B------:R-:W2:-:S15]  /*831e0*/  LDL.LU R40, [R1+0xc60] ;  /* 0x000c600001287983 */ /* 0x000e9e0000300800 */
[----:B------:R-:W-:-:S01]  /*831f0*/  NOP ;  /* 0x0000000000007918 */ /* 0x000fc20000000000 */
[----:B------:R0:W-:Y:S04]  /*83200*/  STL.64 [R1+0x420], R24 ;  /* 0x0004201801007387 */ /* 0x0001e80000100a00 */
[----:B------:R1:W-:Y:S04]  /*83210*/  STL.64 [R1+0x428], R26 ;  /* 0x0004281a01007387 */ /* 0x0003e80000100a00 */
[----:B------:R-:W2:Y:S04]  /*83220*/  LDL.LU R41, [R1+0xc64] ;  /* 0x000c640001297983 */ /* 0x000ea80000300800 */
[----:B------:R-:W2:Y:S04]  /*83230*/  LDL.LU R42, [R1+0xc68] ;  /* 0x000c6800012a7983 */ /* 0x000ea80000300800 */
[----:B------:R-:W2:Y:S04]  /*83240*/  LDL.LU R43, [R1+0xc6c] ;  /* 0x000c6c00012b7983 */ /* 0x000ea80000300800 */
[----:B0-----:R-:W3:Y:S04]  /*83250*/  LDL.LU R24, [R1+0xc50] ;  /* 0x000c500001187983 */ /* 0x001ee80000300800 */
[----:B------:R-:W3:Y:S04]  /*83260*/  LDL.LU R25, [R1+0xc54] ;  /* 0x000c540001197983 */ /* 0x000ee80000300800 */
[----:B-1----:R-:W3:Y:S04]  /*83270*/  LDL.LU R26, [R1+0xc58] ;  /* 0x000c5800011a7983 */ /* 0x002ee80000300800 */
[----:B------:R-:W3:Y:S04]  /*83280*/  LDL.LU R27, [R1+0xc5c] ;  /* 0x000c5c00011b7983 */ /* 0x000ee80000300800 */
[----:B------:R-:W2:Y:S04]  /*83290*/  LDL.LU R36, [R1+0xc40] ;  /* 0x000c400001247983 */ /* 0x000ea80000300800 */
[----:B------:R-:W-:Y:S04]  /*832a0*/  STL.64 [R1+0x410], R20 ;  /* 0x0004101401007387 */ /* 0x000fe80000100a00 */
[----:B------:R0:W-:Y:S04]  /*832b0*/  STL.64 [R1+0x418], R22 ;  /* 0x0004181601007387 */ /* 0x0001e80000100a00 */
        /* <DEDUP_REMOVED lines=8> */
[----:B0-----:R-:W-:-:S15]  /*83340*/  HMMA.16816.F32 R20, R12, R58, R44 ;  /* 0x0000003a0c14723c */ /* 0x001fde000000182c */
[----:B------:R-:W-:-:S08]  /*83350*/  NOP ;  /* 0x0000000000007918 */ /* 0x000fd00000000000 */
[----:B------:R0:W-:Y:S04]  /*83360*/  STL.64 [R1+0x400], R20 ;  /* 0x0004001401007387 */ /* 0x0001e80000100a00 */
[----:B------:R1:W-:Y:S04]  /*83370*/  STL.64 [R1+0x408], R22 ;  /* 0x0004081601007387 */ /* 0x0003e80000100a00 */
[----:B------:R-:W2:Y:S04]  /*83380*/  LDL.LU R3, [R1+0x264] ;  /* 0x0002640001037983 */ /* 0x000ea80000300800 */
[----:B0-----:R-:W2:Y:S04]  /*83390*/  LDL.LU R20, [R1+0xc20] ;  /* 0x000c200001147983 */ /* 0x001ea80000300800 */
[----:B------:R-:W2:Y:S04]  /*833a0*/  LDL.LU R21, [R1+0xc24] ;  /* 0x000c240001157983 */ /* 0x000ea80000300800 */
[----:B-1----:R-:W2:Y:S04]  /*833b0*/  LDL.LU R22, [R1+0xc28] ;  /* 0x000c280001167983 */ /* 0x002ea80000300800 */
[----:B------:R-:W2:Y:S04]  /*833c0*/  LDL.LU R23, [R1+0xc2c] ;  /* 0x000c2c0001177983 */ /* 0x000ea80000300800 */
[----:B------:R-:W2:Y:S04]  /*833d0*/  LDL.LU R44, [R1+0xc10] ;  /* 0x000c1000012c7983 */ /* 0x000ea80000300800 */
[----:B------:R-:W2:Y:S04]  /*833e0*/  LDL.LU R45, [R1+0xc14] ;  /* 0x000c1400012d7983 */ /* 0x000ea80000300800 */
[----:B------:R-:W2:Y:S04]  /*833f0*/  LDL.LU R46, [R1+0xc18] ;  /* 0x000c1800012e7983 */ /* 0x000ea80000300800 */
[----:B------:R-:W2:Y:S01]  /*83400*/  LDL.LU R47, [R1+0xc1c] ;  /* 0x000c1c00012f7983 */ /* 0x000ea20000300800 */
[----:B----4-:R-:W-:-:S15]  /*83410*/  HMMA.16816.F32 R4, R12, R48, R4 ;  /* 0x000000300c04723c */ /* 0x010fde0000001804 */
[----:B------:R-:W-:-:S08]  /*83420*/  NOP ;  /* 0x0000000000007918 */ /* 0x000fd00000000000 */
[----:B------:R0:W-:Y:S04]  /*83430*/  STL.64 [R1+0x3f0], R4 ;  /* 0x0003f00401007387 */ /* 0x0001e80000100a00 */
[----:B------:R-:W-:Y:S01]  /*83440*/  STL [R1+0x3f8], R6 ;  /* 0x0003f80601007387 */ /* 0x000fe20000100800 */
[----:B0-----:R-:W-:-:S05]  /*83450*/  IMAD.MOV.U32 R4, RZ, RZ, R7 ;  /* 0x000000ffff047224 */ /* 0x001fca00078e0007 */
[----:B------:R2:W-:Y:S04]  /*83460*/  STL [R1+0x4ff0], R4 ;  /* 0x004ff00401007387 */ /* 0x0005e80000100800 */
[----:B------:R-:W4:Y:S04]  /*83470*/  LDL.LU R54, [R1+0x328] ;  /* 0x0003280001367983 */ /* 0x000f280000300800 */
[----:B------:R-:W4:Y:S04]  /*83480*/  LDL.LU R55, [R1+0x32c] ;  /* 0x00032c0001377983 */ /* 0x000f280000300800 */
[----:B------:R-:W4:Y:S04]  /*83490*/  LDL.LU R56, [R1+0x2f8] ;  /* 0x0002f80001387983 */ /* 0x000f280000300800 */
[----:B------:R-:W4:Y:S01]  /*834a0*/  LDL.LU R57, [R1+0x2fc] ;  /* 0x0002fc0001397983 */ /* 0x000f220000300800 */
[C---:B---3--:R-:W-:Y:S06]  /*834b0*/  HMMA.16816.F32 R24, R12.reuse, R10, R24 ;  /* 0x0000000a0c18723c */ /* 0x048fec0000001818 */
[C---:B--2---:R-:W-:Y:S06]  /*834c0*/  HMMA.16816.F32 R4, R12.reuse, R50, R40 ;  /* 0x000000320c04723c */ /* 0x044fec0000001828 */
[----:B------:R-:W-:Y:S01]  /*834d0*/  HMMA.16816.F32 R32, R12, R16, R32 ;  /* 0x000000100c20723c */ /* 0x000fe20000001820 */
[----:B------:R-:W-:-:S05]  /*834e0*/  IMAD.MOV.U32 R0, RZ, RZ, R19 ;  /* 0x000000ffff007224 */ /* 0x000fca00078e0013 */
[----:B------:R-:W-:Y:S01]  /*834f0*/  HMMA.16816.F32 R20, R12, R52, R20 ;  /* 0x000000340c14723c */ /* 0x000fe20000001814 */
[----:B----4-:R-:W-:Y:S10]  /*83500*/  STL.64 [R1+0x53f8], R56 ;  /* 0x0053f83801007387 */ /* 0x010ff40000100a00 */
[----:B------:R-:W-:Y:S04]  /*83510*/  STL.64 [R1+0x3e0], R4 ;  /* 0x0003e00401007387 */ /* 0x000fe80000100a00 */
[----:B------:R0:W-:Y:S04]  /*83520*/  STL [R1+0x3e8], R6 ;  /* 0x0003e80601007387 */ /* 0x0001e80000100800 */
[----:B------:R1:W-:Y:S01]  /*83530*/  STL [R1+0x3dc], R27 ;  /* 0x0003dc1b01007387 */ /* 0x0003e20000100800 */
[----:B0-----:R-:W-:-:S02]  /*83540*/  IMAD.MOV.U32 R6, RZ, RZ, R25 ;  /* 0x000000ffff067224 */ /* 0x001fc400078e0019 */
[----:B------:R-:W-:Y:S02]  /*83550*/  IMAD.MOV.U32 R4, RZ, RZ, R7 ;  /* 0x000000ffff047224 */ /* 0x000fe400078e0007 */
[----:B------:R-:W-:Y:S02]  /*83560*/  IMAD.MOV.U32 R5, RZ, RZ, R24 ;  /* 0x000000ffff057224 */ /* 0x000fe400078e0018 */
[----:B------:R-:W-:Y:S02]  /*83570*/  IMAD.MOV.U32 R7, RZ, RZ, R26 ;  /* 0x000000ffff077224 */ /* 0x000fe400078e001a */
[----:B-1----:R-:W-:Y:S03]  /*83580*/  HMMA.16816.F32 R24, R12, R18, R36 ;  /* 0x000000120c18723c */ /* 0x002fe60000001824 */
[----:B------:R0:W-:Y:S04]  /*83590*/  STL.64 [R1+0x5000], R6 ;  /* 0x0050000601007387 */ /* 0x0001e80000100a00 */
[----:B------:R1:W-:Y:S01]  /*835a0*/  STL.64 [R1+0x4ff8], R4 ;  /* 0x004ff80401007387 */ /* 0x0003e20000100a00 */
[----:B0-----:R-:W-:-:S02]  /*835b0*/  IMAD.MOV.U32 R6, RZ, RZ, R16 ;  /* 0x000000ffff067224 */ /* 0x001fc400078e0010 */
[----:B-1----:R-:W-:Y:S02]  /*835c0*/  IMAD.MOV.U32 R5, RZ, RZ, R17 ;  /* 0x000000ffff057224 */ /* 0x002fe400078e0011 */
[----:B------:R-:W-:-:S11]  /*835d0*/  IMAD.MOV.U32 R4, RZ, RZ, R18 ;  /* 0x000000ffff047224 */ /* 0x000fd600078e0012 */
[----:B------:R-:W-:Y:S04]  /*835e0*/  STL.64 [R1+0x3c0], R24 ;  /* 0x0003c01801007387 */ /* 0x000fe80000100a00 */
[----:B------:R-:W-:Y:S04]  /*835f0*/  STL.64 [R1+0x3c8], R26 ;  /* 0x0003c81a01007387 */ /* 0x000fe80000100a00 */
[----:B------:R-:W-:Y:S04]  /*83600*/  STL.64 [R1+0x4f78], R34 ;  /* 0x004f782201007387 */ /* 0x000fe80000100a00 */
[----:B------:R-:W2:Y:S04]  /*83610*/  LDL.LU R16, [R1+0xc00] ;  /* 0x000c000001107983 */ /* 0x000ea80000300800 */
[----:B------:R-:W2:Y:S04]  /*83620*/  LDL.LU R17, [R1+0xc04] ;  /* 0x000c040001117983 */ /* 0x000ea80000300800 */
[----:B------:R-:W2:Y:S04]  /*83630*/  LDL.LU R18, [R1+0xc08] ;  /* 0x000c080001127983 */ /* 0x000ea80000300800 */
[----:B------:R-:W2:Y:S04]  /*83640*/  LDL.LU R19, [R1+0xc0c] ;  /* 0x000c0c0001137983 */ /* 0x000ea80000300800 */
[----:B------:R-:W-:Y:S04]  /*83650*/  STL.64 [R1+0x4f70], R32 ;  /* 0x004f702001007387 */ /* 0x000fe80000100a00 */
[----:B------:R-:W-:Y:S04]  /*83660*/  STL.64 [R1+0x4f88], R22 ;  /* 0x004f881601007387 */ /* 0x000fe80000100a00 */
[----:B------:R0:W-:Y:S01]  /*83670*/  STL.64 [R1+0x4f80], R20 ;  /* 0x004f801401007387 */ /* 0x0001e20000100a00 */
[----:B------:R-:W-:Y:S03]  /*83680*/  HMMA.16816.F32 R40, R12, R60, R44 ;  /* 0x0000003c0c28723c */ /* 0x000fe6000000182c */
        /* <DEDUP_REMOVED lines=17> */
[----:B------:R1:W-:Y:S04]  /*837a0*/  STL [R1+0x4f98], R41 ;  /* 0x004f982901007387 */ /* 0x0003e80000100800 */
[----:B------:R1:W-:Y:S04]  /*837b0*/  STL [R1+0x4f94], R42 ;  /* 0x004f942a01007387 */ /* 0x0003e80000100800 */
[----:B------:R1:W-:Y:S04]  /*837c0*/  STL [R1+0x4f90], R43 ;  /* 0x004f902b01007387 */ /* 0x0003e80000100800 */
[----:B0-----:R-:W4:Y:S04]  /*837d0*/  LDL.LU R40, [R1+0xbd0] ;  /* 0x000bd00001287983 */ /* 0x001f280000300800 */
[----:B-1----:R-:W4:Y:S04]  /*837e0*/  LDL.LU R41, [R1+0xbd4] ;  /* 0x000bd40001297983 */ /* 0x002f280000300800 */
[----:B------:R-:W4:Y:S04]  /*837f0*/  LDL.LU R42, [R1+0xbd8] ;  /* 0x000bd800012a7983 */ /* 0x000f280000300800 */
[----:B------:R-:W4:Y:S01]  /*83800*/  LDL.LU R43, [R1+0xbdc] ;  /* 0x000bdc00012b7983 */ /* 0x000f220000300800 */
[----:B------:R-:W-:-:S02]  /*83810*/  IMAD.MOV.U32 R34, RZ, RZ, R6 ;  /* 0x000000ffff227224 */ /* 0x000fc400078e0006 */
[----:B------:R-:W-:Y:S02]  /*83820*/  IMAD.MOV.U32 R35, RZ, RZ, R5 ;  /* 0x000000ffff237224 */ /* 0x000fe400078e0005 */
[----:B------:R-:W-:Y:S02]  /*83830*/  IMAD.MOV.U32 R32, RZ, RZ, R4 ;  /* 0x000000ffff207224 */ /* 0x000fe400078e0004 */
[----:B--2---:R-:W-:-:S15]  /*83840*/  HMMA.16816.F32 R4, R28, R58, R16 ;  /* 0x0000003a1c04723c */ /* 0x004fde0000001810 */
[----:B------:R-:W-:-:S08]  /*83850*/  NOP ;  /* 0x0000000000007918 */ /* 0x000fd00000000000 */
[----:B------:R0:W-:Y:S01]  /*83860*/  STL [R1+0x380], R4 ;  /* 0x0003800401007387 */ /* 0x0001e20000100800 */
[----:B------:R-:W-:Y:S02]  /*83870*/  IMAD.MOV.U32 R16, RZ, RZ, R5 ;  /* 0x000000ffff107224 */ /* 0x000fe400078e0005 */
[----:B------:R-:W-:Y:S02]  /*83880*/  IMAD.MOV.U32 R17, RZ, RZ, R6 ;  /* 0x000000ffff117224 */ /* 0x000fe400078e0006 */
[----:B------:R-:W-:Y:S01]  /*83890*/  IMAD.MOV.U32 R18, RZ, RZ, R7 ;  /* 0x000000ffff127224 */ /* 0x000fe200078e0007 */
        /* <DEDUP_REMOVED lines=9> */
[----:B------:R-:W-:-:S05]  /*83930*/  IMAD.MOV.U32 R33, RZ, RZ, R0 ;  /* 0x000000ffff217224 */ /* 0x000fca00078e0000 */
[C---:B----4-:R-:W-:Y:S06]  /*83940*/  HMMA.16816.F32 R36, R28.reuse, R50, R36 ;  /* 0x000000321c24723c */ /* 0x050fec0000001824 */
[----:B------:R-:W-:Y:S11]  /*83950*/  HMMA.16816.F32 R12, R28, R32, R12 ;  /* 0x000000201c0c723c */ /* 0x000ff6000000180c */
[----:B------:R-:W-:Y:S01]  /*83960*/  STL [R1+0x374], R45 ;  /* 0x0003742d01007387 */ /* 0x000fe20000100800 */
[----:B------:R-:W-:-:S03]  /*83970*/  IMAD.MOV.U32 R19, RZ, RZ, R44 ;  /* 0x000000ffff137224 */ /* 0x000fc600078e002c */
[----:B------:R0:W-:Y:S04]  /*83980*/  STL.64 [R1+0x378], R46 ;  /* 0x0003782e01007387 */ /* 0x0001e80000100a00 */
[----:B0-----:R-:W3:Y:S04]  /*83990*/  LDL.LU.64 R46, [R1+0x5418] ;  /* 0x00541800012e7983 */ /* 0x001ee80000300a00 */
[----:B------:R-:W3:Y:S04]  /*839a0*/  LDL.LU.64 R44, [R1+0x5410] ;  /* 0x00541000012c7983 */ /* 0x000ee80000300a00 */
[----:B------:R-:W-:Y:S04]  /*839b0*/  STL.64 [R1+0x4fd8], R18 ;  /* 0x004fd81201007387 */ /* 0x000fe80000100a00 */
[----:B------:R0:W-:Y:S02]  /*839c0*/  STL.64 [R1+0x4fd0], R16 ;  /* 0x004fd01001007387 */ /* 0x0001e40000100a00 */
[----:B0-----:R-:W-:Y:S02]  /*839d0*/  HMMA.16816.F32 R16, R28, R10, R40 ;  /* 0x0000000a1c10723c */ /* 0x001fe40000001828 */
[----:B------:R-:W-:Y:S04]  /*839e0*/  STL.64 [R1+0x5408], R50 ;  /* 0x0054083201007387 */ /* 0x000fe80000100a00 */
[----:B------:R-:W-:Y:S04]  /*839f0*/  STL.64 [R1+0x5400], R48 ;  /* 0x0054003001007387 */ /* 0x000fe80000100a00 */
[----:B------:R0:W-:Y:S02]  /*83a00*/  STL [R1+0x4f58], R39 ;  /* 0x004f582701007387 */ /* 0x0001e40000100800 */
[----:B0-----:R-:W-:-:S12]  /*83a10*/  IMAD.MOV.U32 R39, RZ, RZ, R12 ;  /* 0x000000ffff277224 */ /* 0x001fd800078e000c */
[----:B------:R-:W-:Y:S02]  /*83a20*/  IMAD.MOV.U32 R42, RZ, RZ, R18 ;  /* 0x000000ffff2a7224 */ /* 0x000fe400078e0012 */
[----:B------:R-:W-:Y:S02]  /*83a30*/  IMAD.MOV.U32 R43, RZ, RZ, R19 ;  /* 0x000000ffff2b7224 */ /* 0x000fe400078e0013 */
[----:B------:R-:W-:Y:S02]  /*83a40*/  IMAD.MOV.U32 R40, RZ, RZ, R16 ;  /* 0x000000ffff287224 */ /* 0x000fe400078e0010 */
[----:B------:R-:W-:Y:S01]  /*83a50*/  IMAD.MOV.U32 R41, RZ, RZ, R17 ;  /* 0x000000ffff297224 */ /* 0x000fe200078e0011 */
[----:B------:R-:W-:Y:S04]  /*83a60*/  STL.64 [R1+0x4fa8], R42 ;  /* 0x004fa82a01007387 */ /* 0x000fe80000100a00 */
[----:B------:R-:W-:Y:S04]  /*83a70*/  STL.64 [R1+0x4fa0], R40 ;  /* 0x004fa02801007387 */ /* 0x000fe80000100a00 */
[----:B------:R-:W-:Y:S04]  /*83a80*/  STL [R1+0x14], R13 ;  /* 0x0000140d01007387 */ /* 0x000fe80000100800 */
[----:B------:R0:W-:Y:S02]  /*83a90*/  STL.64 [R1+0x18], R14 ;  /* 0x0000180e01007387 */ /* 0x0001e40000100a00 */
[----:B0-----:R-:W-:Y:S02]  /*83aa0*/  HMMA.16816.F32 R12, R28, R34, R20 ;  /* 0x000000221c0c723c */ /* 0x001fe40000001814 */
[----:B------:R-:W-:Y:S04]  /*83ab0*/  STL.64 [R1+0x4fb8], R38 ;  /* 0x004fb82601007387 */ /* 0x000fe80000100a00 */
[----:B------:R-:W-:Y:S04]  /*83ac0*/  STL.64 [R1+0x4fb0], R36 ;  /* 0x004fb02401007387 */ /* 0x000fe80000100a00 */
[----:B------:R-:W-:Y:S04]  /*83ad0*/  STL.64 [R1+0x53f0], R34 ;  /* 0x0053f02201007387 */ /* 0x000fe80000100a00 */
[----:B------:R-:W-:Y:S09]  /*83ae0*/  STL.64 [R1+0x53e8], R32 ;  /* 0x0053e82001007387 */ /* 0x000ff20000100a00 */
[----:B------:R-:W-:Y:S04]  /*83af0*/  STL [R1+0x4f4c], R12 ;  /* 0x004f4c0c01007387 */ /* 0x000fe80000100800 */
[----:B------:R-:W-:Y:S04]  /*83b00*/  STL [R1+0x4f48], R13 ;  /* 0x004f480d01007387 */ /* 0x000fe80000100800 */
[----:B------:R-:W-:Y:S04]  /*83b10*/  STL [R1+0x4f44], R14 ;  /* 0x004f440e01007387 */ /* 0x000fe80000100800 */
[----:B------:R2:W-:Y:S04]  /*83b20*/  STL [R1+0x4f40], R15 ;  /* 0x004f400f01007387 */ /* 0x0005e80000100800 */
[----:B------:R-:W4:Y:S01]  /*83b30*/  LDL.LU.64 R42, [R1+0x310] ;  /* 0x00031000012a7983 */ /* 0x000f220000300a00 */
[----:B------:R-:W-:-:S02]  /*83b40*/  IMAD.MOV.U32 R8, RZ, RZ, R10 ;  /* 0x000000ffff087224 */ /* 0x000fc400078e000a */
[----:B------:R-:W-:Y:S02]  /*83b50*/  IMAD.MOV.U32 R0, RZ, RZ, R11 ;  /* 0x000000ffff007224 */ /* 0x000fe400078e000b */
[----:B------:R-:W-:Y:S01]  /*83b60*/  IMAD.MOV.U32 R40, RZ, RZ, R8 ;  /* 0x000000ffff287224 */ /* 0x000fe200078e0008 */
[C---:B--2---:R-:W-:Y:S06]  /*83b70*/  HMMA.16816.F32 R12, R28.reuse, R52, R4 ;  /* 0x000000341c0c723c */ /* 0x044fec0000001804 */
[----:B------:R-:W-:-:S15]  /*83b80*/  HMMA.16816.F32 R4, R28, R60, R24 ;  /* 0x0000003c1c04723c */ /* 0x000fde0000001818 */
[----:B------:R-:W-:-:S02]  /*83b90*/  NOP ;  /* 0x0000000000007918 */ /* 0x000fc40000000000 */
[----:B------:R0:W-:Y:S04]  /*83ba0*/  STL.64 [R1+0xfb0], R12 ;  /* 0x000fb00c01007387 */ /* 0x0001e80000100a00 */
[----:B------:R1:W-:Y:S04]  /*83bb0*/  STL.64 [R1+0xfb8], R14 ;  /* 0x000fb80e01007387 */ /* 0x0003e80000100a00 */
[----:B------:R-:W2:Y:S04]  /*83bc0*/  LDL.LU R24, [R1+0xae0] ;  /* 0x000ae00001187983 */ /* 0x000ea80000300800 */
[----:B------:R-:W2:Y:S04]  /*83bd0*/  LDL.LU R25, [R1+0xae4] ;  /* 0x000ae40001197983 */ /* 0x000ea80000300800 */
[----:B------:R-:W2:Y:S04]  /*83be0*/  LDL.LU R26, [R1+0xae8] ;  /* 0x000ae800011a7983 */ /* 0x000ea80000300800 */
[----:B------:R-:W2:Y:S01]  /*83bf0*/  LDL.LU R27, [R1+0xaec] ;  /* 0x000aec00011b7983 */ /* 0x000ea20000300800 */
[----:B0-----:R-:W-:-:S02]  /*83c00*/  IMAD.MOV.U32 R12, RZ, RZ, R4 ;  /* 0x000000ffff0c7224 */ /* 0x001fc400078e0004 */
[----:B------:R-:W-:Y:S01]  /*83c10*/  IMAD.MOV.U32 R13, RZ, RZ, R5 ;  /* 0x000000ffff0d7224 */ /* 0x000fe200078e0005 */
[----:B------:R-:W4:Y:S01]  /*83c20*/  LDL.LU R4, [R1+0xaf0] ;  /* 0x000af00001047983 */ /* 0x000f220000300800 */
[----:B-1----:R-:W-:-:S03]  /*83c30*/  IMAD.MOV.U32 R14, RZ, RZ, R6 ;  /* 0x000000ffff0e7224 */ /* 0x002fc600078e0006 */
[----:B------:R-:W4:Y:S01]  /*83c40*/  LDL.LU R5, [R1+0xaf4] ;  /* 0x000af40001057983 */ /* 0x000f220000300800 */
[----:B------:R-:W-:-:S03]  /*83c50*/  IMAD.MOV.U32 R15, RZ, RZ, R7 ;  /* 0x000000ffff0f7224 */ /* 0x000fc600078e0007 */
        /* <DEDUP_REMOVED lines=30> */
[----:B------:R0:W-:Y:S04]  /*83e40*/  STL.64 [R1+0x4f50], R12 ;  /* 0x004f500c01007387 */ /* 0x0001e80000100a00 */
[----:B0-----:R-:W2:Y:S04]  /*83e50*/  LDL.LU.64 R12, [R1+0x2e0] ;  /* 0x0002e000010c7983 */ /* 0x001ea80000300a00 */
[----:B------:R-:W-:Y:S01]  /*83e60*/  STL.64 [R1+0x53d0], R14 ;  /* 0x0053d00e01007387 */ /* 0x000fe20000100a00 */
[C---:B---3--:R-:W-:Y:S03]  /*83e70*/  HMMA.16816.F32 R56, R44.reuse, R58, R48 ;  /* 0x0000003a2c38723c */ /* 0x048fe60000001830 */
[----:B--2---:R0:W-:Y:S04]  /*83e80*/  STL.64 [R1+0x53c8], R12 ;  /* 0x0053c80c01007387 */ /* 0x0041e80000100a00 */
[----:B0-----:R-:W2:Y:S04]  /*83e90*/  LDL.LU R12, [R1+0xb30] ;  /* 0x000b3000010c7983 */ /* 0x001ea80000300800 */
[----:B------:R-:W2:Y:S04]  /*83ea0*/  LDL.LU R13, [R1+0xb34] ;  /* 0x000b3400010d7983 */ /* 0x000ea80000300800 */
[----:B------:R-:W2:Y:S04]  /*83eb0*/  LDL.LU R14, [R1+0xb38] ;  /* 0x000b3800010e7983 */ /* 0x000ea80000300800 */
[----:B------:R-:W2:Y:S04]  /*83ec0*/  LDL.LU R15, [R1+0xb3c] ;  /* 0x000b3c00010f7983 */ /* 0x000ea80000300800 */
[----:B------:R-:W2:Y:S04]  /*83ed0*/  LDL.LU.64 R50, [R1+0x5408] ;  /* 0x0054080001327983 */ /* 0x000ea80000300a00 */
[----:B------:R-:W3:Y:S04]  /*83ee0*/  LDL.LU.64 R48, [R1+0x5400] ;  /* 0x0054000001307983 */ /* 0x000ee80000300a00 */
[----:B------:R0:W-:Y:S04]  /*83ef0*/  STL.64 [R1+0xf90], R56 ;  /* 0x000f903801007387 */ /* 0x0001e80000100a00 */
[----:B------:R1:W-:Y:S04]  /*83f00*/  STL.64 [R1+0xf98], R58 ;  /* 0x000f983a01007387 */ /* 0x0003e80000100a00 */
[----:B0-----:R-:W4:Y:S01]  /*83f10*/  LDL.LU.64 R56, [R1+0x53f8] ;  /* 0x0053f80001387983 */ /* 0x001f220000300a00 */
[C---:B---3--:R-:W-:Y:S06]  /*83f20*/  HMMA.16816.F32 R32, R44.reuse, R48, R32 ;  /* 0x000000302c20723c */ /* 0x048fec0000001820 */
[----:B--2---:R-:W-:-:S15]  /*83f30*/  HMMA.16816.F32 R12, R44, R50, R12 ;  /* 0x000000322c0c723c */ /* 0x004fde000000180c */
[----:B------:R-:W-:-:S02]  /*83f40*/  NOP ;  /* 0x0000000000007918 */ /* 0x000fc40000000000 */
[----:B------:R0:W-:Y:S01]  /*83f50*/  STL [R1+0xf80], R32 ;  /* 0x000f802001007387 */ /* 0x0001e20000100800 */
[----:B-1----:R-:W-:Y:S02]  /*83f60*/  IMAD.MOV.U32 R59, RZ, RZ, R34 ;  /* 0x000000ffff3b7224 */ /* 0x002fe400078e0022 */
[----:B------:R-:W-:Y:S02]  /*83f70*/  IMAD.MOV.U32 R58, RZ, RZ, R35 ;  /* 0x000000ffff3a7224 */ /* 0x000fe400078e0023 */
[----:B------:R-:W-:Y:S01]  /*83f80*/  IMAD.MOV.U32 R48, RZ, RZ, R33 ;  /* 0x000000ffff307224 */ /* 0x000fe200078e0021 */
[----:B------:R-:W2:Y:S04]  /*83f90*/  LDL.LU.64 R34, [R1+0x53f0] ;  /* 0x0053f00001227983 */ /* 0x000ea80000300a00 */
[----:B0-----:R-:W3:Y:S01]  /*83fa0*/  LDL.LU.64 R32, [R1+0x53e8] ;  /* 0x0053e80001207983 */ /* 0x001ee20000300a00 */
[----:B------:R-:W-:-:S02]  /*83fb0*/  IMAD.MOV.U32 R50, RZ, RZ, R13 ;  /* 0x000000ffff327224 */ /* 0x000fc400078e000d */
[----:B------:R-:W-:Y:S01]  /*83fc0*/  IMAD.MOV.U32 R51, RZ, RZ, R14 ;  /* 0x000000ffff337224 */ /* 0x000fe200078e000e */
[----:B------:R-:W-:Y:S04]  /*83fd0*/  STL.64 [R1+0x53e0], R58 ;  /* 0x0053e03a01007387 */ /* 0x000fe80000100a00 */
[----:B----4-:R-:W-:Y:S04]  /*83fe0*/  STL.64 [R1+0x53d8], R56 ;  /* 0x0053d83801007387 */ /* 0x010fe80000100a00 */
[----:B------:R0:W-:Y:S04]  /*83ff0*/  STL.64 [R1+0x4f38], R50 ;  /* 0x004f383201007387 */ /* 0x0001e80000100a00 */
[----:B0-----:R-:W4:Y:S01]  /*84000*/  LDL.LU.64 R50, [R1+0x2c0] ;  /* 0x0002c00001327983 */ /* 0x001f220000300a00 */
[----:B------:R-:W-:-:S02]  /*84010*/  IMAD.MOV.U32 R41, RZ, RZ, R0 ;  /* 0x000000ffff297224 */ /* 0x000fc400078e0000 */
[----:B------:R-:W-:Y:S02]  /*84020*/  IMAD.MOV.U32 R49, RZ, RZ, R12 ;  /* 0x000000ffff317224 */ /* 0x000fe400078e000c */
[----:B------:R-:W-:-:S03]  /*84030*/  IMAD.MOV.U32 R0, RZ, RZ, R15 ;  /* 0x000000ffff007224 */ /* 0x000fc600078e000f */
[C---:B------:R-:W-:Y:S06]  /*84040*/  HMMA.16816.F32 R36, R44.reuse, R40, R36 ;  /* 0x000000282c24723c */ /* 0x040fec0000001824 */
[C---:B------:R-:W-:Y:S06]  /*84050*/  HMMA.16816.F32 R4, R44.reuse, R52, R4 ;  /* 0x000000342c04723c */ /* 0x040fec0000001804 */
[C---:B--2---:R-:W-:Y:S06]  /*84060*/  HMMA.16816.F32 R12, R44.reuse, R34, R20 ;  /* 0x000000222c0c723c */ /* 0x044fec0000001814 */
[C---:B---3--:R-:W-:Y:S06]  /*84070*/  HMMA.16816.F32 R16, R44.reuse, R32, R16 ;  /* 0x000000202c10723c */ /* 0x048fec0000001810 */
[----:B------:R-:W-:Y:S01]  /*84080*/  HMMA.16816.F32 R44, R44, R60, R24 ;  /* 0x0000003c2c2c723c */ /* 0x000fe20000001818 */
[----:B----4-:R-:W-:Y:S04]  /*84090*/  STL.64 [R1+0x53c0], R50 ;  /* 0x0053c03201007387 */ /* 0x010fe80000100a00 */
[----:B------:R-:W-:Y:S04]  /*840a0*/  STL.64 [R1+0x53b8], R48 ;  /* 0x0053b83001007387 */ /* 0x000fe80000100a00 */
[----:B------:R-:W-:Y:S04]  /*840b0*/  STL.64 [R1+0xf60], R36 ;  /* 0x000f602401007387 */ /* 0x000fe80000100a00 */
[----:B------:R-:W-:Y:S04]  /*840c0*/  STL.64 [R1+0xf68], R38 ;  /* 0x000f682601007387 */ /* 0x000fe80000100a00 */
[----:B------:R-:W-:Y:S04]  /*840d0*/  STL.64 [R1+0xf50], R16 ;  /* 0x000f501001007387 */ /* 0x000fe80000100a00 */
[----:B------:R-:W-:Y:S04]  /*840e0*/  STL.64 [R1+0xf58], R18 ;  /* 0x000f581201007387 */ /* 0x000fe80000100a00 */
[----:B------:R-:W-:Y:S04]  /*840f0*/  STL.64 [R1+0xf40], R12 ;  /* 0x000f400c01007387 */ /* 0x000fe80000100a00 */
[----:B------:R-:W-:Y:S04]  /*84100*/  STL.64 [R1+0xf48], R14 ;  /* 0x000f480e01007387 */ /* 0x000fe80000100a00 */
[----:B------:R0:W-:Y:S04]  /*84110*/  STL.64 [R1+0x4ec0], R46 ;  /* 0x004ec02e01007387 */ /* 0x0001e80000100a00 */
[----:B------:R-:W-:Y:S04]  /*84120*/  STL.64 [R1+0xf30], R4 ;  /* 0x000f300401007387 */ /* 0x000fe80000100a00 */
[----:B------:R-:W-:Y:S04]  /*84130*/  STL.64 [R1+0xf38], R6 ;  /* 0x000f380601007387 */ /* 0x000fe80000100a00 */
[----:B0-----:R-:W2:Y:S04]  /*84140*/  LDL.LU R46, [R1+0x280] ;  /* 0x00028000012e7983 */ /* 0x001ea80000300800 */
[----:B------:R-:W2:Y:S04]  /*84150*/  LDL.LU R47, [R1+0x284] ;  /* 0x00028400012f7983 */ /* 0x000ea80000300800 */
[----:B------:R0:W-:Y:S04]  /*84160*/  STL.64 [R1+0x4eb8], R44 ;  /* 0x004eb82c01007387 */ /* 0x0001e80000100a00 */
[----:B0-----:R-:W3:Y:S04]  /*84170*/  LDL.LU R44, [R1+0x2a0] ;  /* 0x0002a000012c7983 */ /* 0x001ee80000300800 */
[----:B------:R-:W3:Y:S01]  /*84180*/  LDL.LU R45, [R1+0x2a4] ;  /* 0x0002a400012d7983 */ /* 0x000ee20000300800 */
[C---:B------:R-:W-:Y:S03]  /*84190*/  HMMA.16816.F32 R4, R28.reuse, R54, R8 ;  /* 0x000000361c04723c */ /* 0x040fe60000001808 */
[----:B--2---:R-:W-:Y:S04]  /*841a0*/  STL.64 [R1+0x53b0], R46 ;  /* 0x0053b02e01007387 */ /* 0x004fe80000100a00 */
[----:B---3--:R-:W-:Y:S04]  /*841b0*/  STL.64 [R1+0x53a8], R44 ;  /* 0x0053a82c01007387 */ /* 0x008fe80000100a00 */
[----:B------:R0:W-:Y:S04]  /*841c0*/  STL.64 [R1+0x5380], R54 ;  /* 0x0053803601007387 */ /* 0x0001e80000100a00 */
[----:B------:R-:W2:Y:S08]  /*841d0*/  LDL.LU R16, [R1+0xa50] ;  /* 0x000a500001107983 */ /* 0x000eb00000300800 */
        /* <DEDUP_REMOVED lines=9> */
[----:B0-----:R-:W3:Y:S04]  /*84270*/  LDL.LU R54, [R1+0xa68] ;  /* 0x000a680001367983 */ /* 0x001ee80000300800 */
        /* <DEDUP_REMOVED lines=27> */
[----:B------:R-:W3:Y:S04]  /*84430*/  LDL.LU.64 R36, [R1+0x220] ;  /* 0x0002200001247983 */ /* 0x000ee80000300a00 */
[----:B------:R-:W3:Y:S04]  /*84440*/  LDL.LU.64 R38, [R1+0x228] ;  /* 0x0002280001267983 */ /* 0x000ee80000300a00 */
        /* <DEDUP_REMOVED lines=25> */
[----:B------:R-:W4:Y:S02]  /*845e0*/  LDL.LU.64 R56, [R1+0x53d8] ;  /* 0x0053d80001387983 */ /* 0x000f240000300a00 */
[----:B----4-:R-:W-:-:S15]  /*845f0*/  HMMA.16816.F32 R12, R28, R56, R12 ;  /* 0x000000381c0c723c */ /* 0x010fde000000180c */
[----:B------:R-:W-:-:S08]  /*84600*/  NOP ;  /* 0x0000000000007918 */ /* 0x000fd00000000000 */
[----:B------:R-:W-:Y:S04]  /*84610*/  STL.64 [R1+0xf00], R12 ;  /* 0x000f000c01007387 */ /* 0x000fe80000100a00 */
[----:B------:R0:W-:Y:S04]  /*84620*/  STL.64 [R1+0xf08], R14 ;  /* 0x000f080e01007387 */ /* 0x0001e80000100a00 */
[----:B0-----:R-:W4:Y:S04]  /*84630*/  LDL.LU.64 R14, [R1+0x53d0] ;  /* 0x0053d000010e7983 */ /* 0x001f280000300a00 */
[----:B------:R-:W3:Y:S02]  /*84640*/  LDL.LU.64 R12, [R1+0x53c8] ;  /* 0x0053c800010c7983 */ /* 0x000ee40000300a00 */
[----:B---3--:R-:W-:-:S15]  /*84650*/  HMMA.16816.F32 R48, R28, R12, R48 ;  /* 0x0000000c1c30723c */ /* 0x008fde0000001830 */
[----:B------:R-:W-:-:S08]  /*84660*/  NOP ;  /* 0x0000000000007918 */ /* 0x000fd00000000000 */
[----:B------:R0:W-:Y:S01]  /*84670*/  STL.64 [R1+0xef0], R48 ;  /* 0x000ef03001007387 */ /* 0x0001e20000100a00 */
[----:B------:R-:W-:Y:S02]  /*84680*/  IMAD.MOV.U32 R60, RZ, RZ, R50 ;  /* 0x000000ffff3c7224 */ /* 0x000fe400078e0032 */
[----:B------:R-:W-:Y:S02]  /*84690*/  IMAD.MOV.U32 R61, RZ, RZ, R51 ;  /* 0x000000ffff3d7224 */ /* 0x000fe400078e0033 */
[----:B------:R-:W3:Y:S04]  /*846a0*/  LDL.LU.64 R50, [R1+0x53c0] ;  /* 0x0053c00001327983 */ /* 0x000ee80000300a00 */
[----:B0-----:R-:W4:Y:S04]  /*846b0*/  LDL.LU.64 R48, [R1+0x53b8] ;  /* 0x0053b80001307983 */ /* 0x001f280000300a00 */
[----:B------:R-:W-:Y:S04]  /*846c0*/  STL [R1+0x4f24], R60 ;  /* 0x004f243c01007387 */ /* 0x000fe80000100800 */
[----:B------:R-:W-:Y:S01]  /*846d0*/  STL [R1+0x4f20], R61 ;  /* 0x004f203d01007387 */ /* 0x000fe20000100800 */
[----:B---3--:R-:W-:-:S15]  /*846e0*/  HMMA.16816.F32 R44, R28, R50, R44 ;  /* 0x000000321c2c723c */ /* 0x008fde000000182c */
[----:B------:R-:W-:-:S08]  /*846f0*/  NOP ;  /* 0x0000000000007918 */ /* 0x000fd00000000000 */
[----:B------:R-:W-:Y:S04]  /*84700*/  STL.64 [R1+0xee0], R44 ;  /* 0x000ee02c01007387 */ /* 0x000fe80000100a00 */
[----:B------:R0:W-:Y:S04]  /*84710*/  STL.64 [R1+0xee8], R46 ;  /* 0x000ee82e01007387 */ /* 0x0001e80000100a00 */
[----:B0-----:R-:W3:Y:S04]  /*84720*/  LDL.LU.64 R46, [R1+0x53b0] ;  /* 0x0053b000012e7983 */ /* 0x001ee80000300a00 */
[----:B------:R-:W2:Y:S02]  /*84730*/  LDL.LU.64 R44, [R1+0x53a8] ;  /* 0x0053a800012c7983 */ /* 0x000ea40000300a00 */
[----:B--2---:R-:W-:-:S15]  /*84740*/  HMMA.16816.F32 R52, R28, R44, R52 ;  /* 0x0000002c1c34723c */ /* 0x004fde0000001834 */
[----:B------:R-:W-:-:S08]  /*84750*/  NOP ;  /* 0x0000000000007918 */ /* 0x000fd00000000000 */
[----:B------:R-:W-:Y:S04]  /*84760*/  STL.64 [R1+0xed0], R52 ;  /* 0x000ed03401007387 */ /* 0x000fe80000100a00 */
[----:B------:R0:W-:Y:S04]  /*84770*/  STL.64 [R1+0xed8], R54 ;  /* 0x000ed83601007387 */ /* 0x0001e80000100a00 */
[----:B0-----:R-:W2:Y:S04]  /*84780*/  LDL.LU.64 R54, [R1+0x53a0] ;  /* 0x0053a00001367983 */ /* 0x001ea80000300a00 */
[----:B------:R-:W2:Y:S01]  /*84790*/  LDL.LU.64 R52, [R1+0x5398] ;  /* 0x0053980001347983 */ /* 0x000ea20000300a00 */
[----:B---3--:R-:W-:-:S15]  /*847a0*/  HMMA.16816.F32 R16, R28, R46, R16 ;  /* 0x0000002e1c10723c */ /* 0x008fde0000001810 */
[----:B------:R-:W-:-:S08]  /*847b0*/  NOP ;  /* 0x0000000000007918 */ /* 0x000fd00000000000 */
[----:B------:R-:W-:Y:S04]  /*847c0*/  STL.64 [R1+0xec0], R16 ;  /* 0x000ec01001007387 */ /* 0x000fe80000100a00 */
[----:B------:R0:W-:Y:S04]  /*847d0*/  STL.64 [R1+0xec8], R18 ;  /* 0x000ec81201007387 */ /* 0x0001e80000100a00 */
[----:B0-----:R-:W3:Y:S04]  /*847e0*/  LDL.LU.64 R18, [R1+0x5390] ;  /* 0x0053900001127983 */ /* 0x001ee80000300a00 */
[----:B------:R-:W3:Y:S01]  /*847f0*/  LDL.LU.64 R16, [R1+0x5388] ;  /* 0x0053880001107983 */ /* 0x000ee20000300a00 */
[----:B--2---:R-:W-:Y:S03]  /*84800*/  HMMA.16816.F32 R28, R28, R2, R52 ;  /* 0x000000021c1c723c */ /* 0x004fe60000001834 */
[----:B------:R-:W3:-:S15]  /*84810*/  LDL.LU.64 R54, [R1+0x5380] ;  /* 0x0053800001367983 */ /* 0x000ede0000300a00 */
[----:B------:R-:W-:-:S05]  /*84820*/  NOP ;  /* 0x0000000000007918 */ /* 0x000fca0000000000 */
[----:B------:R-:W-:Y:S04]  /*84830*/  STL.64 [R1+0xeb0], R28 ;  /* 0x000eb01c01007387 */ /* 0x000fe80000100a00 */
[----:B------:R3:W-:Y:S02]  /*84840*/  STL.64 [R1+0xeb8], R30 ;  /* 0x000eb81e01007387 */ /* 0x0007e40000100a00 */
[----:B---3--:R-:W-:Y:S07]  /*84850*/  HMMA.16816.F32 R28, R36, R54, R16 ;  /* 0x00000036241c723c */ /* 0x008fee0000001810 */
[----:B------:R-:W-:-:S02]  /*84860*/  IMAD.MOV.U32 R19, RZ, RZ, R36 ;  /* 0x000000ffff137224 */ /* 0x000fc400078e0024 */
[----:B------:R-:W-:Y:S02]  /*84870*/  IMAD.MOV.U32 R18, RZ, RZ, R37 ;  /* 0x000000ffff127224 */ /* 0x000fe400078e0025 */
[----:B------:R-:W-:Y:S02]  /*84880*/  IMAD.MOV.U32 R17, RZ, RZ, R38 ;  /* 0x000000ffff117224 */ /* 0x000fe400078e0026 */
[----:B------:R-:W-:Y:S02]  /*84890*/  IMAD.MOV.U32 R16, RZ, RZ, R39 ;  /* 0x000000ffff107224 */ /* 0x000fe400078e0027 */
[----:B------:R-:W-:Y:S02]  /*848a0*/  IMAD.MOV.U32 R52, RZ, RZ, R19 ;  /* 0x000000ffff347224 */ /* 0x000fe400078e0013 */
[----:B------:R-:W-:-:S06]  /*848b0*/  IMAD.MOV.U32 R53, RZ, RZ, R18 ;  /* 0x000000ffff357224 */ /* 0x000fcc00078e0012 */
[----:B------:R-:W-:Y:S04]  /*848c0*/  STL.64 [R1+0xea0], R28 ;  /* 0x000ea01c01007387 */ /* 0x000fe80000100a00 */
[----:B------:R-:W-:Y:S04]  /*848d0*/  STL.64 [R1+0xea8], R30 ;  /* 0x000ea81e01007387 */ /* 0x000fe80000100a00 */
[----:B------:R0:W-:Y:S02]  /*848e0*/  STL.64 [R1+0x5358], R54 ;  /* 0x0053583601007387 */ /* 0x0001e40000100a00 */
[----:B0-----:R-:W-:-:S02]  /*848f0*/  IMAD.MOV.U32 R54, RZ, RZ, R17 ;  /* 0x000000ffff367224 */ /* 0x001fc400078e0011 */
[----:B------:R-:W-:-:S07]  /*84900*/  IMAD.MOV.U32 R55, RZ, RZ, R16 ;  /* 0x000000ffff377224 */ /* 0x000fce00078e0010 */
[C---:B------:R-:W-:Y:S06]  /*84910*/  HMMA.16816.F32 R16, R52.reuse, R42, R20 ;  /* 0x0000002a3410723c */ /* 0x040fec0000001814 */
[----:B------:R-:W-:-:S15]  /*84920*/  HMMA.16816.F32 R4, R52, R12, R4 ;  /* 0x0000000c3404723c */ /* 0x000fde0000001804 */
[----:B------:R-:W-:-:S02]  /*84930*/  NOP ;  /* 0x0000000000007918 */ /* 0x000fc40000000000 */
[----:B------:R0:W-:Y:S01]  /*84940*/  STL.64 [R1+0xe90], R16 ;  /* 0x000e901001007387 */ /* 0x0001e20000100a00 */
[----:B------:R-:W-:Y:S02]  /*84950*/  IMAD.MOV.U32 R60, RZ, RZ, R18 ;  /* 0x000000ffff3c7224 */ /* 0x000fe400078e0012 */
[----:B------:R-:W-:Y:S02]  /*84960*/  IMAD.MOV.U32 R61, RZ, RZ, R19 ;  /* 0x000000ffff3d7224 */ /* 0x000fe400078e0013 */
[----:B0-----:R-:W-:Y:S01]  /*84970*/  HMMA.16816.F32 R16, R52, R56, R32 ;  /* 0x000000383410723c */ /* 0x001fe20000001820 */
[----:B------:R-:W-:Y:S04]  /*84980*/  STL.64 [R1+0x5350], R42 ;  /* 0x0053502a01007387 */ /* 0x000fe80000100a00 */
[----:B------:R-:W-:Y:S04]  /*84990*/  STL.64 [R1+0x5348], R58 ;  /* 0x0053483a01007387 */ /* 0x000fe80000100a00 */
[----:B------:R-:W-:-:S14]  /*849a0*/  STL.64 [R1+0x5340], R56 ;  /* 0x0053403801007387 */ /* 0x000fdc0000100a00 */
[----:B------:R-:W-:Y:S04]  /*849b0*/  STL.64 [R1+0xe80], R16 ;  /* 0x000e801001007387 */ /* 0x000fe80000100a00 */
[----:B------:R-:W-:Y:S04]  /*849c0*/  STL.64 [R1+0xe88], R18 ;  /* 0x000e881201007387 */ /* 0x000fe80000100a00 */
[----:B----4-:R-:W-:Y:S04]  /*849d0*/  STL.64 [R1+0x5338], R14 ;  /* 0x0053380e01007387 */ /* 0x010fe80000100a00 */
[----:B------:R-:W-:Y:S04]  /*849e0*/  STL.64 [R1+0x5330], R12 ;  /* 0x0053300c01007387 */ /* 0x000fe80000100a00 */
[----:B------:R-:W-:Y:S04]  /*849f0*/  STL.64 [R1+0xe70], R4 ;  /* 0x000e700401007387 */ /* 0x000fe80000100a00 */
[----:B------:R0:W-:Y:S02]  /*84a00*/  STL.64 [R1+0xe78], R6 ;  /* 0x000e780601007387 */ /* 0x0001e40000100a00 */
[----:B0-----:R-:W-:Y:S06]  /*84a10*/  HMMA.16816.F32 R4, R52, R50, R24 ;  /* 0x000000323404723c */ /* 0x001fec0000001818 */
[----:B------:R-:W-:Y:S04]  /*84a20*/  STL.64 [R1+0x5328], R50 ;  /* 0x0053283201007387 */ /* 0x000fe80000100a00 */
[----:B------:R-:W-:-:S13]  /*84a30*/  STL.64 [R1+0x5320], R48 ;  /* 0x0053203001007387 */ /* 0x000fda0000100a00 */
        /* <DEDUP_REMOVED lines=18> */
[----:B------:R-:W2:Y:S04]  /*84b60*/  LDL.LU.64 R36, [R1+0x1c0] ;  /* 0x0001c00001247983 */ /* 0x000ea80000300a00 */
[----:B------:R-:W3:Y:S04]  /*84b70*/  LDL.LU.64 R38, [R1+0x1c8] ;  /* 0x0001c80001267983 */ /* 0x000ee80000300a00 */
        /* <DEDUP_REMOVED lines=70> */
[----:B--2---:R-:W-:Y:S04]  /*84fe0*/  STL.64 [R1+0x5248], R10 ;  /* 0x0052480a01007387 */ /* 0x004fe80000100a00 */
        /* <DEDUP_REMOVED lines=8> */
[----:B------:R-:W3:Y:S04]  /*85070*/  LDL.LU.64 R36, [R1+0x5370] ;  /* 0x0053700001247983 */ /* 0x000ee80000300a00 */
[----:B------:R-:W4:Y:S04]  /*85080*/  LDL.LU.64 R26, [R1+0x5368] ;  /* 0x00536800011a7983 */ /* 0x000f280000300a00 */
[----:B------:R-:W4:Y:S04]  /*85090*/  LDL.LU.64 R24, [R1+0x5360] ;  /* 0x0053600001187983 */ /* 0x000f280000300a00 */
[----:B------:R-:W-:Y:S04]  /*850a0*/  STL.64 [R1+0x7b0], R52 ;  /* 0x0007b03401007387 */ /* 0x000fe80000100a00 */
[----:B------:R0:W-:Y:S04]  /*850b0*/  STL.64 [R1+0x7b8], R54 ;  /* 0x0007b83601007387 */ /* 0x0001e80000100a00 */
[----:B0-----:R-:W2:Y:S02]  /*850c0*/  LDL.LU.64 R54, [R1+0x5358] ;  /* 0x0053580001367983 */ /* 0x001ea40000300a00 */
[----:B--2---:R-:W-:-:S15]  /*850d0*/  HMMA.16816.F32 R40, R8, R54, R40 ;  /* 0x000000360828723c */ /* 0x004fde0000001828 */
[----:B------:R-:W-:-:S08]  /*850e0*/  NOP ;  /* 0x0000000000007918 */ /* 0x000fd00000000000 */
[----:B------:R-:W-:Y:S04]  /*850f0*/  STL.64 [R1+0x7a0], R40 ;  /* 0x0007a02801007387 */ /* 0x000fe80000100a00 */
[----:B------:R0:W-:Y:S04]  /*85100*/  STL.64 [R1+0x7a8], R42 ;  /* 0x0007a82a01007387 */ /* 0x0001e80000100a00 */
[----:B0-----:R-:W2:Y:S02]  /*85110*/  LDL.LU.64 R42, [R1+0x5350] ;  /* 0x00535000012a7983 */ /* 0x001ea40000300a00 */
[----:B--2---:R-:W-:-:S15]  /*85120*/  HMMA.16816.F32 R56, R8, R42, R56 ;  /* 0x0000002a0838723c */ /* 0x004fde0000001838 */
[----:B------:R-:W-:-:S08]  /*85130*/  NOP ;  /* 0x0000000000007918 */ /* 0x000fd00000000000 */
[----:B------:R-:W-:Y:S04]  /*85140*/  STL.64 [R1+0xe40], R56 ;  /* 0x000e403801007387 */ /* 0x000fe80000100a00 */
[----:B------:R0:W-:Y:S04]  /*85150*/  STL.64 [R1+0xe48], R58 ;  /* 0x000e483a01007387 */ /* 0x0001e80000100a00 */
[----:B0-----:R-:W2:Y:S04]  /*85160*/  LDL.LU.64 R58, [R1+0x5348] ;  /* 0x00534800013a7983 */ /* 0x001ea80000300a00 */
[----:B------:R-:W3:Y:S02]  /*85170*/  LDL.LU.64 R56, [R1+0x5340] ;  /* 0x0053400001387983 */ /* 0x000ee40000300a00 */
[----:B---3--:R-:W-:-:S15]  /*85180*/  HMMA.16816.F32 R12, R8, R56, R12 ;  /* 0x00000038080c723c */ /* 0x008fde000000180c */
[----:B------:R-:W-:-:S08]  /*85190*/  NOP ;  /* 0x0000000000007918 */ /* 0x000fd00000000000 */
        /* <DEDUP_REMOVED lines=8> */
[----:B0-----:R-:W4:Y:S01]  /*85220*/  LDL.LU.64 R50, [R1+0x5328] ;  /* 0x0053280001327983 */ /* 0x001f220000300a00 */
[C---:B------:R-:W-:Y:S06]  /*85230*/  HMMA.16816.F32 R36, R8.reuse, R44, R36 ;  /* 0x0000002c0824723c */ /* 0x040fec0000001824 */
[C---:B------:R-:W-:Y:S01]  /*85240*/  HMMA.16816.F32 R28, R8.reuse, R46, R28 ;  /* 0x0000002e081c723c */ /* 0x040fe2000000181c */
[----:B------:R-:W3:Y:S05]  /*85250*/  LDL.LU.64 R48, [R1+0x5320] ;  /* 0x0053200001307983 */ /* 0x000eea0000300a00 */
[----:B----4-:R-:W-:-:S15]  /*85260*/  HMMA.16816.F32 R20, R8, R50, R20 ;  /* 0x000000320814723c */ /* 0x010fde0000001814 */
[----:B------:R-:W-:-:S08]  /*85270*/  NOP ;  /* 0x0000000000007918 */ /* 0x000fd00000000000 */
[----:B------:R-:W-:Y:S04]  /*85280*/  STL.64 [R1+0xe20], R20 ;  /* 0x000e201401007387 */ /* 0x000fe80000100a00 */
[----:B------:R0:W-:Y:S04]  /*85290*/  STL.64 [R1+0xe28], R22 ;  /* 0x000e281601007387 */ /* 0x0001e80000100a00 */
[----:B0-----:R-:W4:Y:S04]  /*852a0*/  LDL.LU.64 R22, [R1+0x5318] ;  /* 0x0053180001167983 */ /* 0x001f280000300a00 */
[----:B------:R-:W4:Y:S04]  /*852b0*/  LDL.LU.64 R20, [R1+0x5310] ;  /* 0x0053100001147983 */ /* 0x000f280000300a00 */
[----:B------:R-:W-:Y:S04]  /*852c0*/  STL.64 [R1+0xe10], R36 ;  /* 0x000e102401007387 */ /* 0x000fe80000100a00 */
[----:B------:R0:W-:Y:S04]  /*852d0*/  STL.64 [R1+0xe18], R38 ;  /* 0x000e182601007387 */ /* 0x0001e80000100a00 */
[----:B0-----:R-:W2:Y:S04]  /*852e0*/  LDL.LU.64 R38, [R1+0x5308] ;  /* 0x0053080001267983 */ /* 0x001ea80000300a00 */
[----:B------:R-:W2:Y:S04]  /*852f0*/  LDL.LU.64 R36, [R1+0x5300] ;  /* 0x0053000001247983 */ /* 0x000ea80000300a00 */
[----:B------:R-:W-:Y:S04]  /*85300*/  STL.64 [R1+0xe00], R28 ;  /* 0x000e001c01007387 */ /* 0x000fe80000100a00 */
[----:B------:R0:W-:Y:S04]  /*85310*/  STL.64 [R1+0xe08], R30 ;  /* 0x000e081e01007387 */ /* 0x0001e80000100a00 */
[----:B0-----:R-:W2:Y:S04]  /*85320*/  LDL.LU.64 R30, [R1+0x52f8] ;  /* 0x0052f800011e7983 */ /* 0x001ea80000300a00 */
[----:B------:R-:W2:Y:S01]  /*85330*/  LDL.LU.64 R28, [R1+0x52f0] ;  /* 0x0052f000011c7983 */ /* 0x000ea20000300a00 */
[----:B------:R-:W-:Y:S03]  /*85340*/  HMMA.16816.F32 R8, R8, R2, R24 ;  /* 0x000000020808723c */ /* 0x000fe60000001818 */
[----:B------:R-:W3:Y:S04]  /*85350*/  LDL.LU.64 R26, [R1+0x52e8] ;  /* 0x0052e800011a7983 */ /* 0x000ee80000300a00 */
[----:B------:R-:W3:-:S15]  /*85360*/  LDL.LU.64 R24, [R1+0x52e0] ;  /* 0x0052e00001187983 */ /* 0x000ede0000300a00 */
[----:B------:R-:W-:-:S01]  /*85370*/  NOP ;  /* 0x0000000000007918 */ /* 0x000fc20000000000 */
[----:B------:R-:W-:Y:S04]  /*85380*/  STL.64 [R1+0xdf0], R8 ;  /* 0x000df00801007387 */ /* 0x000fe80000100a00 */
[----:B------:R0:W-:Y:S01]  /*85390*/  STL.64 [R1+0xdf8], R10 ;  /* 0x000df80a01007387 */ /* 0x0001e20000100a00 */
[----:B--2---:R-:W-:Y:S06]  /*853a0*/  HMMA.16816.F32 R28, R36, R54, R28 ;  /* 0x00000036241c723c */ /* 0x004fec000000181c */
[----:B0-----:R-:W-:-:S02]  /*853b0*/  IMAD.MOV.U32 R11, RZ, RZ, R36 ;  /* 0x000000ffff0b7224 */ /* 0x001fc400078e0024 */
[----:B------:R-:W-:Y:S02]  /*853c0*/  IMAD.MOV.U32 R10, RZ, RZ, R37 ;  /* 0x000000ffff0a7224 */ /* 0x000fe400078e0025 */
[----:B------:R-:W-:Y:S02]  /*853d0*/  IMAD.MOV.U32 R9, RZ, RZ, R38 ;  /* 0x000000ffff097224 */ /* 0x000fe400078e0026 */
[----:B------:R-:W-:Y:S02]  /*853e0*/  IMAD.MOV.U32 R8, RZ, RZ, R39 ;  /* 0x000000ffff087224 */ /* 0x000fe400078e0027 */
[----:B------:R-:W-:Y:S02]  /*853f0*/  IMAD.MOV.U32 R52, RZ, RZ, R11 ;  /* 0x000000ffff347224 */ /* 0x000fe400078e000b */
[----:B------:R-:W-:-:S07]  /*85400*/  IMAD.MOV.U32 R53, RZ, RZ, R10 ;  /* 0x000000ffff357224 */ /* 0x000fce00078e000a */
[----:B------:R-:W-:Y:S04]  /*85410*/  STL.64 [R1+0xde0], R28 ;  /* 0x000de01c01007387 */ /* 0x000fe80000100a00 */
[----:B------:R-:W-:Y:S04]  /*85420*/  STL.64 [R1+0xde8], R30 ;  /* 0x000de81e01007387 */ /* 0x000fe80000100a00 */
[----:B------:R0:W-:Y:S02]  /*85430*/  STL.64 [R1+0x52b8], R54 ;  /* 0x0052b83601007387 */ /* 0x0001e40000100a00 */
[----:B0-----:R-:W-:-:S02]  /*85440*/  IMAD.MOV.U32 R54, RZ, RZ, R9 ;  /* 0x000000ffff367224 */ /* 0x001fc400078e0009 */
[----:B------:R-:W-:-:S07]  /*85450*/  IMAD.MOV.U32 R55, RZ, RZ, R8 ;  /* 0x000000ffff377224 */ /* 0x000fce00078e0008 */
[C---:B------:R-:W-:Y:S06]  /*85460*/  HMMA.16816.F32 R16, R52.reuse, R42, R16 ;  /* 0x0000002a3410723c */ /* 0x040fec0000001810 */
[----:B----4-:R-:W-:Y:S01]  /*85470*/  HMMA.16816.F32 R8, R52, R56, R20 ;  /* 0x000000383408723c */ /* 0x010fe20000001814 */
[----:B------:R-:W-:-:S15]  /*85480*/  STL.64 [R1+0x52b0], R42 ;  /* 0x0052b02a01007387 */ /* 0x000fde0000100a00 */
[----:B------:R-:W-:-:S01]  /*85490*/  NOP ;  /* 0x0000000000007918 */ /* 0x000fc20000000000 */
[----:B------:R-:W-:Y:S04]  /*854a0*/  STL.64 [R1+0xdd0], R16 ;  /* 0x000dd01001007387 */ /* 0x000fe80000100a00 */
[----:B------:R-:W-:Y:S04]  /*854b0*/  STL.64 [R1+0xdd8], R18 ;  /* 0x000dd81201007387 */ /* 0x000fe80000100a00 */
[----:B------:R-:W-:Y:S04]  /*854c0*/  STL.64 [R1+0x52a8], R58 ;  /* 0x0052a83a01007387 */ /* 0x000fe80000100a00 */
[----:B------:R-:W-:Y:S04]  /*854d0*/  STL.64 [R1+0x52a0], R56 ;  /* 0x0052a03801007387 */ /* 0x000fe80000100a00 */
[----:B------:R-:W-:Y:S04]  /*854e0*/  STL.64 [R1+0xdc0], R8 ;  /* 0x000dc00801007387 */ /* 0x000fe80000100a00 */
[----:B------:R0:W-:Y:S02]  /*854f0*/  STL.64 [R1+0xdc8], R10 ;  /* 0x000dc80a01007387 */ /* 0x0001e40000100a00 */
[C---:B0-----:R-:W-:Y:S02]  /*85500*/  HMMA.16816.F32 R8, R52.reuse, R12, R32 ;  /* 0x0000000c3408723c */ /* 0x041fe40000001820 */
[----:B---3--:R-:W-:Y:S04]  /*85510*/  STL.64 [R1+0x5298], R14 ;  /* 0x0052980e01007387 */ /* 0x008fe80000100a00 */
[----:B------:R-:W-:Y:S01]  /*85520*/  STL.64 [R1+0x5290], R12 ;  /* 0x0052900c01007387 */ /* 0x000fe20000100a00 */
[----:B------:R-:W-:-:S15]  /*85530*/  HMMA.16816.F32 R4, R52, R50, R4 ;  /* 0x000000323404723c */ /* 0x000fde0000001804 */
[----:B------:R-:W-:-:S01]  /*85540*/  NOP ;  /* 0x0000000000007918 */ /* 0x000fc20000000000 */
[----:B------:R-:W-:Y:S04]  /*85550*/  STL.64 [R1+0xdb0], R8 ;  /* 0x000db00801007387 */ /* 0x000fe80000100a00 */
[----:B------:R0:W-:Y:S02]  /*85560*/  STL.64 [R1+0xdb8], R10 ;  /* 0x000db80a01007387 */ /* 0x0001e40000100a00 */
[C---:B0-----:R-:W-:Y:S02]  /*85570*/  HMMA.16816.F32 R8, R52.reuse, R44, R24 ;  /* 0x0000002c3408723c */ /* 0x041fe40000001818 */
[----:B------:R-:W-:Y:S04]  /*85580*/  STL.64 [R1+0x5288], R50 ;  /* 0x0052883201007387 */ /* 0x000fe80000100a00 */
[----:B------:R-:W-:Y:S04]  /*85590*/  STL.64 [R1+0x5280], R48 ;  /* 0x0052803001007387 */ /* 0x000fe80000100a00 */
[----:B------:R0:W-:Y:S04]  /*855a0*/  STL.64 [R1+0xda0], R4 ;  /* 0x000da00401007387 */ /* 0x0001e80000100a00 */
[----:B------:R1:W-:Y:S04]  /*855b0*/  STL.64 [R1+0xda8], R6 ;  /* 0x000da80601007387 */ /* 0x0003e80000100a00 */
[----:B0-----:R-:W2:Y:S05]  /*855c0*/  LDL.LU R4, [R1+0x7f0] ;  /* 0x0007f00001047983 */ /* 0x001eaa0000300800 */
[----:B------:R0:W-:Y:S04]  /*855d0*/  STL.64 [R1+0xd90], R8 ;  /* 0x000d900801007387 */ /* 0x0001e80000100a00 */
[----:B------:R3:W-:Y:S04]  /*855e0*/  STL.64 [R1+0xd98], R10 ;  /* 0x000d980a01007387 */ /* 0x0007e80000100a00 */
[----:B------:R-:W2:Y:S04]  /*855f0*/  LDL.LU R5, [R1+0x7f4] ;  /* 0x0007f40001057983 */ /* 0x000ea80000300800 */
[----:B-1----:R-:W4:Y:S04]  /*85600*/  LDL.LU R6, [R1+0x7f8] ;  /* 0x0007f80001067983 */ /* 0x002f280000300800 */
[----:B------:R-:W4:Y:S04]  /*85610*/  LDL.LU R7, [R1+0x7fc] ;  /* 0x0007fc0001077983 */ /* 0x000f280000300800 */
[----:B0-----:R-:W2:Y:S04]  /*85620*/  LDL.LU R8, [R1+0x190] ;  /* 0x0001900001087983 */ /* 0x001ea80000300800 */
[----:B------:R-:W2:Y:S04]  /*85630*/  LDL.LU R9, [R1+0x194] ;  /* 0x0001940001097983 */ /* 0x000ea80000300800 */
[----:B---3--:R-:W3:Y:S04]  /*85640*/  LDL.LU R10, [R1+0x198] ;  /* 0x00019800010a7983 */ /* 0x008ee80000300800 */
[----:B------:R-:W3:Y:S04]  /*85650*/  LDL.LU R11, [R1+0x19c] ;  /* 0x00019c00010b7983 */ /* 0x000ee80000300800 */
[----:B---3--:R-:W-:Y:S04]  /*85660*/  STL.64 [R1+0x52c8], R10 ;  /* 0x0052c80a01007387 */ /* 0x008fe80000100a00 */
[----:B--2---:R-:W-:Y:S04]  /*85670*/  STL.64 [R1+0x52c0], R8 ;  /* 0x0052c00801007387 */ /* 0x004fe80000100a00 */
[----:B----4-:R-:W-:Y:S04]  /*85680*/  STL.64 [R1+0x5228], R6 ;  /* 0x0052280601007387 */ /* 0x010fe80000100a00 */
[----:B------:R0:W-:Y:S04]  /*85690*/  STL.64 [R1+0x5220], R4 ;  /* 0x0052200401007387 */ /* 0x0001e80000100a00 */
        /* <DEDUP_REMOVED lines=85> */
[----:B------:R-:W4:Y:S04]  /*85bf0*/  LDL.LU.64 R10, [R1+0x52c8] ;  /* 0x0052c800010a7983 */ /* 0x000f280000300a00 */
[----:B------:R-:W4:Y:S04]  /*85c00*/  LDL.LU.64 R8, [R1+0x52c0] ;  /* 0x0052c00001087983 */ /* 0x000f280000300a00 */
[----:B------:R-:W-:Y:S04]  /*85c10*/  STL.64 [R1+0xd70], R52 ;  /* 0x000d703401007387 */ /* 0x000fe80000100a00 */
[----:B------:R0:W-:Y:S04]  /*85c20*/  STL.64 [R1+0xd78], R54 ;  /* 0x000d783601007387 */ /* 0x0001e80000100a00 */
[----:B0-----:R-:W4:Y:S02]  /*85c30*/  LDL.LU.64 R54, [R1+0x52b8] ;  /* 0x0052b80001367983 */ /* 0x001f240000300a00 */
[----:B----4-:R-:W-:-:S15]  /*85c40*/  HMMA.16816.F32 R40, R8, R54, R40 ;  /* 0x000000360828723c */ /* 0x010fde0000001828 */
[----:B------:R-:W-:-:S08]  /*85c50*/  NOP ;  /* 0x0000000000007918 */ /* 0x000fd00000000000 */
[----:B------:R-:W-:Y:S04]  /*85c60*/  STL.64 [R1+0xd60], R40 ;  /* 0x000d602801007387 */ /* 0x000fe80000100a00 */
[----:B------:R0:W-:Y:S04]  /*85c70*/  STL.64 [R1+0xd68], R42 ;  /* 0x000d682a01007387 */ /* 0x0001e80000100a00 */
[----:B0-----:R-:W4:Y:S02]  /*85c80*/  LDL.LU.64 R42, [R1+0x52b0] ;  /* 0x0052b000012a7983 */ /* 0x001f240000300a00 */
        /* <DEDUP_REMOVED lines=17> */
[----:B------:R-:W3:Y:S01]  /*85da0*/  LDL.LU.64 R48, [R1+0x5280] ;  /* 0x0052800001307983 */ /* 0x000ee20000300a00 */
[----:B--2---:R-:W-:-:S15]  /*85db0*/  HMMA.16816.F32 R16, R8, R50, R16 ;  /* 0x000000320810723c */ /* 0x004fde0000001810 */
[----:B------:R-:W-:-:S08]  /*85dc0*/  NOP ;  /* 0x0000000000007918 */ /* 0x000fd00000000000 */
[----:B------:R-:W-:Y:S04]  /*85dd0*/  STL.64 [R1+0xd30], R16 ;  /* 0x000d301001007387 */ /* 0x000fe80000100a00 */
[----:B------:R0:W-:Y:S04]  /*85de0*/  STL.64 [R1+0xd38], R18 ;  /* 0x000d381201007387 */ /* 0x0001e80000100a00 */
[----:B0-----:R-:W2:Y:S04]  /*85df0*/  LDL.LU.64 R18, [R1+0x5278] ;  /* 0x0052780001127983 */ /* 0x001ea80000300a00 */
[----:B------:R-:W2:Y:S01]  /*85e00*/  LDL.LU.64 R16, [R1+0x5270] ;  /* 0x0052700001107983 */ /* 0x000ea20000300a00 */
[C---:B------:R-:W-:Y:S06]  /*85e10*/  HMMA.16816.F32 R4, R8.reuse, R46, R4 ;  /* 0x0000002e0804723c */ /* 0x040fec0000001804 */
[----:B--2---:R-:W-:-:S15]  /*85e20*/  HMMA.16816.F32 R16, R8, R44, R16 ;  /* 0x0000002c0810723c */ /* 0x004fde0000001810 */
[----:B------:R-:W-:-:S08]  /*85e30*/  NOP ;  /* 0x0000000000007918 */ /* 0x000fd00000000000 */
        /* <DEDUP_REMOVED lines=10> */
[----:B----4-:R-:W-:Y:S02]  /*85ee0*/  HMMA.16816.F32 R8, R8, R2, R4 ;  /* 0x000000020808723c */ /* 0x010fe40000001804 */
[----:B------:R-:W4:Y:S04]  /*85ef0*/  LDL.LU.64 R6, [R1+0x5258] ;  /* 0x0052580001067983 */ /* 0x000f280000300a00 */
[----:B------:R-:W4:-:S15]  /*85f00*/  LDL.LU.64 R4, [R1+0x5250] ;  /* 0x0052500001047983 */ /* 0x000f1e0000300a00 */
[----:B------:R-:W-:-:S02]  /*85f10*/  NOP ;  /* 0x0000000000007918 */ /* 0x000fc40000000000 */
[----:B------:R-:W-:Y:S04]  /*85f20*/  STL.64 [R1+0xd00], R8 ;  /* 0x000d000801007387 */ /* 0x000fe80000100a00 */
[----:B------:R0:W-:Y:S04]  /*85f30*/  STL.64 [R1+0xd08], R10 ;  /* 0x000d080a01007387 */ /* 0x0001e80000100a00 */
[----:B0-----:R-:W3:Y:S04]  /*85f40*/  LDL.LU.64 R10, [R1+0x5248] ;  /* 0x00524800010a7983 */ /* 0x001ee80000300a00 */
[----:B------:R-:W3:Y:S02]  /*85f50*/  LDL.LU.64 R8, [R1+0x5240] ;  /* 0x0052400001087983 */ /* 0x000ee40000300a00 */
[----:B---3--:R-:W-:-:S15]  /*85f60*/  HMMA.16816.F32 R28, R8, R54, R28 ;  /* 0x00000036081c723c */ /* 0x008fde000000181c */
        /* <DEDUP_REMOVED lines=10> */
[----:B------:R-:W4:Y:S04]  /*86010*/  LDL.LU.64 R4, [R1+0x5220] ;  /* 0x0052200001047983 */ /* 0x000f280000300a00 */
[----:B------:R-:W-:Y:S04]  /*86020*/  STL.64 [R1+0x5218], R42 ;  /* 0x0052182a01007387 */ /* 0x000fe80000100a00 */
[----:B------:R-:W-:Y:S04]  /*86030*/  STL.64 [R1+0x5210], R58 ;  /* 0x0052103a01007387 */ /* 0x000fe80000100a00 */
[----:B------:R-:W-:Y:S01]  /*86040*/  STL.64 [R1+0x5208], R56 ;  /* 0x0052083801007387 */ /* 0x000fe20000100a00 */
[----:B---3--:R-:W-:-:S15]  /*86050*/  HMMA.16816.F32 R28, R8, R56, R28 ;  /* 0x00000038081c723c */ /* 0x008fde000000181c */
[----:B------:R-:W-:-:S08]  /*86060*/  NOP ;  /* 0x0000000000007918 */ /* 0x000fd00000000000 */
[----:B------:R-:W-:Y:S04]  /*86070*/  STL.64 [R1+0xcd0], R28 ;  /* 0x000cd01c01007387 */ /* 0x000fe80000100a00 */
[----:B------:R0:W-:Y:S04]  /*86080*/  STL.64 [R1+0xcd8], R30 ;  /* 0x000cd81e01007387 */ /* 0x0001e80000100a00 */
[----:B------:R-:W-:Y:S04]  /*86090*/  STL.64 [R1+0x5200], R14 ;  /* 0x0052000e01007387 */ /* 0x000fe80000100a00 */
[----:B------:R1:W-:Y:S01]  /*860a0*/  STL.64 [R1+0x51f8], R12 ;  /* 0x0051f80c01007387 */ /* 0x0003e20000100a00 */
[C---:B0-----:R-:W-:Y:S06]  /*860b0*/  HMMA.16816.F32 R28, R8.reuse, R12, R36 ;  /* 0x0000000c081c723c */ /* 0x041fec0000001824 */
[C---:B-1----:R-:W-:Y:S06]  /*860c0*/  HMMA.16816.F32 R12, R8.reuse, R50, R20 ;  /* 0x00000032080c723c */ /* 0x042fec0000001814 */
[C---:B----4-:R-:W-:Y:S11]  /*860d0*/  HMMA.16816.F32 R4, R8.reuse, R46, R4 ;  /* 0x0000002e0804723c */ /* 0x050ff60000001804 */
[----:B------:R-:W-:Y:S04]  /*860e0*/  STL.64 [R1+0xcc0], R28 ;  /* 0x000cc01c01007387 */ /* 0x000fe80000100a00 */
[----:B------:R-:W-:Y:S04]  /*860f0*/  STL.64 [R1+0xcc8], R30 ;  /* 0x000cc81e01007387 */ /* 0x000fe80000100a00 */
[----:B------:R-:W-:Y:S04]  /*86100*/  STL.64 [R1+0x51f0], R50 ;  /* 0x0051f03201007387 */ /* 0x000fe80000100a00 */
[----:B------:R-:W-:Y:S04]  /*86110*/  STL.64 [R1+0x51e8], R48 ;  /* 0x0051e83001007387 */ /* 0x000fe80000100a00 */
[----:B------:R-:W-:Y:S04]  /*86120*/  STL.64 [R1+0xcb0], R12 ;  /* 0x000cb00c01007387 */ /* 0x000fe80000100a00 */
[----:B------:R0:W-:Y:S02]  /*86130*/  STL.64 [R1+0xcb8], R14 ;  /* 0x000cb80e01007387 */ /* 0x0001e40000100a00 */
[----:B0-----:R-:W-:Y:S02]  /*86140*/  HMMA.16816.F32 R12, R8, R44, R32 ;  /* 0x0000002c080c723c */ /* 0x001fe40000001820 */
[----:B------:R-:W-:-:S15]  /*86150*/  STL.64 [R1+0x51e0], R46 ;  /* 0x0051e02e01007387 */ /* 0x000fde0000100a00 */
[----:B------:R-:W-:-:S06]  /*86160*/  NOP ;  /* 0x0000000000007918 */ /* 0x000fcc0000000000 */
[----:B------:R-:W-:Y:S04]  /*86170*/  STL.64 [R1+0xca0], R12 ;  /* 0x000ca00c01007387 */ /* 0x000fe80000100a00 */
[----:B------:R-:W-:Y:S04]  /*86180*/  STL.64 [R1+0xca8], R14 ;  /* 0x000ca80e01007387 */ /* 0x000fe80000100a00 */
[----:B------:R-:W-:Y:S04]  /*86190*/  STL.64 [R1+0x51d8], R44 ;  /* 0x0051d82c01007387 */ /* 0x000fe80000100a00 */
[----:B------:R-:W-:Y:S04]  /*861a0*/  STL.64 [R1+0xc90], R4 ;  /* 0x000c900401007387 */ /* 0x000fe80000100a00 */
[----:B------:R0:W-:Y:S02]  /*861b0*/  STL.64 [R1+0xc98], R6 ;  /* 0x000c980601007387 */ /* 0x0001e40000100a00 */
[----:B0-----:R-:W-:Y:S02]  /*861c0*/  HMMA.16816.F32 R4, R8, R2, R24 ;  /* 0x000000020804723c */ /* 0x001fe40000001818 */
[----:B------:R-:W3:-:S15]  /*861d0*/  LDL.LU R8, [R1+0x700] ;  /* 0x0007000001087983 */ /* 0x000ede0000300800 */
[----:B------:R-:W-:-:S06]  /*861e0*/  NOP ;  /* 0x0000000000007918 */ /* 0x000fcc0000000000 */
[----:B------:R-:W-:Y:S04]  /*861f0*/  STL.64 [R1+0xc80], R4 ;  /* 0x000c800401007387 */ /* 0x000fe80000100a00 */
[----:B------:R-:W-:Y:S04]  /*86200*/  STL.64 [R1+0xc88], R6 ;  /* 0x000c880601007387 */ /* 0x000fe80000100a00 */
        /* <DEDUP_REMOVED lines=27> */
[----:B----4-:R-:W-:Y:S04]  /*863c0*/  STL.64 [R1+0x51d0], R10 ;  /* 0x0051d00a01007387 */ /* 0x010fe80000100a00 */
[----:B---3--:R0:W-:Y:S04]  /*863d0*/  STL.64 [R1+0x51c8], R8 ;  /* 0x0051c80801007387 */ /* 0x0081e80000100a00 */
        /* <DEDUP_REMOVED lines=10> */
[----:B------:R-:W3:Y:S01]  /*86480*/  LDL.LU R22, [R1+0x718] ;  /* 0x0007180001167983 */ /* 0x000ee20000300800 */
[C---:B--2---:R-:W-:Y:S03]  /*86490*/  HMMA.16816.F32 R40, R16.reuse, R54, R40 ;  /* 0x000000361028723c */ /* 0x044fe60000001828 */
        /* <DEDUP_REMOVED lines=42> */
[----:B------:R0:W-:Y:S04]  /*86740*/  STL.64 [R1+0xc20], R28 ;  /* 0x000c201c01007387 */ /* 0x0001e80000100a00 */
[----:B------:R1:W-:Y:S04]  /*86750*/  STL.64 [R1+0xc28], R30 ;  /* 0x000c281e01007387 */ /* 0x0003e80000100a00 */
[----:B0-----:R-:W4:Y:S04]  /*86760*/  LDL.LU R28, [R1+0xd0] ;  /* 0x0000d000011c7983 */ /* 0x001f280000300800 */
[----:B------:R-:W4:Y:S04]  /*86770*/  LDL.LU R29, [R1+0xd4] ;  /* 0x0000d400011d7983 */ /* 0x000f280000300800 */
[----:B-1----:R-:W3:Y:S04]  /*86780*/  LDL.LU R30, [R1+0xd8] ;  /* 0x0000d800011e7983 */ /* 0x002ee80000300800 */
[----:B------:R-:W3:Y:S01]  /*86790*/  LDL.LU R31, [R1+0xdc] ;  /* 0x0000dc00011f7983 */ /* 0x000ee20000300800 */
[C---:B--2---:R-:W-:Y:S03]  /*867a0*/  HMMA.16816.F32 R8, R16.reuse, R46, R8 ;  /* 0x0000002e1008723c */ /* 0x044fe60000001808 */
[----:B---3--:R-:W-:Y:S04]  /*867b0*/  STL.64 [R1+0x5198], R30 ;  /* 0x0051981e01007387 */ /* 0x008fe80000100a00 */
[----:B----4-:R0:W-:Y:S04]  /*867c0*/  STL.64 [R1+0x5190], R28 ;  /* 0x0051901c01007387 */ /* 0x0101e80000100a00 */
[----:B0-----:R-:W2:Y:S04]  /*867d0*/  LDL.LU R28, [R1+0x100] ;  /* 0x00010000011c7983 */ /* 0x001ea80000300800 */
[----:B------:R-:W2:Y:S04]  /*867e0*/  LDL.LU R29, [R1+0x104] ;  /* 0x00010400011d7983 */ /* 0x000ea80000300800 */
[----:B------:R-:W2:Y:S04]  /*867f0*/  LDL.LU R30, [R1+0x108] ;  /* 0x00010800011e7983 */ /* 0x000ea80000300800 */
[----:B------:R-:W2:Y:S04]  /*86800*/  LDL.LU R31, [R1+0x10c] ;  /* 0x00010c00011f7983 */ /* 0x000ea80000300800 */
[----:B------:R-:W-:Y:S04]  /*86810*/  STL.64 [R1+0xc10], R8 ;  /* 0x000c100801007387 */ /* 0x000fe80000100a00 */
[----:B------:R0:W-:Y:S04]  /*86820*/  STL.64 [R1+0xc18], R10 ;  /* 0x000c180a01007387 */ /* 0x0001e80000100a00 */
[----:B0-----:R-:W3:Y:S04]  /*86830*/  LDL.LU.64 R10, [R1+0x51d0] ;  /* 0x0051d000010a7983 */ /* 0x001ee80000300a00 */
[----:B------:R-:W3:Y:S01]  /*86840*/  LDL.LU.64 R8, [R1+0x51c8] ;  /* 0x0051c80001087983 */ /* 0x000ee20000300a00 */
[----:B------:R-:W-:Y:S03]  /*86850*/  HMMA.16816.F32 R36, R16, R2, R36 ;  /* 0x000000021024723c */ /* 0x000fe60000001824 */
[----:B------:R-:W-:-:S15]  /*86860*/  STL.64 [R1+0x51a0], R54 ;  /* 0x0051a03601007387 */ /* 0x000fde0000100a00 */
[----:B------:R-:W-:-:S05]  /*86870*/  NOP ;  /* 0x0000000000007918 */ /* 0x000fca0000000000 */
[----:B------:R-:W-:Y:S04]  /*86880*/  STL.64 [R1+0xc00], R36 ;  /* 0x000c002401007387 */ /* 0x000fe80000100a00 */
[----:B------:R-:W-:Y:S01]  /*86890*/  STL.64 [R1+0xc08], R38 ;  /* 0x000c082601007387 */ /* 0x000fe20000100a00 */
[C---:B--2---:R-:W-:Y:S06]  /*868a0*/  HMMA.16816.F32 R16, R28.reuse, R54, R20 ;  /* 0x000000361c10723c */ /* 0x044fec0000001814 */
[----:B---3--:R-:W-:-:S15]  /*868b0*/  HMMA.16816.F32 R8, R28, R42, R8 ;  /* 0x0000002a1c08723c */ /* 0x008fde0000001808 */
[----:B------:R-:W-:-:S02]  /*868c0*/  NOP ;  /* 0x0000000000007918 */ /* 0x000fc40000000000 */
[----:B------:R-:W-:Y:S04]  /*868d0*/  STL.64 [R1+0xbf0], R16 ;  /* 0x000bf01001007387 */ /* 0x000fe80000100a00 */
[----:B------:R-:W-:Y:S04]  /*868e0*/  STL.64 [R1+0xbf8], R18 ;  /* 0x000bf81201007387 */ /* 0x000fe80000100a00 */
[----:B------:R-:W-:Y:S01]  /*868f0*/  STL.64 [R1+0x5188], R42 ;  /* 0x0051882a01007387 */ /* 0x000fe20000100a00 */
[C---:B------:R-:W-:Y:S03]  /*86900*/  HMMA.16816.F32 R4, R28.reuse, R12, R4 ;  /* 0x0000000c1c04723c */ /* 0x040fe60000001804 */
[----:B------:R-:W-:Y:S04]  /*86910*/  STL.64 [R1+0x4cd8], R10 ;  /* 0x004cd80a01007387 */ /* 0x000fe80000100a00 */
[----:B------:R0:W-:Y:S02]  /*86920*/  STL.64 [R1+0x4cd0], R8 ;  /* 0x004cd00801007387 */ /* 0x0001e40000100a00 */
[----:B0-----:R-:W-:Y:S02]  /*86930*/  HMMA.16816.F32 R8, R28, R56, R32 ;  /* 0x000000381c08723c */ /* 0x001fe40000001820 */
[----:B------:R-:W-:Y:S04]  /*86940*/  STL.64 [R1+0x51b0], R58 ;  /* 0x0051b03a01007387 */ /* 0x000fe80000100a00 */
[----:B------:R-:W-:-:S15]  /*86950*/  STL.64 [R1+0x51a8], R56 ;  /* 0x0051a83801007387 */ /* 0x000fde0000100a00 */
[----:B------:R-:W-:-:S02]  /*86960*/  NOP ;  /* 0x0000000000007918 */ /* 0x000fc40000000000 */
[----:B------:R-:W-:Y:S04]  /*86970*/  STL.64 [R1+0xbd0], R8 ;  /* 0x000bd00801007387 */ /* 0x000fe80000100a00 */
[----:B------:R-:W-:Y:S04]  /*86980*/  STL.64 [R1+0xbd8], R10 ;  /* 0x000bd80a01007387 */ /* 0x000fe80000100a00 */
[----:B------:R-:W-:Y:S04]  /*86990*/  STL.64 [R1+0x5180], R14 ;  /* 0x0051800e01007387 */ /* 0x000fe80000100a00 */
[----:B------:R-:W-:Y:S04]  /*869a0*/  STL.64 [R1+0x5178], R12 ;  /* 0x0051780c01007387 */ /* 0x000fe80000100a00 */
[----:B------:R-:W-:Y:S04]  /*869b0*/  STL.64 [R1+0xbc0], R4 ;  /* 0x000bc00401007387 */ /* 0x000fe80000100a00 */
[----:B------:R0:W-:Y:S02]  /*869c0*/  STL.64 [R1+0xbc8], R6 ;  /* 0x000bc80601007387 */ /* 0x0001e40000100a00 */
[----:B0-----:R-:W-:Y:S06]  /*869d0*/  HMMA.16816.F32 R4, R28, R50, R24 ;  /* 0x000000321c04723c */ /* 0x001fec0000001818 */
[----:B------:R-:W-:Y:S04]  /*869e0*/  STL.64 [R1+0x5170], R50 ;  /* 0x0051703201007387 */ /* 0x000fe80000100a00 */
[----:B------:R-:W-:-:S13]  /*869f0*/  STL.64 [R1+0x5168], R48 ;  /* 0x0051683001007387 */ /* 0x000fda0000100a00 */
        /* <DEDUP_REMOVED lines=78> */
[----:B------:R-:W2:Y:S04]  /*86ee0*/  LDL.LU.64 R54, [R1+0x51a0] ;  /* 0x0051a00001367983 */ /* 0x000ea80000300a00 */
[----:B------:R-:W-:Y:S04]  /*86ef0*/  STL.64 [R1+0xb80], R28 ;  /* 0x000b801c01007387 */ /* 0x000fe80000100a00 */
[----:B------:R0:W-:Y:S04]  /*86f00*/  STL.64 [R1+0xb88], R30 ;  /* 0x000b881e01007387 */ /* 0x0001e80000100a00 */
[----:B0-----:R-:W2:Y:S04]  /*86f10*/  LDL.LU.64 R30, [R1+0x5198] ;  /* 0x00519800011e7983 */ /* 0x001ea80000300a00 */
[----:B------:R-:W2:Y:S02]  /*86f20*/  LDL.LU.64 R28, [R1+0x5190] ;  /* 0x00519000011c7983 */ /* 0x000ea40000300a00 */
[----:B--2---:R-:W-:-:S15]  /*86f30*/  HMMA.16816.F32 R40, R28, R54, R40 ;  /* 0x000000361c28723c */ /* 0x004fde0000001828 */
[----:B------:R-:W-:-:S08]  /*86f40*/  NOP ;  /* 0x0000000000007918 */ /* 0x000fd00000000000 */
[----:B------:R-:W-:Y:S04]  /*86f50*/  STL.64 [R1+0xb70], R40 ;  /* 0x000b702801007387 */ /* 0x000fe80000100a00 */
[----:B------:R0:W-:Y:S04]  /*86f60*/  STL.64 [R1+0xb78], R42 ;  /* 0x000b782a01007387 */ /* 0x0001e80000100a00 */
[----:B0-----:R-:W2:Y:S02]  /*86f70*/  LDL.LU.64 R42, [R1+0x5188] ;  /* 0x00518800012a7983 */ /* 0x001ea40000300a00 */
[----:B--2---:R-:W-:-:S15]  /*86f80*/  HMMA.16816.F32 R24, R28, R42, R24 ;  /* 0x0000002a1c18723c */ /* 0x004fde0000001818 */
[----:B------:R-:W-:-:S08]  /*86f90*/  NOP ;  /* 0x0000000000007918 */ /* 0x000fd00000000000 */
[----:B------:R0:W-:Y:S04]  /*86fa0*/  STL.64 [R1+0xb60], R24 ;  /* 0x000b601801007387 */ /* 0x0001e80000100a00 */
[----:B------:R1:W-:Y:S04]  /*86fb0*/  STL.64 [R1+0xb68], R26 ;  /* 0x000b681a01007387 */ /* 0x0003e80000100a00 */
[----:B0-----:R-:W2:Y:S04]  /*86fc0*/  LDL.LU R24, [R1] ;  /* 0x0000000001187983 */ /* 0x001ea80000300800 */
[----:B------:R-:W2:Y:S04]  /*86fd0*/  LDL.LU R25, [R1+0x4] ;  /* 0x0000040001197983 */ /* 0x000ea80000300800 */
[----:B-1----:R-:W3:Y:S04]  /*86fe0*/  LDL.LU R26, [R1+0x8] ;  /* 0x00000800011a7983 */ /* 0x002ee80000300800 */
[----:B------:R-:W3:Y:S01]  /*86ff0*/  LDL.LU R27, [R1+0xc] ;  /* 0x00000c00011b7983 */ /* 0x000ee20000300800 */
[C---:B----4-:R-:W-:Y:S03]  /*87000*/  HMMA.16816.F32 R12, R28.reuse, R56, R12 ;  /* 0x000000381c0c723c */ /* 0x050fe6000000180c */
[----:B---3--:R-:W-:Y:S04]  /*87010*/  STL.64 [R1+0x5010], R26 ;  /* 0x0050101a01007387 */ /* 0x008fe80000100a00 */
[----:B--2---:R0:W-:Y:S04]  /*87020*/  STL.64 [R1+0x5008], R24 ;  /* 0x0050081801007387 */ /* 0x0041e80000100a00 */
[----:B0-----:R-:W2:Y:S04]  /*87030*/  LDL.LU R24, [R1+0x620] ;  /* 0x0006200001187983 */ /* 0x001ea80000300800 */
[----:B------:R-:W2:Y:S04]  /*87040*/  LDL.LU R25, [R1+0x624] ;  /* 0x0006240001197983 */ /* 0x000ea80000300800 */
[----:B------:R-:W2:Y:S04]  /*87050*/  LDL.LU R26, [R1+0x628] ;  /* 0x00062800011a7983 */ /* 0x000ea80000300800 */
[----:B------:R-:W2:Y:S04]  /*87060*/  LDL.LU R27, [R1+0x62c] ;  /* 0x00062c00011b7983 */ /* 0x000ea80000300800 */
        /* <DEDUP_REMOVED lines=9> */
[C---:B------:R-:W-:Y:S03]  /*87100*/  HMMA.16816.F32 R36, R28.reuse, R44, R36 ;  /* 0x0000002c1c24723c */ /* 0x040fe60000001824 */
[----:B------:R-:W3:Y:S03]  /*87110*/  LDL.LU.64 R48, [R1+0x5168] ;  /* 0x0051680001307983 */ /* 0x000ee60000300a00 */
        /* <DEDUP_REMOVED lines=10> */
[----:B--2---:R-:W-:Y:S06]  /*871c0*/  HMMA.16816.F32 R24, R28, R46, R24 ;  /* 0x0000002e1c18723c */ /* 0x004fec0000001818 */
[----:B------:R-:W-:Y:S04]  /*871d0*/  STL.64 [R1+0x5140], R46 ;  /* 0x0051402e01007387 */ /* 0x000fe80000100a00 */
[----:B------:R-:W-:-:S13]  /*871e0*/  STL.64 [R1+0x5138], R44 ;  /* 0x0051382c01007387 */ /* 0x000fda0000100a00 */
[----:B------:R-:W-:Y:S04]  /*871f0*/  STL.64 [R1+0xb10], R24 ;  /* 0x000b101801007387 */ /* 0x000fe80000100a00 */
[----:B------:R3:W-:Y:S01]  /*87200*/  STL.64 [R1+0xb18], R26 ;  /* 0x000b181a01007387 */ /* 0x0007e20000100a00 */
[----:B----4-:R-:W-:Y:S06]  /*87210*/  HMMA.16816.F32 R28, R28, R2, R8 ;  /* 0x000000021c1c723c */ /* 0x010fec0000001808 */
[----:B---3--:R-:W-:Y:S06]  /*87220*/  HMMA.16816.F32 R24, R16, R54, R36 ;  /* 0x000000361018723c */ /* 0x008fec0000001824 */
[----:B------:R-:W-:-:S02]  /*87230*/  IMAD.MOV.U32 R11, RZ, RZ, R16 ;  /* 0x000000ffff0b7224 */ /* 0x000fc400078e0010 */
[----:B------:R-:W-:Y:S02]  /*87240*/  IMAD.MOV.U32 R10, RZ, RZ, R17 ;  /* 0x000000ffff0a7224 */ /* 0x000fe400078e0011 */
[----:B------:R-:W-:Y:S02]  /*87250*/  IMAD.MOV.U32 R9, RZ, RZ, R18 ;  /* 0x000000ffff097224 */ /* 0x000fe400078e0012 */
[----:B------:R-:W-:-:S05]  /*87260*/  IMAD.MOV.U32 R8, RZ, RZ, R19 ;  /* 0x000000ffff087224 */ /* 0x000fca00078e0013 */
[----:B------:R-:W-:Y:S04]  /*87270*/  STL.64 [R1+0xb00], R28 ;  /* 0x000b001c01007387 */ /* 0x000fe80000100a00 */
[----:B------:R-:W-:Y:S01]  /*87280*/  STL.64 [R1+0xb08], R30 ;  /* 0x000b081e01007387 */ /* 0x000fe20000100a00 */
[----:B------:R-:W-:Y:S02]  /*87290*/  IMAD.MOV.U32 R52, RZ, RZ, R11 ;  /* 0x000000ffff347224 */ /* 0x000fe400078e000b */
[----:B------:R-:W-:Y:S01]  /*872a0*/  IMAD.MOV.U32 R53, RZ, RZ, R10 ;  /* 0x000000ffff357224 */ /* 0x000fe200078e000a */
[----:B------:R-:W-:Y:S04]  /*872b0*/  STL.64 [R1+0xaf0], R24 ;  /* 0x000af01801007387 */ /* 0x000fe80000100a00 */
[----:B------:R-:W-:Y:S04]  /*872c0*/  STL.64 [R1+0xaf8], R26 ;  /* 0x000af81a01007387 */ /* 0x000fe80000100a00 */
[----:B------:R0:W-:Y:S02]  /*872d0*/  STL.64 [R1+0x5100], R54 ;  /* 0x0051003601007387 */ /* 0x0001e40000100a00 */
[----:B0-----:R-:W-:-:S02]  /*872e0*/  IMAD.MOV.U32 R54, RZ, RZ, R9 ;  /* 0x000000ffff367224 */ /* 0x001fc400078e0009 */
[----:B------:R-:W-:-:S07]  /*872f0*/  IMAD.MOV.U32 R55, RZ, RZ, R8 ;  /* 0x000000ffff377224 */ /* 0x000fce00078e0008 */
[C---:B------:R-:W-:Y:S06]  /*87300*/  HMMA.16816.F32 R16, R52.reuse, R42, R20 ;  /* 0x0000002a3410723c */ /* 0x040fec0000001814 */
[C---:B------:R-:W-:Y:S06]  /*87310*/  HMMA.16816.F32 R8, R52.reuse, R56, R32 ;  /* 0x000000383408723c */ /* 0x040fec0000001820 */
[C---:B------:R-:W-:Y:S01]  /*87320*/  HMMA.16816.F32 R4, R52.reuse, R12, R4 ;  /* 0x0000000c3404723c */ /* 0x040fe20000001804 */
[----:B------:R-:W-:Y:S10]  /*87330*/  STL.64 [R1+0x50f8], R42 ;  /* 0x0050f82a01007387 */ /* 0x000ff40000100a00 */
[----:B------:R-:W-:Y:S04]  /*87340*/  STL.64 [R1+0xae0], R16 ;  /* 0x000ae01001007387 */ /* 0x000fe80000100a00 */
[----:B------:R-:W-:Y:S04]  /*87350*/  STL.64 [R1+0xae8], R18 ;  /* 0x000ae81201007387 */ /* 0x000fe80000100a00 */
[----:B------:R-:W-:Y:S04]  /*87360*/  STL.64 [R1+0x50f0], R58 ;  /* 0x0050f03a01007387 */ /* 0x000fe80000100a00 */
[----:B------:R-:W-:Y:S04]  /*87370*/  STL.64 [R1+0x50e8], R56 ;  /* 0x0050e83801007387 */ /* 0x000fe80000100a00 */
[----:B------:R0:W-:Y:S04]  /*87380*/  STL.64 [R1+0xad0], R8 ;  /* 0x000ad00801007387 */ /* 0x0001e80000100a00 */
[----:B------:R1:W-:Y:S04]  /*87390*/  STL.64 [R1+0xad8], R10 ;  /* 0x000ad80a01007387 */ /* 0x0003e80000100a00 */
[----:B------:R-:W-:Y:S04]  /*873a0*/  STL.64 [R1+0x50e0], R14 ;  /* 0x0050e00e01007387 */ /* 0x000fe80000100a00 */
[----:B------:R-:W-:Y:S04]  /*873b0*/  STL.64 [R1+0x50d8], R12 ;  /* 0x0050d80c01007387 */ /* 0x000fe80000100a00 */
[----:B------:R2:W-:Y:S04]  /*873c0*/  STL.64 [R1+0xac0], R4 ;  /* 0x000ac00401007387 */ /* 0x0005e80000100a00 */
[----:B------:R3:W-:Y:S04]  /*873d0*/  STL.64 [R1+0xac8], R6 ;  /* 0x000ac80601007387 */ /* 0x0007e80000100a00 */
[----:B0-----:R-:W4:Y:S04]  /*873e0*/  LDL.LU R8, [R1+0x40] ;  /* 0x0000400001087983 */ /* 0x001f280000300800 */
[----:B------:R-:W4:Y:S04]  /*873f0*/  LDL.LU R9, [R1+0x44] ;  /* 0x0000440001097983 */ /* 0x000f280000300800 */
[----:B-1----:R-:W2:Y:S04]  /*87400*/  LDL.LU R10, [R1+0x48] ;  /* 0x00004800010a7983 */ /* 0x002ea80000300800 */
[----:B------:R-:W2:Y:S04]  /*87410*/  LDL.LU R11, [R1+0x4c] ;  /* 0x00004c00010b7983 */ /* 0x000ea80000300800 */
[----:B--2---:R-:W-:Y:S04]  /*87420*/  STL.64 [R1+0x5080], R10 ;  /* 0x0050800a01007387 */ /* 0x004fe80000100a00 */
[----:B----4-:R-:W-:Y:S04]  /*87430*/  STL.64 [R1+0x5078], R8 ;  /* 0x0050780801007387 */ /* 0x010fe80000100a00 */
        /* <DEDUP_REMOVED lines=14> */
[----:B---3--:R-:W3:Y:S04]  /*87520*/  LDL.LU R6, [R1+0x498] ;  /* 0x0004980001067983 */ /* 0x008ee80000300800 */
        /* <DEDUP_REMOVED lines=24> */
[----:B----4-:R-:W-:Y:S04]  /*876b0*/  STL.64 [R1+0x5108], R8 ;  /* 0x0051080801007387 */ /* 0x010fe80000100a00 */
[----:B---3--:R-:W-:Y:S04]  /*876c0*/  STL.64 [R1+0x5070], R6 ;  /* 0x0050700601007387 */ /* 0x008fe80000100a00 */
[----:B------:R1:W-:Y:S04]  /*876d0*/  STL.64 [R1+0x5068], R4 ;  /* 0x0050680401007387 */ /* 0x0003e80000100a00 */
        /* <DEDUP_REMOVED lines=94> */
[----:B0-----:R-:W3:Y:S04]  /*87cc0*/  LDL.LU.64 R46, [R1+0x5140] ;  /* 0x00514000012e7983 */ /* 0x001ee80000300a00 */
[----:B------:R-:W4:Y:S02]  /*87cd0*/  LDL.LU.64 R44, [R1+0x5138] ;  /* 0x00513800012c7983 */ /* 0x000f240000300a00 */
[C---:B----4-:R-:W-:Y:S06]  /*87ce0*/  HMMA.16816.F32 R56, R52.reuse, R44, R56 ;  /* 0x0000002c3438723c */ /* 0x050fec0000001838 */
[C---:B---3--:R-:W-:Y:S06]  /*87cf0*/  HMMA.16816.F32 R28, R52.reuse, R46, R28 ;  /* 0x0000002e341c723c */ /* 0x048fec000000181c */
[----:B------:R-:W-:Y:S11]  /*87d00*/  HMMA.16816.F32 R52, R52, R2, R8 ;  /* 0x000000023434723c */ /* 0x000ff60000001808 */
        /* <DEDUP_REMOVED lines=52> */
[----:B0-----:R-:W2:Y:S04]  /*88050*/  LDL.LU.64 R6, [R1+0x50a0] ;  /* 0x0050a00001067983 */ /* 0x001ea80000300a00 */
[----:B------:R-:W2:Y:S01]  /*88060*/  LDL.LU.64 R4, [R1+0x5098] ;  /* 0x0050980001047983 */ /* 0x000ea20000300a00 */
[----:B---3--:R-:W-:Y:S03]  /*88070*/  HMMA.16816.F32 R8, R8, R2, R28 ;  /* 0x000000020808723c */ /* 0x008fe6000000181c */
[----:B------:R-:W3:Y:S04]  /*88080*/  LDL.LU.64 R30, [R1+0x5090] ;  /* 0x00509000011e7983 */ /* 0x000ee80000300a00 */
[----:B------:R-:W3:-:S15]  /*88090*/  LDL.LU.64 R28, [R1+0x5088] ;  /* 0x00508800011c7983 */ /* 0x000ede0000300a00 */
[----:B------:R-:W-:-:S01]  /*880a0*/  NOP ;  /* 0x0000000000007918 */ /* 0x000fc20000000000 */
        /* <DEDUP_REMOVED lines=8> */
[----:B0-----:R-:W2:Y:S04]  /*88130*/  LDL.LU.64 R6, [R1+0x5070] ;  /* 0x0050700001067983 */ /* 0x001ea80000300a00 */
        /* <DEDUP_REMOVED lines=13> */
[----:B--2---:R-:W-:-:S15]  /*88210*/  HMMA.16816.F32 R4, R8, R12, R4 ;  /* 0x0000000c0804723c */ /* 0x004fde0000001804 */
[----:B------:R-:W-:-:S08]  /*88220*/  NOP ;  /* 0x0000000000007918 */ /* 0x000fd00000000000 */
        /* <DEDUP_REMOVED lines=19> */
[----:B--2---:R-:W-:Y:S03]  /*88360*/  HMMA.16816.F32 R8, R8, R2, R4 ;  /* 0x000000020808723c */ /* 0x004fe60000001804 */
[----:B------:R-:W2:Y:S04]  /*88370*/  LDL.LU.64 R6, [R1+0x5000] ;  /* 0x0050000001067983 */ /* 0x000ea80000300a00 */
[----:B------:R-:W2:-:S15]  /*88380*/  LDL.LU.64 R4, [R1+0x4ff8] ;  /* 0x004ff80001047983 */ /* 0x000e9e0000300a00 */
[----:B------:R-:W-:-:S01]  /*88390*/  NOP ;  /* 0x0000000000007918 */ /* 0x000fc20000000000 */
[----:B------:R-:W-:Y:S04]  /*883a0*/  STL.64 [R1+0x9c0], R8 ;  /* 0x0009c00801007387 */ /* 0x000fe80000100a00 */
[----:B------:R4:W-:Y:S01]  /*883b0*/  STL.64 [R1+0x9c8], R10 ;  /* 0x0009c80a01007387 */ /* 0x0009e20000100a00 */
[C---:B---3--:R-:W-:Y:S06]  /*883c0*/  HMMA.16816.F32 R28, R24.reuse, R54, R28 ;  /* 0x00000036181c723c */ /* 0x048fec000000181c */
[C---:B----4-:R-:W-:Y:S06]  /*883d0*/  HMMA.16816.F32 R8, R24.reuse, R42, R36 ;  /* 0x0000002a1808723c */ /* 0x050fec0000001824 */
[C---:B------:R-:W-:Y:S06]  /*883e0*/  HMMA.16816.F32 R16, R24.reuse, R56, R16 ;  /* 0x000000381810723c */ /* 0x040fec0000001810 */
[C---:B------:R-:W-:Y:S05]  /*883f0*/  HMMA.16816.F32 R20, R24.reuse, R12, R20 ;  /* 0x0000000c1814723c */ /* 0x040fea0000001814 */
[----:B------:R-:W-:Y:S04]  /*88400*/  STL.64 [R1+0x1f0], R28 ;  /* 0x0001f01c01007387 */ /* 0x000fe80000100a00 */
[----:B------:R-:W-:Y:S04]  /*88410*/  STL.64 [R1+0x1f8], R30 ;  /* 0x0001f81e01007387 */ /* 0x000fe80000100a00 */
[----:B------:R0:W-:Y:S04]  /*88420*/  STL.64 [R1+0x9b0], R8 ;  /* 0x0009b00801007387 */ /* 0x0001e80000100a00 */
[----:B------:R1:W-:Y:S04]  /*88430*/  STL.64 [R1+0x9b8], R10 ;  /* 0x0009b80a01007387 */ /* 0x0003e80000100a00 */
[----:B0-----:R-:W3:Y:S04]  /*88440*/  LDL.LU R8, [R1+0x410] ;  /* 0x0004100001087983 */ /* 0x001ee80000300800 */
[----:B------:R-:W-:Y:S04]  /*88450*/  STL.64 [R1+0x1c0], R16 ;  /* 0x0001c01001007387 */ /* 0x000fe80000100a00 */
[----:B------:R0:W-:Y:S04]  /*88460*/  STL.64 [R1+0x1c8], R18 ;  /* 0x0001c81201007387 */ /* 0x0001e80000100a00 */
[----:B------:R-:W3:Y:S04]  /*88470*/  LDL.LU R9, [R1+0x414] ;  /* 0x0004140001097983 */ /* 0x000ee80000300800 */
[----:B-1----:R-:W3:Y:S04]  /*88480*/  LDL.LU R10, [R1+0x418] ;  /* 0x00041800010a7983 */ /* 0x002ee80000300800 */
[----:B------:R-:W3:Y:S04]  /*88490*/  LDL.LU R11, [R1+0x41c] ;  /* 0x00041c00010b7983 */ /* 0x000ee80000300800 */
[----:B------:R-:W4:Y:S01]  /*884a0*/  LDL.LU R28, [R1+0x3e0] ;  /* 0x0003e000011c7983 */ /* 0x000f220000300800 */
[----:B0-----:R-:W-:Y:S03]  /*884b0*/  HMMA.16816.F32 R16, R24, R50, R32 ;  /* 0x000000321810723c */ /* 0x001fe60000001820 */
[----:B------:R0:W-:Y:S04]  /*884c0*/  STL.64 [R1+0x9a0], R20 ;  /* 0x0009a01401007387 */ /* 0x0001e80000100a00 */
[----:B------:R1:W-:-:S15]  /*884d0*/  STL.64 [R1+0x9a8], R22 ;  /* 0x0009a81601007387 */ /* 0x0003de0000100a00 */
[----:B------:R-:W-:-:S01]  /*884e0*/  NOP ;  /* 0x0000000000007918 */ /* 0x000fc20000000000 */
[----:B------:R-:W-:Y:S04]  /*884f0*/  STL.64 [R1+0x190], R16 ;  /* 0x0001901001007387 */ /* 0x000fe80000100a00 */
[----:B------:R3:W-:Y:S04]  /*88500*/  STL.64 [R1+0x198], R18 ;  /* 0x0001981201007387 */ /* 0x0007e80000100a00 */
[----:B------:R-:W4:Y:S04]  /*88510*/  LDL.LU R29, [R1+0x3e4] ;  /* 0x0003e400011d7983 */ /* 0x000f280000300800 */
[----:B------:R-:W4:Y:S01]  /*88520*/  LDL.LU R30, [R1+0x3e8] ;  /* 0x0003e800011e7983 */ /* 0x000f220000300800 */
[----:B--2---:R-:W-:-:S03]  /*88530*/  IMAD.MOV.U32 R31, RZ, RZ, R4 ;  /* 0x000000ffff1f7224 */ /* 0x004fc600078e0004 */
[----:B------:R-:W2:Y:S04]  /*88540*/  LDL.LU R4, [R1+0x4ff0] ;  /* 0x004ff00001047983 */ /* 0x000ea80000300800 */
[----:B------:R-:W4:Y:S04]  /*88550*/  LDL.LU R36, [R1+0x400] ;  /* 0x0004000001247983 */ /* 0x000f280000300800 */
[----:B------:R-:W4:Y:S04]  /*88560*/  LDL.LU R37, [R1+0x404] ;  /* 0x0004040001257983 */ /* 0x000f280000300800 */
[----:B------:R-:W4:Y:S04]  /*88570*/  LDL.LU R38, [R1+0x408] ;  /* 0x0004080001267983 */ /* 0x000f280000300800 */
[----:B------:R-:W4:Y:S04]  /*88580*/  LDL.LU R39, [R1+0x40c] ;  /* 0x00040c0001277983 */ /* 0x000f280000300800 */
[----:B------:R-:W4:Y:S01]  /*88590*/  LDL.LU R40, [R1+0x3f0] ;  /* 0x0003f00001287983 */ /* 0x000f220000300800 */
[----:B------:R-:W-:-:S02]  /*885a0*/  IMAD.MOV.U32 R53, RZ, RZ, R42 ;  /* 0x000000ffff357224 */ /* 0x000fc400078e002a */
[----:B------:R-:W-:Y:S01]  /*885b0*/  IMAD.MOV.U32 R52, RZ, RZ, R43 ;  /* 0x000000ffff347224 */ /* 0x000fe200078e002b */
[----:B------:R-:W4:Y:S04]  /*885c0*/  LDL.LU R41, [R1+0x3f4] ;  /* 0x0003f40001297983 */ /* 0x000f280000300800 */
[----:B------:R-:W4:Y:S01]  /*885d0*/  LDL.LU R42, [R1+0x3f8] ;  /* 0x0003f800012a7983 */ /* 0x000f220000300800 */
[----:B0-----:R-:W-:Y:S02]  /*885e0*/  IMAD.MOV.U32 R20, RZ, RZ, R5 ;  /* 0x000000ffff147224 */ /* 0x001fe400078e0005 */
[----:B------:R-:W-:Y:S02]  /*885f0*/  IMAD.MOV.U32 R21, RZ, RZ, R6 ;  /* 0x000000ffff157224 */ /* 0x000fe400078e0006 */
[----:B-1----:R-:W-:-:S02]  /*88600*/  IMAD.MOV.U32 R22, RZ, RZ, R7 ;  /* 0x000000ffff167224 */ /* 0x002fc400078e0007 */
[----:B--2---:R-:W-:Y:S02]  /*88610*/  IMAD.MOV.U32 R43, RZ, RZ, R4 ;  /* 0x000000ffff2b7224 */ /* 0x004fe400078e0004 */
        /* <DEDUP_REMOVED lines=8> */
[----:B------:R-:W2:Y:S01]  /*886a0*/  LDL.LU R35, [R1+0x3cc] ;  /* 0x0003cc0001237983 */ /* 0x000ea20000300800 */
[----:B---3--:R-:W-:-:S15]  /*886b0*/  HMMA.16816.F32 R16, R24, R44, R4 ;  /* 0x0000002c1810723c */ /* 0x008fde0000001804 */
[----:B------:R-:W-:-:S09]  /*886c0*/  NOP ;  /* 0x0000000000007918 */ /* 0x000fd20000000000 */
[----:B------:R-:W-:Y:S02]  /*886d0*/  IMAD.MOV.U32 R7, RZ, RZ, R16 ;  /* 0x000000ffff077224 */ /* 0x000fe400078e0010 */
[----:B------:R-:W-:Y:S02]  /*886e0*/  IMAD.MOV.U32 R6, RZ, RZ, R17 ;  /* 0x000000ffff067224 */ /* 0x000fe400078e0011 */
[----:B------:R-:W-:Y:S02]  /*886f0*/  IMAD.MOV.U32 R5, RZ, RZ, R18 ;  /* 0x000000ffff057224 */ /* 0x000fe400078e0012 */
[----:B------:R-:W-:Y:S02]  /*88700*/  IMAD.MOV.U32 R4, RZ, RZ, R19 ;  /* 0x000000ffff047224 */ /* 0x000fe400078e0013 */
[----:B------:R-:W3:Y:S04]  /*88710*/  LDL.LU.64 R18, [R1+0x4fd8] ;  /* 0x004fd80001127983 */ /* 0x000ee80000300a00 */
[----:B------:R-:W4:Y:S04]  /*88720*/  LDL.LU.64 R16, [R1+0x4fd0] ;  /* 0x004fd00001107983 */ /* 0x000f280000300a00 */
[----:B------:R-:W-:Y:S04]  /*88730*/  STL.64 [R1+0x4c48], R6 ;  /* 0x004c480601007387 */ /* 0x000fe80000100a00 */
[----:B------:R0:W-:Y:S04]  /*88740*/  STL.64 [R1+0x4c40], R4 ;  /* 0x004c400401007387 */ /* 0x0001e80000100a00 */
[----:B0-----:R-:W2:Y:S04]  /*88750*/  LDL.LU R4, [R1+0x420] ;  /* 0x0004200001047983 */ /* 0x001ea80000300800 */
[----:B------:R-:W2:Y:S04]  /*88760*/  LDL.LU R5, [R1+0x424] ;  /* 0x0004240001057983 */ /* 0x000ea80000300800 */
[----:B------:R-:W2:Y:S04]  /*88770*/  LDL.LU R6, [R1+0x428] ;  /* 0x0004280001067983 */ /* 0x000ea80000300800 */
[----:B------:R-:W2:Y:S02]  /*88780*/  LDL.LU R7, [R1+0x42c] ;  /* 0x00042c0001077983 */ /* 0x000ea40000300800 */
[C---:B--2---:R-:W-:Y:S06]  /*88790*/  HMMA.16816.F32 R4, R24.reuse, R46, R4 ;  /* 0x0000002e1804723c */ /* 0x044fec0000001804 */
[----:B------:R-:W-:Y:S07]  /*887a0*/  HMMA.16816.F32 R24, R24, R2, R8 ;  /* 0x000000021818723c */ /* 0x000fee0000001808 */
[----:B---3--:R-:W-:-:S10]  /*887b0*/  IMAD.MOV.U32 R8, RZ, RZ, R19 ;  /* 0x000000ffff087224 */ /* 0x008fd400078e0013 */
[----:B------:R0:W-:Y:S04]  /*887c0*/  STL.64 [R1+0x160], R4 ;  /* 0x0001600401007387 */ /* 0x0001e80000100a00 */
[----:B------:R1:W-:Y:S04]  /*887d0*/  STL.64 [R1+0x168], R6 ;  /* 0x0001680601007387 */ /* 0x0003e80000100a00 */
[----:B0-----:R-:W2:Y:S01]  /*887e0*/  LDL.LU R4, [R1+0x380] ;  /* 0x0003800001047983 */ /* 0x001ea20000300800 */
[----:B----4-:R-:W-:-:S03]  /*887f0*/  IMAD.MOV.U32 R5, RZ, RZ, R16 ;  /* 0x000000ffff057224 */ /* 0x010fc600078e0010 */
[----:B------:R-:W3:Y:S01]  /*88800*/  LDL.LU R16, [R1+0x4fcc] ;  /* 0x004fcc0001107983 */ /* 0x000ee20000300800 */
[----:B-1----:R-:W-:Y:S02]  /*88810*/  IMAD.MOV.U32 R6, RZ, RZ, R17 ;  /* 0x000000ffff067224 */ /* 0x002fe400078e0011 */
[----:B------:R-:W-:Y:S01]  /*88820*/  IMAD.MOV.U32 R7, RZ, RZ, R18 ;  /* 0x000000ffff077224 */ /* 0x000fe200078e0012 */
[----:B------:R-:W3:Y:S04]  /*88830*/  LDL.LU R17, [R1+0x4fc8] ;  /* 0x004fc80001117983 */ /* 0x000ee80000300800 */
[----:B------:R-:W3:Y:S04]  /*88840*/  LDL.LU R18, [R1+0x4fc4] ;  /* 0x004fc40001127983 */ /* 0x000ee80000300800 */
[----:B------:R-:W3:Y:S04]  /*88850*/  LDL.LU R19, [R1+0x4fc0] ;  /* 0x004fc00001137983 */ /* 0x000ee80000300800 */
[----:B------:R-:W4:Y:S04]  /*88860*/  LDL.LU R9, [R1+0x374] ;  /* 0x0003740001097983 */ /* 0x000f280000300800 */
[----:B------:R-:W4:Y:S04]  /*88870*/  LDL.LU R10, [R1+0x378] ;  /* 0x00037800010a7983 */ /* 0x000f280000300800 */
[----:B------:R-:W4:Y:S04]  /*88880*/  LDL.LU R11, [R1+0x37c] ;  /* 0x00037c00010b7983 */ /* 0x000f280000300800 */
[----:B------:R0:W-:Y:S02]  /*88890*/  STL.64 [R1+0x4b10], R26 ;  /* 0x004b101a01007387 */ /* 0x0001e40000100a00 */
[----:B0-----:R-:W-:-:S02]  /*888a0*/  IMAD.MOV.U32 R26, RZ, RZ, R53 ;  /* 0x000000ffff1a7224 */ /* 0x001fc400078e0035 */
[----:B------:R-:W-:Y:S01]  /*888b0*/  IMAD.MOV.U32 R27, RZ, RZ, R52 ;  /* 0x000000ffff1b7224 */ /* 0x000fe200078e0034 */
[----:B------:R-:W-:Y:S01]  /*888c0*/  STL.64 [R1+0x4b08], R24 ;  /* 0x004b081801007387 */ /* 0x000fe20000100a00 */
[C---:B---3--:R-:W-:Y:S06]  /*888d0*/  HMMA.16816.F32 R36, R16.reuse, R54, R36 ;  /* 0x000000361024723c */ /* 0x048fec0000001824 */
[----:B------:R-:W-:-:S15]  /*888e0*/  HMMA.16816.F32 R40, R16, R26, R40 ;  /* 0x0000001a1028723c */ /* 0x000fde0000001828 */
[----:B------:R-:W-:-:S02]  /*888f0*/  NOP ;  /* 0x0000000000007918 */ /* 0x000fc40000000000 */
[----:B------:R-:W-:Y:S04]  /*88900*/  STL.64 [R1+0x130], R36 ;  /* 0x0001302401007387 */ /* 0x000fe80000100a00 */
[----:B------:R0:W-:Y:S04]  /*88910*/  STL.64 [R1+0x138], R38 ;  /* 0x0001382601007387 */ /* 0x0001e80000100a00 */
[----:B0-----:R-:W3:Y:S04]  /*88920*/  LDL.LU.64 R38, [R1+0x4fb8] ;  /* 0x004fb80001267983 */ /* 0x001ee80000300a00 */
[----:B------:R-:W4:Y:S04]  /*88930*/  LDL.LU.64 R36, [R1+0x4fb0] ;  /* 0x004fb00001247983 */ /* 0x000f280000300a00 */
[----:B------:R-:W-:Y:S04]  /*88940*/  STL.64 [R1+0x970], R40 ;  /* 0x0009702801007387 */ /* 0x000fe80000100a00 */
[----:B------:R0:W-:Y:S04]  /*88950*/  STL.64 [R1+0x978], R42 ;  /* 0x0009782a01007387 */ /* 0x0001e80000100a00 */
[----:B0-----:R-:W2:Y:S04]  /*88960*/  LDL.LU.64 R42, [R1+0x4fa8] ;  /* 0x004fa800012a7983 */ /* 0x001ea80000300a00 */
[----:B------:R-:W3:Y:S01]  /*88970*/  LDL.LU.64 R40, [R1+0x4fa0] ;  /* 0x004fa00001287983 */ /* 0x000ee20000300a00 */
[C---:B------:R-:W-:Y:S06]  /*88980*/  HMMA.16816.F32 R28, R16.reuse, R56, R28 ;  /* 0x00000038101c723c */ /* 0x040fec000000181c */
[C---:B------:R-:W-:Y:S06]  /*88990*/  HMMA.16816.F32 R20, R16.reuse, R12, R20 ;  /* 0x0000000c1014723c */ /* 0x040fec0000001814 */
[----:B------:R-:W-:Y:S01]  /*889a0*/  HMMA.16816.F32 R32, R16, R50, R32 ;  /* 0x000000321020723c */ /* 0x000fe20000001820 */
[----:B------:R-:W4:Y:S10]  /*889b0*/  LDL.LU.64 R52, [R1+0x2b8] ;  /* 0x0002b80001347983 */ /* 0x000f340000300a00 */
[----:B------:R3:W-:Y:S04]  /*889c0*/  STL.64 [R1+0x100], R28 ;  /* 0x0001001c01007387 */ /* 0x0007e80000100a00 */
[----:B------:R2:W-:Y:S01]  /*889d0*/  STL.64 [R1+0x108], R30 ;  /* 0x0001081e01007387 */ /* 0x0005e20000100a00 */
[----:B---3--:R-:W-:-:S02]  /*889e0*/  IMAD.MOV.U32 R28, RZ, RZ, R40 ;  /* 0x000000ffff1c7224 */ /* 0x008fc400078e0028 */
[----:B------:R-:W-:Y:S01]  /*889f0*/  IMAD.MOV.U32 R29, RZ, RZ, R41 ;  /* 0x000000ffff1d7224 */ /* 0x000fe200078e0029 */
[----:B------:R-:W3:Y:S04]  /*88a00*/  LDL.LU R40, [R1+0x4f9c] ;  /* 0x004f9c0001287983 */ /* 0x000ee80000300800 */
[----:B------:R-:W3:Y:S01]  /*88a10*/  LDL.LU R41, [R1+0x4f98] ;  /* 0x004f980001297983 */ /* 0x000ee20000300800 */
[----:B--2---:R-:W-:Y:S02]  /*88a20*/  IMAD.MOV.U32 R30, RZ, RZ, R42 ;  /* 0x000000ffff1e7224 */ /* 0x004fe400078e002a */
[----:B------:R-:W-:Y:S01]  /*88a30*/  IMAD.MOV.U32 R31, RZ, RZ, R43 ;  /* 0x000000ffff1f7224 */ /* 0x000fe200078e002b */
[----:B------:R-:W3:Y:S04]  /*88a40*/  LDL.LU R42, [R1+0x4f94] ;  /* 0x004f9400012a7983 */ /* 0x000ee80000300800 */
        /* <DEDUP_REMOVED lines=8> */
[----:B------:R-:W4:Y:S02]  /*88ad0*/  LDL.LU.64 R32, [R1+0x4f70] ;  /* 0x004f700001207983 */ /* 0x000f240000300a00 */
[----:B----4-:R-:W-:-:S15]  /*88ae0*/  HMMA.16816.F32 R32, R16, R44, R32 ;  /* 0x0000002c1020723c */ /* 0x010fde0000001820 */
[----:B------:R-:W-:-:S08]  /*88af0*/  NOP ;  /* 0x0000000000007918 */ /* 0x000fd00000000000 */
[----:B------:R-:W-:Y:S04]  /*88b00*/  STL.64 [R1+0x950], R32 ;  /* 0x0009502001007387 */ /* 0x000fe80000100a00 */
[----:B------:R2:W-:Y:S02]  /*88b10*/  STL.64 [R1+0x958], R34 ;  /* 0x0009582201007387 */ /* 0x0005e40000100a00 */
[----:B--2---:R-:W-:-:S15]  /*88b20*/  HMMA.16816.F32 R32, R16, R46, R20 ;  /* 0x0000002e1020723c */ /* 0x004fde0000001814 */
[----:B------:R-:W-:-:S09]  /*88b30*/  NOP ;  /* 0x0000000000007918 */ /* 0x000fd20000000000 */
[----:B------:R-:W-:Y:S02]  /*88b40*/  IMAD.MOV.U32 R22, RZ, RZ, R34 ;  /* 0x000000ffff167224 */ /* 0x000fe400078e0022 */
[----:B------:R-:W-:Y:S02]  /*88b50*/  IMAD.MOV.U32 R23, RZ, RZ, R35 ;  /* 0x000000ffff177224 */ /* 0x000fe400078e0023 */
[----:B------:R-:W-:Y:S02]  /*88b60*/  IMAD.MOV.U32 R20, RZ, RZ, R32 ;  /* 0x000000ffff147224 */ /* 0x000fe400078e0020 */
[----:B------:R-:W-:Y:S01]  /*88b70*/  IMAD.MOV.U32 R21, RZ, RZ, R33 ;  /* 0x000000ffff157224 */ /* 0x000fe200078e0021 */
[----:B------:R-:W2:Y:S04]  /*88b80*/  LDL.LU.64 R34, [R1+0x4f68] ;  /* 0x004f680001227983 */ /* 0x000ea80000300a00 */
[----:B------:R-:W2:Y:S04]  /*88b90*/  LDL.LU.64 R32, [R1+0x4f60] ;  /* 0x004f600001207983 */ /* 0x000ea80000300a00 */
[----:B------:R-:W-:Y:S04]  /*88ba0*/  STL.64 [R1+0x4b20], R22 ;  /* 0x004b201601007387 */ /* 0x000fe80000100a00 */
[----:B------:R0:W-:Y:S02]  /*88bb0*/  STL.64 [R1+0x4b18], R20 ;  /* 0x004b181401007387 */ /* 0x0001e40000100a00 */
[----:B0-----:R-:W-:-:S02]  /*88bc0*/  IMAD.MOV.U32 R20, RZ, RZ, R39 ;  /* 0x000000ffff147224 */ /* 0x001fc400078e0027 */
[----:B------:R-:W4:Y:S01]  /*88bd0*/  LDL.LU R39, [R1+0x4f58] ;  /* 0x004f580001277983 */ /* 0x000f220000300800 */
[----:B---3--:R-:W-:Y:S03]  /*88be0*/  HMMA.16816.F32 R40, R16, R2, R40 ;  /* 0x000000021028723c */ /* 0x008fe60000001828 */
[----:B------:R-:W3:Y:S04]  /*88bf0*/  LDL.LU R21, [R1+0x14] ;  /* 0x0000140001157983 */ /* 0x000ee80000300800 */
[----:B------:R-:W3:Y:S04]  /*88c00*/  LDL.LU R22, [R1+0x18] ;  /* 0x0000180001167983 */ /* 0x000ee80000300800 */
[----:B------:R-:W3:-:S12]  /*88c10*/  LDL.LU R23, [R1+0x1c] ;  /* 0x00001c0001177983 */ /* 0x000ed80000300800 */
[----:B------:R-:W-:Y:S04]  /*88c20*/  STL.64 [R1+0x4ac0], R42 ;  /* 0x004ac02a01007387 */ /* 0x000fe80000100a00 */
[----:B------:R-:W-:Y:S01]  /*88c30*/  STL.64 [R1+0x4ab8], R40 ;  /* 0x004ab82801007387 */ /* 0x000fe20000100a00 */
[C---:B--2---:R-:W-:Y:S06]  /*88c40*/  HMMA.16816.F32 R16, R32.reuse, R54, R4 ;  /* 0x000000362010723c */ /* 0x044fec0000001804 */
[C---:B------:R-:W-:Y:S06]  /*88c50*/  HMMA.16816.F32 R8, R32.reuse, R26, R8 ;  /* 0x0000001a2008723c */ /* 0x040fec0000001808 */
[C---:B----4-:R-:W-:Y:S11]  /*88c60*/  HMMA.16816.F32 R4, R32.reuse, R56, R36 ;  /* 0x000000382004723c */ /* 0x050ff60000001824 */
[----:B------:R-:W-:Y:S04]  /*88c70*/  STL.64 [R1+0x70], R16 ;  /* 0x0000701001007387 */ /* 0x000fe80000100a00 */
[----:B------:R-:W-:Y:S04]  /*88c80*/  STL.64 [R1+0x78], R18 ;  /* 0x0000781201007387 */ /* 0x000fe80000100a00 */
[----:B------:R0:W-:Y:S04]  /*88c90*/  STL.64 [R1+0x40], R8 ;  /* 0x0000400801007387 */ /* 0x0001e80000100a00 */
[----:B------:R1:W-:Y:S01]  /*88ca0*/  STL.64 [R1+0x48], R10 ;  /* 0x0000480a01007387 */ /* 0x0003e20000100a00 */
[----:B------:R-:W-:Y:S03]  /*88cb0*/  HMMA.16816.F32 R28, R32, R12, R28 ;  /* 0x0000000c201c723c */ /* 0x000fe6000000181c */
[----:B0-----:R-:W2:Y:S04]  /*88cc0*/  LDL.LU R8, [R1+0xfb0] ;  /* 0x000fb00001087983 */ /* 0x001ea80000300800 */
[----:B------:R-:W2:Y:S01]  /*88cd0*/  LDL.LU R9, [R1+0xfb4] ;  /* 0x000fb40001097983 */ /* 0x000ea20000300800 */
[----:B------:R-:W-:-:S03]  /*88ce0*/  IMAD.MOV.U32 R38, RZ, RZ, R6 ;  /* 0x000000ffff267224 */ /* 0x000fc600078e0006 */
[----:B-1----:R-:W2:Y:S01]  /*88cf0*/  LDL.LU R10, [R1+0xfb8] ;  /* 0x000fb800010a7983 */ /* 0x002ea20000300800 */
[----:B------:R-:W-:Y:S02]  /*88d00*/  IMAD.MOV.U32 R39, RZ, RZ, R7 ;  /* 0x000000ffff277224 */ /* 0x000fe400078e0007 */
[----:B------:R-:W-:Y:S02]  /*88d10*/  IMAD.MOV.U32 R36, RZ, RZ, R4 ;  /* 0x000000ffff247224 */ /* 0x000fe400078e0004 */
[----:B------:R-:W-:Y:S01]  /*88d20*/  IMAD.MOV.U32 R37, RZ, RZ, R5 ;  /* 0x000000ffff257224 */ /* 0x000fe200078e0005 */
[----:B------:R-:W2:Y:S04]  /*88d30*/  LDL.LU R11, [R1+0xfbc] ;  /* 0x000fbc00010b7983 */ /* 0x000ea80000300800 */
[----:B------:R-:W-:Y:S01]  /*88d40*/  STL.64 [R1+0x4ad0], R38 ;  /* 0x004ad02601007387 */ /* 0x000fe20000100a00 */
[----:B------:R-:W-:-:S02]  /*88d50*/  IMAD.MOV.U32 R5, RZ, RZ, R12 ;  /* 0x000000ffff057224 */ /* 0x000fc400078e000c */
[----:B------:R-:W-:Y:S01]  /*88d60*/  IMAD.MOV.U32 R4, RZ, RZ, R13 ;  /* 0x000000ffff047224 */ /* 0x000fe200078e000d */
[----:B------:R0:W-:Y:S04]  /*88d70*/  STL.64 [R1+0x4ac8], R36 ;  /* 0x004ac82401007387 */ /* 0x0001e80000100a00 */
[----:B------:R-:W4:Y:S04]  /*88d80*/  LDL.LU.64 R12, [R1+0x4f50] ;  /* 0x004f5000010c7983 */ /* 0x000f280000300a00 */
[----:B0-----:R-:W2:Y:S04]  /*88d90*/  LDL.LU R36, [R1+0xf90] ;  /* 0x000f900001247983 */ /* 0x001ea80000300800 */
[----:B------:R-:W2:Y:S04]  /*88da0*/  LDL.LU R37, [R1+0xf94] ;  /* 0x000f940001257983 */ /* 0x000ea80000300800 */
[----:B------:R-:W2:Y:S04]  /*88db0*/  LDL.LU R38, [R1+0xf98] ;  /* 0x000f980001267983 */ /* 0x000ea80000300800 */
[----:B------:R-:W2:Y:S04]  /*88dc0*/  LDL.LU R39, [R1+0xf9c] ;  /* 0x000f9c0001277983 */ /* 0x000ea80000300800 */
[----:B------:R-:W-:Y:S04]  /*88dd0*/  STL [R1+0x4aa4], R28 ;  /* 0x004aa41c01007387 */ /* 0x000fe80000100800 */
[----:B------:R-:W-:Y:S04]  /*88de0*/  STL [R1+0x4aa0], R29 ;  /* 0x004aa01d01007387 */ /* 0x000fe80000100800 */
[----:B------:R0:W-:Y:S04]  /*88df0*/  STL [R1+0x4a9c], R30 ;  /* 0x004a9c1e01007387 */ /* 0x0001e80000100800 */
[----:B------:R1:W-:Y:S01]  /*88e00*/  STL [R1+0x4a98], R31 ;  /* 0x004a981f01007387 */ /* 0x0003e20000100800 */
[----:B0-----:R-:W-:-:S02]  /*88e10*/  IMAD.MOV.U32 R30, RZ, RZ, R14 ;  /* 0x000000ffff1e7224 */ /* 0x001fc400078e000e */
[----:B-1----:R-:W-:Y:S01]  /*88e20*/  IMAD.MOV.U32 R31, RZ, RZ, R15 ;  /* 0x000000ffff1f7224 */ /* 0x002fe200078e000f */
[----:B---3--:R-:W-:Y:S06]  /*88e30*/  HMMA.16816.F32 R16, R32, R50, R20 ;  /* 0x000000322010723c */ /* 0x008fec0000001814 */
[----:B------:R-:W-:Y:S02]  /*88e40*/  IMAD.MOV.U32 R7, RZ, RZ, R50 ;  /* 0x000000ffff077224 */ /* 0x000fe400078e0032 */
[----:B------:R-:W-:Y:S02]  /*88e50*/  IMAD.MOV.U32 R6, RZ, RZ, R51 ;  /* 0x000000ffff067224 */ /* 0x000fe400078e0033 */
[----:B----4-:R-:W-:-:S02]  /*88e60*/  IMAD.MOV.U32 R28, RZ, RZ, R12 ;  /* 0x000000ffff1c7224 */ /* 0x010fc400078e000c */
[----:B------:R-:W-:Y:S01]  /*88e70*/  IMAD.MOV.U32 R29, RZ, RZ, R13 ;  /* 0x000000ffff1d7224 */ /* 0x000fe200078e000d */
[----:B------:R-:W3:Y:S04]  /*88e80*/  LDL.LU R12, [R1+0x4f4c] ;  /* 0x004f4c00010c7983 */ /* 0x000ee80000300800 */
[----:B------:R-:W3:Y:S04]  /*88e90*/  LDL.LU R13, [R1+0x4f48] ;  /* 0x004f4800010d7983 */ /* 0x000ee80000300800 */
[----:B------:R-:W3:Y:S04]  /*88ea0*/  LDL.LU R14, [R1+0x4f44] ;  /* 0x004f4400010e7983 */ /* 0x000ee80000300800 */
[----:B------:R-:W3:Y:S04]  /*88eb0*/  LDL.LU R15, [R1+0x4f40] ;  /* 0x004f4000010f7983 */ /* 0x000ee80000300800 */
[----:B------:R-:W4:Y:S01]  /*88ec0*/  LDL.LU.64 R50, [R1+0x4f38] ;  /* 0x004f380001327983 */ /* 0x000f220000300a00 */
[----:B--2---:R-:W-:Y:S03]  /*88ed0*/  HMMA.16816.F32 R8, R32, R46, R8 ;  /* 0x0000002e2008723c */ /* 0x004fe60000001808 */
[----:B------:R-:W2:Y:S01]  /*88ee0*/  LDL.LU R20, [R1+0xf80] ;  /* 0x000f800001147983 */ /* 0x000ea20000300800 */
[----:B------:R-:W-:-:S03]  /*88ef0*/  IMAD.MOV.U32 R21, RZ, RZ, R48 ;  /* 0x000000ffff157224 */ /* 0x000fc600078e0030 */
[----:B------:R-:W2:Y:S04]  /*88f00*/  LDL.LU R48, [R1+0x4f34] ;  /* 0x004f340001307983 */ /* 0x000ea80000300800 */
[----:B------:R-:W-:Y:S04]  /*88f10*/  STL.64 [R1+0x4ae0], R18 ;  /* 0x004ae01201007387 */ /* 0x000fe80000100a00 */
[----:B------:R-:W-:Y:S01]  /*88f20*/  STL.64 [R1+0x4ad8], R16 ;  /* 0x004ad81001007387 */ /* 0x000fe20000100a00 */
[----:B------:R-:W-:-:S08]  /*88f30*/  IMAD.MOV.U32 R22, RZ, RZ, R59 ;  /* 0x000000ffff167224 */ /* 0x000fd000078e003b */
[----:B------:R-:W-:Y:S01]  /*88f40*/  IMAD.MOV.U32 R59, RZ, RZ, R10 ;  /* 0x000000ffff3b7224 */ /* 0x000fe200078e000a */
[----:B---3--:R-:W-:Y:S01]  /*88f50*/  HMMA.16816.F32 R12, R32, R44, R12 ;  /* 0x0000002c200c723c */ /* 0x008fe2000000180c */
[----:B----4-:R-:W-:-:S15]  /*88f60*/  IMAD.MOV.U32 R10, RZ, RZ, R51 ;  /* 0x000000ffff0a7224 */ /* 0x010fde00078e0033 */
[----:B------:R-:W-:-:S07]  /*88f70*/  NOP ;  /* 0x0000000000007918 */ /* 0x000fce0000000000 */
[----:B------:R-:W-:Y:S04]  /*88f80*/  STL [R1+0x4a94], R13 ;  /* 0x004a940d01007387 */ /* 0x000fe80000100800 */
[----:B------:R-:W-:Y:S04]  /*88f90*/  STL [R1+0x4a90], R14 ;  /* 0x004a900e01007387 */ /* 0x000fe80000100800 */
[----:B------:R-:W-:Y:S04]  /*88fa0*/  STL [R1+0x4a8c], R15 ;  /* 0x004a8c0f01007387 */ /* 0x000fe80000100800 */
[----:B------:R0:W-:Y:S02]  /*88fb0*/  STL.64 [R1+0x940], R8 ;  /* 0x0009400801007387 */ /* 0x0001e40000100a00 */
[----:B0-----:R-:W-:-:S02]  /*88fc0*/  IMAD.MOV.U32 R8, RZ, RZ, R49 ;  /* 0x000000ffff087224 */ /* 0x001fc400078e0031 */
[----:B------:R-:W-:Y:S01]  /*88fd0*/  IMAD.MOV.U32 R9, RZ, RZ, R50 ;  /* 0x000000ffff097224 */ /* 0x000fe200078e0032 */
[----:B------:R-:W2:Y:S04]  /*88fe0*/  LDL.LU R49, [R1+0x4f30] ;  /* 0x004f300001317983 */ /* 0x000ea80000300800 */
[----:B------:R-:W2:Y:S04]  /*88ff0*/  LDL.LU R50, [R1+0x4f2c] ;  /* 0x004f2c0001327983 */ /* 0x000ea80000300800 */
[----:B------:R-:W2:Y:S04]  /*89000*/  LDL.LU R51, [R1+0x4f28] ;  /* 0x004f280001337983 */ /* 0x000ea80000300800 */
[----:B------:R-:W-:Y:S04]  /*89010*/  STL.64 [R1+0x4ed8], R46 ;  /* 0x004ed82e01007387 */ /* 0x000fe80000100a00 */
[----:B------:R-:W-:Y:S04]  /*89020*/  STL.64 [R1+0x4ef0], R44 ;  /* 0x004ef02c01007387 */ /* 0x000fe80000100a00 */
[----:B------:R-:W3:Y:S01]  /*89030*/  LDL.LU.64 R42, [R1+0x278] ;  /* 0x00027800012a7983 */ /* 0x000ee20000300a00 */
[----:B------:R-:W-:-:S15]  /*89040*/  HMMA.16816.F32 R16, R32, R2, R28 ;  /* 0x000000022010723c */ /* 0x000fde000000181c */
[----:B------:R-:W-:-:S09]  /*89050*/  NOP ;  /* 0x0000000000007918 */ /* 0x000fd20000000000 */
[----:B------:R-:W-:Y:S02]  /*89060*/  IMAD.MOV.U32 R28, RZ, RZ, R16 ;  /* 0x000000ffff1c7224 */ /* 0x000fe400078e0010 */
[----:B------:R-:W-:Y:S02]  /*89070*/  IMAD.MOV.U32 R29, RZ, RZ, R17 ;  /* 0x000000ffff1d7224 */ /* 0x000fe400078e0011 */
[----:B------:R-:W-:Y:S02]  /*89080*/  IMAD.MOV.U32 R30, RZ, RZ, R18 ;  /* 0x000000ffff1e7224 */ /* 0x000fe400078e0012 */
[----:B------:R-:W-:Y:S02]  /*89090*/  IMAD.MOV.U32 R31, RZ, RZ, R19 ;  /* 0x000000ffff1f7224 */ /* 0x000fe400078e0013 */
[----:B--2---:R-:W-:Y:S01]  /*890a0*/  HMMA.16816.F32 R16, R48, R54, R36 ;  /* 0x000000363010723c */ /* 0x004fe20000001824 */
[----:B---3--:R-:W-:Y:S04]  /*890b0*/  STL.64 [R1+0x4e90], R42 ;  /* 0x004e902a01007387 */ /* 0x008fe80000100a00 */
[----:B------:R-:W-:Y:S04]  /*890c0*/  STL.64 [R1+0x4af0], R30 ;  /* 0x004af01e01007387 */ /* 0x000fe80000100a00 */
[----:B------:R-:W-:-:S15]  /*890d0*/  STL.64 [R1+0x4ae8], R28 ;  /* 0x004ae81c01007387 */ /* 0x000fde0000100a00 */
[----:B------:R-:W-:Y:S02]  /*890e0*/  IMAD.MOV.U32 R14, RZ, RZ, R17 ;  /* 0x000000ffff0e7224 */ /* 0x000fe400078e0011 */
[----:B------:R-:W-:Y:S02]  /*890f0*/  IMAD.MOV.U32 R15, RZ, RZ, R18 ;  /* 0x000000ffff0f7224 */ /* 0x000fe400078e0012 */
[----:B------:R-:W-:-:S03]  /*89100*/  IMAD.MOV.U32 R13, RZ, RZ, R16 ;  /* 0x000000ffff0d7224 */ /* 0x000fc600078e0010 */
[----:B------:R-:W-:Y:S04]  /*89110*/  STL.64 [R1+0x4b30], R14 ;  /* 0x004b300e01007387 */ /* 0x000fe80000100a00 */
[----:B------:R-:W-:Y:S04]  /*89120*/  STL.64 [R1+0x4b28], R12 ;  /* 0x004b280c01007387 */ /* 0x000fe80000100a00 */
[----:B------:R-:W2:Y:S04]  /*89130*/  LDL.LU R16, [R1+0x240] ;  /* 0x0002400001107983 */ /* 0x000ea80000300800 */
[----:B------:R-:W2:Y:S01]  /*89140*/  LDL.LU R17, [R1+0x244] ;  /* 0x0002440001117983 */ /* 0x000ea20000300800 */
[----:B------:R-:W-:-:S03]  /*89150*/  IMAD.MOV.U32 R54, RZ, RZ, R19 ;  /* 0x000000ffff367224 */ /* 0x000fc600078e0013 */
[----:B------:R-:W3:Y:S04]  /*89160*/  LDL.LU R18, [R1+0x248] ;  /* 0x0002480001127983 */ /* 0x000ee80000300800 */
[----:B------:R-:W3:Y:S01]  /*89170*/  LDL.LU R19, [R1+0x24c] ;  /* 0x00024c0001137983 */ /* 0x000ee20000300800 */
[----:B------:R-:W-:-:S07]  /*89180*/  IMAD.MOV.U32 R23, RZ, RZ, R58 ;  /* 0x000000ffff177224 */ /* 0x000fce00078e003a */
[----:B------:R-:W-:Y:S01]  /*89190*/  HMMA.16816.F32 R32, R48, R26, R20 ;  /* 0x0000001a3020723c */ /* 0x000fe20000001814 */
[----:B------:R-:W-:Y:S02]  /*891a0*/  IMAD.MOV.U32 R58, RZ, RZ, R11 ;  /* 0x000000ffff3a7224 */ /* 0x000fe400078e000b */
[----:B------:R-:W-:-:S07]  /*891b0*/  IMAD.MOV.U32 R11, RZ, RZ, R0 ;  /* 0x000000ffff0b7224 */ /* 0x000fce00078e0000 */
[----:B------:R-:W-:Y:S01]  /*891c0*/  HMMA.16816.F32 R8, R48, R56, R8 ;  /* 0x000000383008723c */ /* 0x000fe20000001808 */
[----:B---3--:R-:W-:Y:S04]  /*891d0*/  STL.64 [R1+0x4ed0], R18 ;  /* 0x004ed01201007387 */ /* 0x008fe80000100a00 */
[----:B--2---:R-:W-:Y:S04]  /*891e0*/  STL.64 [R1+0x4ec8], R16 ;  /* 0x004ec81001007387 */ /* 0x004fe80000100a00 */
[----:B------:R-:W2:Y:S04]  /*891f0*/  LDL.LU.64 R24, [R1+0x210] ;  /* 0x0002100001187983 */ /* 0x000ea80000300a00 */
[----:B------:R-:W3:Y:S11]  /*89200*/  LDL.LU.64 R26, [R1+0x218] ;  /* 0x00021800011a7983 */ /* 0x000ef60000300a00 */
[----:B------:R-:W-:-:S02]  /*89210*/  IMAD.MOV.U32 R55, RZ, RZ, R8 ;  /* 0x000000ffff377224 */ /* 0x000fc400078e0008 */
[----:B------:R-:W-:Y:S02]  /*89220*/  IMAD.MOV.U32 R57, RZ, RZ, R9 ;  /* 0x000000ffff397224 */ /* 0x000fe400078e0009 */
[----:B------:R-:W-:Y:S02]  /*89230*/  IMAD.MOV.U32 R56, RZ, RZ, R10 ;  /* 0x000000ffff387224 */ /* 0x000fe400078e000a */
[----:B------:R-:W-:Y:S01]  /*89240*/  IMAD.MOV.U32 R0, RZ, RZ, R11 ;  /* 0x000000ffff007224 */ /* 0x000fe200078e000b */
[----:B---3--:R-:W-:Y:S04]  /*89250*/  STL.64 [R1+0x4ea0], R26 ;  /* 0x004ea01a01007387 */ /* 0x008fe80000100a00 */
[----:B--2---:R-:W-:Y:S04]  /*89260*/  STL.64 [R1+0x4e98], R24 ;  /* 0x004e981801007387 */ /* 0x004fe80000100a00 */
[----:B------:R-:W-:Y:S04]  /*89270*/  STL.64 [R1+0x4b40], R34 ;  /* 0x004b402201007387 */ /* 0x000fe80000100a00 */
        /* <DEDUP_REMOVED lines=23> */
[----:B------:R-:W-:-:S02]  /*893f0*/  IMAD.MOV.U32 R45, RZ, RZ, R4 ;  /* 0x000000ffff2d7224 */ /* 0x000fc400078e0004 */
[----:B------:R-:W-:Y:S02]  /*89400*/  IMAD.MOV.U32 R47, RZ, RZ, R6 ;  /* 0x000000ffff2f7224 */ /* 0x000fe400078e0006 */
[----:B------:R-:W-:Y:S02]  /*89410*/  IMAD.MOV.U32 R44, RZ, RZ, R5 ;  /* 0x000000ffff2c7224 */ /* 0x000fe400078e0005 */
[----:B------:R-:W-:Y:S02]  /*89420*/  IMAD.MOV.U32 R46, RZ, RZ, R7 ;  /* 0x000000ffff2e7224 */ /* 0x000fe400078e0007 */
[----:B------:R-:W-:Y:S02]  /*89430*/  IMAD.MOV.U32 R6, RZ, RZ, R60 ;  /* 0x000000ffff067224 */ /* 0x000fe400078e003c */
[----:B------:R-:W-:Y:S01]  /*89440*/  IMAD.MOV.U32 R7, RZ, RZ, R61 ;  /* 0x000000ffff077224 */ /* 0x000fe200078e003d */
        /* <DEDUP_REMOVED lines=42> */
[----:B------:R0:W-:Y:S04]  /*896f0*/  STL.64 [R1+0x4cc0], R54 ;  /* 0x004cc03601007387 */ /* 0x0001e80000100a00 */
[----:B0-----:R-:W3:Y:S04]  /*89700*/  LDL.LU.64 R54, [R1+0x2f0] ;  /* 0x0002f00001367983 */ /* 0x001ee80000300a00 */
[----:B------:R-:W-:Y:S04]  /*89710*/  STL.64 [R1+0x4b50], R58 ;  /* 0x004b503a01007387 */ /* 0x000fe80000100a00 */
[----:B------:R0:W-:Y:S04]  /*89720*/  STL.64 [R1+0x4b48], R56 ;  /* 0x004b483801007387 */ /* 0x0001e80000100a00 */
[----:B0-----:R-:W3:Y:S04]  /*89730*/  LDL.LU R56, [R1+0xef0] ;  /* 0x000ef00001387983 */ /* 0x001ee80000300800 */
[----:B------:R-:W3:Y:S01]  /*89740*/  LDL.LU R57, [R1+0xef4] ;  /* 0x000ef40001397983 */ /* 0x000ee20000300800 */
[C---:B--2---:R-:W-:Y:S06]  /*89750*/  HMMA.16816.F32 R36, R48.reuse, R44, R36 ;  /* 0x0000002c3024723c */ /* 0x044fec0000001824 */
[----:B----4-:R-:W-:Y:S01]  /*89760*/  HMMA.16816.F32 R44, R48, R46, R32 ;  /* 0x0000002e302c723c */ /* 0x010fe20000001820 */
[----:B---3--:R-:W-:-:S02]  /*89770*/  IMAD.MOV.U32 R58, RZ, RZ, R60 ;  /* 0x000000ffff3a7224 */ /* 0x008fc400078e003c */
[----:B------:R-:W-:Y:S01]  /*89780*/  IMAD.MOV.U32 R59, RZ, RZ, R61 ;  /* 0x000000ffff3b7224 */ /* 0x000fe200078e003d */
[----:B------:R-:W2:Y:S04]  /*89790*/  LDL.LU R60, [R1+0x4f1c] ;  /* 0x004f1c00013c7983 */ /* 0x000ea80000300800 */
[----:B------:R-:W2:Y:S09]  /*897a0*/  LDL.LU R61, [R1+0x4f18] ;  /* 0x004f1800013d7983 */ /* 0x000eb20000300800 */
[----:B------:R-:W-:Y:S04]  /*897b0*/  STL.64 [R1+0x900], R36 ;  /* 0x0009002401007387 */ /* 0x000fe80000100a00 */
[----:B------:R0:W-:Y:S04]  /*897c0*/  STL.64 [R1+0x908], R38 ;  /* 0x0009082601007387 */ /* 0x0001e80000100a00 */
[----:B0-----:R-:W3:Y:S04]  /*897d0*/  LDL.LU.64 R38, [R1+0x4f10] ;  /* 0x004f100001267983 */ /* 0x001ee80000300a00 */
[----:B------:R-:W3:Y:S04]  /*897e0*/  LDL.LU.64 R36, [R1+0x4f08] ;  /* 0x004f080001247983 */ /* 0x000ee80000300a00 */
[----:B------:R-:W4:Y:S04]  /*897f0*/  LDL.LU.64 R34, [R1+0x4f00] ;  /* 0x004f000001227983 */ /* 0x000f280000300a00 */
[----:B------:R-:W4:Y:S04]  /*89800*/  LDL.LU.64 R32, [R1+0x4ef8] ;  /* 0x004ef80001207983 */ /* 0x000f280000300a00 */
[----:B------:R0:W-:Y:S04]  /*89810*/  STL.64 [R1+0x8f0], R44 ;  /* 0x0008f02c01007387 */ /* 0x0001e80000100a00 */
[----:B------:R1:W-:Y:S04]  /*89820*/  STL.64 [R1+0x8f8], R46 ;  /* 0x0008f82e01007387 */ /* 0x0003e80000100a00 */
[----:B0-----:R-:W1:Y:S02]  /*89830*/  LDL.LU.64 R44, [R1+0x4ef0] ;  /* 0x004ef000012c7983 */ /* 0x001e640000300a00 */
[----:B-1----:R-:W-:Y:S02]  /*89840*/  HMMA.16816.F32 R44, R48, R44, R20 ;  /* 0x0000002c302c723c */ /* 0x002fe40000001814 */
[----:B------:R-:W2:Y:S04]  /*89850*/  LDL.LU.64 R22, [R1+0x4ee8] ;  /* 0x004ee80001167983 */ /* 0x000ea80000300a00 */
[----:B------:R-:W2:-:S15]  /*89860*/  LDL.LU.64 R20, [R1+0x4ee0] ;  /* 0x004ee00001147983 */ /* 0x000e9e0000300a00 */
[----:B------:R-:W-:-:S02]  /*89870*/  NOP ;  /* 0x0000000000007918 */ /* 0x000fc40000000000 */
[----:B------:R-:W-:Y:S04]  /*89880*/  STL.64 [R1+0x8e0], R44 ;  /* 0x0008e02c01007387 */ /* 0x000fe80000100a00 */
[----:B------:R0:W-:Y:S04]  /*89890*/  STL.64 [R1+0x8e8], R46 ;  /* 0x0008e82e01007387 */ /* 0x0001e80000100a00 */
[----:B0-----:R-:W3:Y:S02]  /*898a0*/  LDL.LU.64 R46, [R1+0x4ed8] ;  /* 0x004ed800012e7983 */ /* 0x001ee40000300a00 */
[----:B---3--:R-:W-:Y:S02]  /*898b0*/  HMMA.16816.F32 R44, R48, R46, R16 ;  /* 0x0000002e302c723c */ /* 0x008fe40000001810 */
[----:B------:R-:W3:Y:S04]  /*898c0*/  LDL.LU.64 R18, [R1+0x4ed0] ;  /* 0x004ed00001127983 */ /* 0x000ee80000300a00 */
[----:B------:R-:W3:-:S15]  /*898d0*/  LDL.LU.64 R16, [R1+0x4ec8] ;  /* 0x004ec80001107983 */ /* 0x000ede0000300a00 */
[----:B------:R-:W-:-:S02]  /*898e0*/  NOP ;  /* 0x0000000000007918 */ /* 0x000fc40000000000 */
[----:B------:R-:W-:Y:S04]  /*898f0*/  STL.64 [R1+0x8d0], R44 ;  /* 0x0008d02c01007387 */ /* 0x000fe80000100a00 */
[----:B------:R0:W-:Y:S04]  /*89900*/  STL.64 [R1+0x8d8], R46 ;  /* 0x0008d82e01007387 */ /* 0x0001e80000100a00 */
[----:B0-----:R-:W4:Y:S04]  /*89910*/  LDL.LU.64 R46, [R1+0x4ec0] ;  /* 0x004ec000012e7983 */ /* 0x001f280000300a00 */
[----:B------:R-:W4:Y:S02]  /*89920*/  LDL.LU.64 R44, [R1+0x4eb8] ;  /* 0x004eb800012c7983 */ /* 0x000f240000300a00 */
[----:B----4-:R-:W-:Y:S02]  /*89930*/  HMMA.16816.F32 R44, R48, R2, R44 ;  /* 0x00000002302c723c */ /* 0x010fe4000000182c */
[----:B------:R-:W4:-:S15]  /*89940*/  LDL.LU.64 R48, [R1+0x298] ;  /* 0x0002980001307983 */ /* 0x000f1e0000300a00 */
[----:B------:R-:W-:-:S06]  /*89950*/  NOP ;  /* 0x0000000000007918 */ /* 0x000fcc0000000000 */
[----:B------:R0:W-:Y:S04]  /*89960*/  STL.64 [R1+0x840], R44 ;  /* 0x0008402c01007387 */ /* 0x0001e80000100a00 */
[----:B------:R1:W-:Y:S04]  /*89970*/  STL.64 [R1+0x848], R46 ;  /* 0x0008482e01007387 */ /* 0x0003e80000100a00 */
[----:B0-----:R-:W2:Y:S04]  /*89980*/  LDL.LU.64 R44, [R1+0x308] ;  /* 0x00030800012c7983 */ /* 0x001ea80000300a00 */
[----:B-1----:R-:W4:Y:S04]  /*89990*/  LDL.LU.64 R46, [R1+0x2d8] ;  /* 0x0002d800012e7983 */ /* 0x002f280000300a00 */
[----:B------:R-:W2:Y:S01]  /*899a0*/  LDL.LU.64 R50, [R1+0x320] ;  /* 0x0003200001327983 */ /* 0x000ea20000300a00 */
[C---:B---3--:R-:W-:Y:S06]  /*899b0*/  HMMA.16816.F32 R40, R16.reuse, R54, R40 ;  /* 0x000000361028723c */ /* 0x048fec0000001828 */
[C---:B--2---:R-:W-:Y:S06]  /*899c0*/  HMMA.16816.F32 R8, R16.reuse, R50, R8 ;  /* 0x000000321008723c */ /* 0x044fec0000001808 */
[C---:B------:R-:W-:Y:S06]  /*899d0*/  HMMA.16816.F32 R24, R16.reuse, R44, R24 ;  /* 0x0000002c1018723c */ /* 0x040fec0000001818 */
[C---:B----4-:R-:W-:Y:S11]  /*899e0*/  HMMA.16816.F32 R56, R16.reuse, R46, R56 ;  /* 0x0000002e1038723c */ /* 0x050ff60000001838 */
        /* <DEDUP_REMOVED lines=11> */
[----:B------:R-:W-:Y:S04]  /*89aa0*/  STL.64 [R1+0x880], R56 ;  /* 0x0008803801007387 */ /* 0x000fe80000100a00 */
[----:B------:R0:W-:Y:S02]  /*89ab0*/  STL.64 [R1+0x888], R58 ;  /* 0x0008883a01007387 */ /* 0x0001e40000100a00 */
[C---:B0-----:R-:W-:Y:S06]  /*89ac0*/  HMMA.16816.F32 R56, R16.reuse, R52, R32 ;  /* 0x000000341038723c */ /* 0x041fec0000001820 */
        /* <DEDUP_REMOVED lines=8> */
[----:B------:R-:W3:Y:S04]  /*89b50*/  LDL.LU R38, [R1+0x1b8] ;  /* 0x0001b80001267983 */ /* 0x000ee80000300800 */
[----:B------:R-:W3:Y:S01]  /*89b60*/  LDL.LU R39, [R1+0x1bc] ;  /* 0x0001bc0001277983 */ /* 0x000ee20000300800 */
[C---:B----4-:R-:W-:Y:S06]  /*89b70*/  HMMA.16816.F32 R12, R16.reuse, R42, R12 ;  /* 0x0000002a100c723c */ /* 0x050fec000000180c */
[----:B------:R-:W-:Y:S01]  /*89b80*/  HMMA.16816.F32 R16, R16, R60, R28 ;  /* 0x0000003c1010723c */ /* 0x000fe2000000181c */
[----:B---3--:R-:W-:Y:S04]  /*89b90*/  STL.64 [R1+0x4df0], R38 ;  /* 0x004df02601007387 */ /* 0x008fe80000100a00 */
[----:B--2---:R-:W-:Y:S04]  /*89ba0*/  STL.64 [R1+0x4de8], R36 ;  /* 0x004de82401007387 */ /* 0x004fe80000100a00 */
[----:B------:R-:W-:Y:S08]  /*89bb0*/  STL.64 [R1+0x4e68], R42 ;  /* 0x004e682a01007387 */ /* 0x000ff00000100a00 */
[----:B------:R-:W-:Y:S04]  /*89bc0*/  STL.64 [R1+0x850], R12 ;  /* 0x0008500c01007387 */ /* 0x000fe80000100a00 */
[----:B------:R0:W-:Y:S02]  /*89bd0*/  STL.64 [R1+0x858], R14 ;  /* 0x0008580e01007387 */ /* 0x0001e40000100a00 */
[C---:B0-----:R-:W-:Y:S06]  /*89be0*/  HMMA.16816.F32 R12, R24.reuse, R50, R20 ;  /* 0x00000032180c723c */ /* 0x041fec0000001814 */
[----:B------:R-:W-:Y:S04]  /*89bf0*/  STL.64 [R1+0x4e78], R50 ;  /* 0x004e783201007387 */ /* 0x000fe80000100a00 */
[----:B------:R-:W-:Y:S04]  /*89c00*/  STL.64 [R1+0x830], R16 ;  /* 0x0008301001007387 */ /* 0x000fe80000100a00 */
[----:B------:R-:W-:Y:S04]  /*89c10*/  STL.64 [R1+0x838], R18 ;  /* 0x0008381201007387 */ /* 0x000fe80000100a00 */
[----:B------:R-:W-:Y:S05]  /*89c20*/  STL.64 [R1+0x4e70], R48 ;  /* 0x004e703001007387 */ /* 0x000fea0000100a00 */
[----:B------:R-:W-:Y:S04]  /*89c30*/  STL.64 [R1+0x820], R12 ;  /* 0x0008200c01007387 */ /* 0x000fe80000100a00 */
[----:B------:R0:W-:Y:S02]  /*89c40*/  STL.64 [R1+0x828], R14 ;  /* 0x0008280e01007387 */ /* 0x0001e40000100a00 */
[C---:B0-----:R-:W-:Y:S06]  /*89c50*/  HMMA.16816.F32 R12, R24.reuse, R44, R4 ;  /* 0x0000002c180c723c */ /* 0x041fec0000001804 */
[----:B------:R-:W-:-:S15]  /*89c60*/  HMMA.16816.F32 R4, R24, R54, R8 ;  /* 0x000000361804723c */ /* 0x000fde0000001808 */
[----:B------:R-:W-:-:S02]  /*89c70*/  NOP ;  /* 0x0000000000007918 */ /* 0x000fc40000000000 */
[----:B------:R0:W-:Y:S04]  /*89c80*/  STL.64 [R1+0x810], R12 ;  /* 0x0008100c01007387 */ /* 0x0001e80000100a00 */
[----:B------:R1:W-:Y:S04]  /*89c90*/  STL.64 [R1+0x818], R14 ;  /* 0x0008180e01007387 */ /* 0x0003e80000100a00 */
[----:B------:R2:W-:Y:S04]  /*89ca0*/  STL.64 [R1+0x800], R4 ;  /* 0x0008000401007387 */ /* 0x0005e80000100a00 */
[----:B------:R-:W-:Y:S04]  /*89cb0*/  STL.64 [R1+0x4e88], R54 ;  /* 0x004e883601007387 */ /* 0x000fe80000100a00 */
[----:B------:R-:W-:Y:S04]  /*89cc0*/  STL.64 [R1+0x4e80], R52 ;  /* 0x004e803401007387 */ /* 0x000fe80000100a00 */
[----:B------:R-:W3:Y:S04]  /*89cd0*/  LDL.LU R32, [R1+0x1e0] ;  /* 0x0001e00001207983 */ /* 0x000ee80000300800 */
[----:B------:R-:W3:Y:S04]  /*89ce0*/  LDL.LU R33, [R1+0x1e4] ;  /* 0x0001e40001217983 */ /* 0x000ee80000300800 */
[----:B------:R-:W4:Y:S04]  /*89cf0*/  LDL.LU R34, [R1+0x1e8] ;  /* 0x0001e80001227983 */ /* 0x000f280000300800 */
[----:B------:R-:W4:Y:S01]  /*89d00*/  LDL.LU R35, [R1+0x1ec] ;  /* 0x0001ec0001237983 */ /* 0x000f220000300800 */
[----:B------:R-:W-:-:S02]  /*89d10*/  IMAD.MOV.U32 R11, RZ, RZ, R24 ;  /* 0x000000ffff0b7224 */ /* 0x000fc400078e0018 */
[----:B------:R-:W-:Y:S02]  /*89d20*/  IMAD.MOV.U32 R10, RZ, RZ, R25 ;  /* 0x000000ffff0a7224 */ /* 0x000fe400078e0019 */
[----:B------:R-:W-:Y:S02]  /*89d30*/  IMAD.MOV.U32 R9, RZ, RZ, R26 ;  /* 0x000000ffff097224 */ /* 0x000fe400078e001a */
[----:B------:R-:W-:Y:S01]  /*89d40*/  IMAD.MOV.U32 R8, RZ, RZ, R27 ;  /* 0x000000ffff087224 */ /* 0x000fe200078e001b */
        /* <DEDUP_REMOVED lines=16> */
[----:B------:R-:W2:Y:S04]  /*89e50*/  LDL.LU R30, [R1+0xdd8] ;  /* 0x000dd800011e7983 */ /* 0x000ea80000300800 */
[----:B------:R-:W2:Y:S04]  /*89e60*/  LDL.LU R31, [R1+0xddc] ;  /* 0x000ddc00011f7983 */ /* 0x000ea80000300800 */
[----:B--2---:R-:W-:Y:S04]  /*89e70*/  STL.64 [R1+0x4e20], R30 ;  /* 0x004e201e01007387 */ /* 0x004fe80000100a00 */
[----:B----4-:R-:W-:Y:S04]  /*89e80*/  STL.64 [R1+0x4e18], R28 ;  /* 0x004e181c01007387 */ /* 0x010fe80000100a00 */
[----:B0-----:R-:W2:Y:S04]  /*89e90*/  LDL.LU R12, [R1+0xde0] ;  /* 0x000de000010c7983 */ /* 0x001ea80000300800 */
[----:B------:R-:W2:Y:S04]  /*89ea0*/  LDL.LU R13, [R1+0xde4] ;  /* 0x000de400010d7983 */ /* 0x000ea80000300800 */
[----:B-1----:R-:W4:Y:S04]  /*89eb0*/  LDL.LU R14, [R1+0xde8] ;  /* 0x000de800010e7983 */ /* 0x002f280000300800 */
[----:B------:R-:W4:Y:S01]  /*89ec0*/  LDL.LU R15, [R1+0xdec] ;  /* 0x000dec00010f7983 */ /* 0x000f220000300800 */
[----:B------:R-:W-:-:S02]  /*89ed0*/  IMAD.MOV.U32 R2, RZ, RZ, R6 ;  /* 0x000000ffff027224 */ /* 0x000fc400078e0006 */
[----:B------:R-:W-:Y:S01]  /*89ee0*/  IMAD.MOV.U32 R3, RZ, RZ, R7 ;  /* 0x000000ffff037224 */ /* 0x000fe200078e0007 */
[----:B----4-:R-:W-:Y:S04]  /*89ef0*/  STL.64 [R1+0x4e30], R14 ;  /* 0x004e300e01007387 */ /* 0x010fe80000100a00 */
[----:B--2---:R0:W-:Y:S04]  /*89f00*/  STL.64 [R1+0x4e28], R12 ;  /* 0x004e280c01007387 */ /* 0x0041e80000100a00 */
[----:B------:R-:W2:Y:S04]  /*89f10*/  LDL.LU R4, [R1+0xe30] ;  /* 0x000e300001047983 */ /* 0x000ea80000300800 */
[----:B------:R-:W2:Y:S04]  /*89f20*/  LDL.LU R5, [R1+0xe34] ;  /* 0x000e340001057983 */ /* 0x000ea80000300800 */
[----:B------:R-:W4:Y:S04]  /*89f30*/  LDL.LU R6, [R1+0xe38] ;  /* 0x000e380001067983 */ /* 0x000f280000300800 */
[----:B------:R-:W4:Y:S04]  /*89f40*/  LDL.LU R7, [R1+0xe3c] ;  /* 0x000e3c0001077983 */ /* 0x000f280000300800 */
[----:B----4-:R-:W-:Y:S04]  /*89f50*/  STL.64 [R1+0x4e50], R6 ;  /* 0x004e500601007387 */ /* 0x010fe80000100a00 */
[----:B--2---:R-:W-:Y:S04]  /*89f60*/  STL.64 [R1+0x4e48], R4 ;  /* 0x004e480401007387 */ /* 0x004fe80000100a00 */
[----:B---3--:R-:W2:Y:S04]  /*89f70*/  LDL.LU R16, [R1+0x780] ;  /* 0x0007800001107983 */ /* 0x008ea80000300800 */
        /* <DEDUP_REMOVED lines=24> */
[----:B------:R-:W3:Y:S01]  /*8a100*/  LDL.LU R55, [R1+0xe7c] ;  /* 0x000e7c0001377983 */ /* 0x000ee20000300800 */
[----:B------:R-:W-:-:S02]  /*8a110*/  IMAD.MOV.U32 R32, RZ, RZ, R11 ;  /* 0x000000ffff207224 */ /* 0x000fc400078e000b */
[----:B------:R-:W-:Y:S02]  /*8a120*/  IMAD.MOV.U32 R33, RZ, RZ, R10 ;  /* 0x000000ffff217224 */ /* 0x000fe400078e000a */
[----:B------:R-:W-:Y:S02]  /*8a130*/  IMAD.MOV.U32 R34, RZ, RZ, R9 ;  /* 0x000000ffff227224 */ /* 0x000fe400078e0009 */
[----:B------:R-:W-:Y:S01]  /*8a140*/  IMAD.MOV.U32 R35, RZ, RZ, R8 ;  /* 0x000000ffff237224 */ /* 0x000fe200078e0008 */
        /* <DEDUP_REMOVED lines=46> */
[----:B0-----:R-:W4:Y:S02]  /*8a430*/  LDL.LU.64 R42, [R1+0x4e68] ;  /* 0x004e6800012a7983 */ /* 0x001f240000300a00 */
[C---:B----4-:R-:W-:Y:S06]  /*8a440*/  HMMA.16816.F32 R16, R32.reuse, R42, R16 ;  /* 0x0000002a2010723c */ /* 0x050fec0000001810 */
[----:B------:R-:W-:-:S15]  /*8a450*/  HMMA.16816.F32 R32, R32, R60, R4 ;  /* 0x0000003c2020723c */ /* 0x000fde0000001804 */
[----:B------:R-:W-:-:S02]  /*8a460*/  NOP ;  /* 0x0000000000007918 */ /* 0x000fc40000000000 */
[----:B------:R-:W-:Y:S04]  /*8a470*/  STL.64 [R1+0x7c0], R16 ;  /* 0x0007c01001007387 */ /* 0x000fe80000100a00 */
[----:B------:R0:W-:Y:S03]  /*8a480*/  STL.64 [R1+0x7c8], R18 ;  /* 0x0007c81201007387 */ /* 0x0001e60000100a00 */
[----:B------:R-:W-:Y:S02]  /*8a490*/  IMAD.MOV.U32 R3, RZ, RZ, R34 ;  /* 0x000000ffff037224 */ /* 0x000fe400078e0022 */
[----:B------:R-:W-:Y:S01]  /*8a4a0*/  IMAD.MOV.U32 R2, RZ, RZ, R35 ;  /* 0x000000ffff027224 */ /* 0x000fe200078e0023 */
[----:B0-----:R-:W3:Y:S04]  /*8a4b0*/  LDL.LU.64 R18, [R1+0x4e60] ;  /* 0x004e600001127983 */ /* 0x001ee80000300a00 */
[----:B------:R-:W3:Y:S04]  /*8a4c0*/  LDL.LU.64 R16, [R1+0x4e58] ;  /* 0x004e580001107983 */ /* 0x000ee80000300a00 */
[----:B------:R-:W4:Y:S04]  /*8a4d0*/  LDL.LU.64 R6, [R1+0x4e50] ;  /* 0x004e500001067983 */ /* 0x000f280000300a00 */
[----:B------:R-:W4:Y:S04]  /*8a4e0*/  LDL.LU.64 R4, [R1+0x4e48] ;  /* 0x004e480001047983 */ /* 0x000f280000300a00 */
[----:B------:R0:W-:Y:S04]  /*8a4f0*/  STL.64 [R1+0x7b0], R32 ;  /* 0x0007b02001007387 */ /* 0x0001e80000100a00 */
[----:B------:R-:W2:Y:S04]  /*8a500*/  LDL.LU.64 R34, [R1+0x4e40] ;  /* 0x004e400001227983 */ /* 0x000ea80000300a00 */
[----:B0-----:R-:W2:Y:S02]  /*8a510*/  LDL.LU.64 R32, [R1+0x4e38] ;  /* 0x004e380001207983 */ /* 0x001ea40000300a00 */
[C---:B--2---:R-:W-:Y:S06]  /*8a520*/  HMMA.16816.F32 R12, R32.reuse, R50, R12 ;  /* 0x00000032200c723c */ /* 0x044fec000000180c */
[C---:B------:R-:W-:Y:S06]  /*8a530*/  HMMA.16816.F32 R28, R32.reuse, R44, R28 ;  /* 0x0000002c201c723c */ /* 0x040fec000000181c */
[C---:B---3--:R-:W-:Y:S06]  /*8a540*/  HMMA.16816.F32 R16, R32.reuse, R54, R16 ;  /* 0x000000362010723c */ /* 0x048fec0000001810 */
[C---:B----4-:R-:W-:Y:S05]  /*8a550*/  HMMA.16816.F32 R4, R32.reuse, R46, R4 ;  /* 0x0000002e2004723c */ /* 0x050fea0000001804 */
        /* <DEDUP_REMOVED lines=12> */
[----:B------:R0:W-:Y:S04]  /*8a620*/  STL.64 [R1+0x770], R4 ;  /* 0x0007700401007387 */ /* 0x0001e80000100a00 */
[----:B------:R1:W-:Y:S04]  /*8a630*/  STL.64 [R1+0x778], R6 ;  /* 0x0007780601007387 */ /* 0x0003e80000100a00 */
[----:B0-----:R-:W2:Y:S04]  /*8a640*/  LDL.LU R4, [R1+0x150] ;  /* 0x0001500001047983 */ /* 0x001ea80000300800 */
[----:B------:R-:W2:Y:S04]  /*8a650*/  LDL.LU R5, [R1+0x154] ;  /* 0x0001540001057983 */ /* 0x000ea80000300800 */
[----:B-1----:R-:W3:Y:S04]  /*8a660*/  LDL.LU R6, [R1+0x158] ;  /* 0x0001580001067983 */ /* 0x002ee80000300800 */
[----:B------:R-:W3:Y:S01]  /*8a670*/  LDL.LU R7, [R1+0x15c] ;  /* 0x00015c0001077983 */ /* 0x000ee20000300800 */
[C---:B------:R-:W-:Y:S06]  /*8a680*/  HMMA.16816.F32 R24, R32.reuse, R52, R24 ;  /* 0x000000342018723c */ /* 0x040fec0000001818 */
[C---:B------:R-:W-:Y:S01]  /*8a690*/  HMMA.16816.F32 R36, R32.reuse, R48, R36 ;  /* 0x000000302024723c */ /* 0x040fe20000001824 */
        /* <DEDUP_REMOVED lines=14> */
[C---:B--2---:R-:W-:Y:S06]  /*8a780*/  HMMA.16816.F32 R4, R32.reuse, R42, R4 ;  /* 0x0000002a2004723c */ /* 0x044fec0000001804 */
[----:B------:R-:W-:-:S15]  /*8a790*/  HMMA.16816.F32 R32, R32, R60, R56 ;  /* 0x0000003c2020723c */ /* 0x000fde0000001838 */
[----:B------:R-:W-:-:S02]  /*8a7a0*/  NOP ;  /* 0x0000000000007918 */ /* 0x000fc40000000000 */
[----:B------:R-:W-:Y:S04]  /*8a7b0*/  STL.64 [R1+0x740], R4 ;  /* 0x0007400401007387 */ /* 0x000fe80000100a00 */
[----:B------:R4:W-:Y:S02]  /*8a7c0*/  STL.64 [R1+0x748], R6 ;  /* 0x0007480601007387 */ /* 0x0009e40000100a00 */
[C---:B----4-:R-:W-:Y:S06]  /*8a7d0*/  HMMA.16816.F32 R4, R36.reuse, R50, R12 ;  /* 0x000000322404723c */ /* 0x050fec000000180c */
[C---:B------:R-:W-:Y:S01]  /*8a7e0*/  HMMA.16816.F32 R28, R36.reuse, R44, R28 ;  /* 0x0000002c241c723c */ /* 0x040fe2000000181c */
[----:B------:R-:W-:Y:S04]  /*8a7f0*/  STL.64 [R1+0x730], R32 ;  /* 0x0007302001007387 */ /* 0x000fe80000100a00 */
[----:B------:R-:W-:Y:S01]  /*8a800*/  STL.64 [R1+0x738], R34 ;  /* 0x0007382201007387 */ /* 0x000fe20000100a00 */
[C---:B------:R-:W-:Y:S11]  /*8a810*/  HMMA.16816.F32 R12, R36.reuse, R54, R16 ;  /* 0x00000036240c723c */ /* 0x040ff60000001810 */
        /* <DEDUP_REMOVED lines=11> */
[----:B---3--:R-:W-:Y:S02]  /*8a8d0*/  HMMA.16816.F32 R4, R36, R52, R24 ;  /* 0x000000342404723c */ /* 0x008fe40000001818 */
[----:B------:R-:W-:Y:S04]  /*8a8e0*/  STL.64 [R1+0x4db0], R54 ;  /* 0x004db03601007387 */ /* 0x000fe80000100a00 */
[----:B------:R-:W-:-:S15]  /*8a8f0*/  STL.64 [R1+0x4da8], R52 ;  /* 0x004da83401007387 */ /* 0x000fde0000100a00 */
[----:B------:R-:W-:-:S02]  /*8a900*/  NOP ;  /* 0x0000000000007918 */ /* 0x000fc40000000000 */
        /* <DEDUP_REMOVED lines=22> */
[----:B-1----:R-:W3:Y:S04]  /*8aa70*/  LDL.LU R6, [R1+0x188] ;  /* 0x0001880001067983 */ /* 0x002ee80000300800 */
        /* <DEDUP_REMOVED lines=76> */
[----:B------:R-:W3:Y:S04]  /*8af40*/  LDL.LU.64 R50, [R1+0x4dd0] ;  /* 0x004dd00001327983 */ /* 0x000ee80000300a00 */
[----:B------:R-:W4:Y:S04]  /*8af50*/  LDL.LU.64 R48, [R1+0x4dc8] ;  /* 0x004dc80001307983 */ /* 0x000f280000300a00 */
[----:B------:R0:W-:Y:S04]  /*8af60*/  STL.64 [R1+0x6b0], R36 ;  /* 0x0006b02401007387 */ /* 0x0001e80000100a00 */
[----:B------:R1:W-:Y:S04]  /*8af70*/  STL.64 [R1+0x6b8], R38 ;  /* 0x0006b82601007387 */ /* 0x0003e80000100a00 */
[----:B0-----:R-:W2:Y:S04]  /*8af80*/  LDL.LU R36, [R1+0xf0] ;  /* 0x0000f00001247983 */ /* 0x001ea80000300800 */
[----:B------:R-:W2:Y:S04]  /*8af90*/  LDL.LU R37, [R1+0xf4] ;  /* 0x0000f40001257983 */ /* 0x000ea80000300800 */
[----:B-1----:R-:W4:Y:S04]  /*8afa0*/  LDL.LU R38, [R1+0xf8] ;  /* 0x0000f80001267983 */ /* 0x002f280000300800 */
[----:B------:R-:W4:Y:S01]  /*8afb0*/  LDL.LU R39, [R1+0xfc] ;  /* 0x0000fc0001277983 */ /* 0x000f220000300800 */
[C---:B---3--:R-:W-:Y:S03]  /*8afc0*/  HMMA.16816.F32 R44, R4.reuse, R50, R44 ;  /* 0x00000032042c723c */ /* 0x048fe6000000182c */
[----:B----4-:R-:W-:Y:S04]  /*8afd0*/  STL.64 [R1+0x4ce8], R38 ;  /* 0x004ce82601007387 */ /* 0x010fe80000100a00 */
        /* <DEDUP_REMOVED lines=14> */
[----:B------:R-:W2:Y:S01]  /*8b0c0*/  LDL.LU.64 R52, [R1+0x4da8] ;  /* 0x004da80001347983 */ /* 0x000ea20000300a00 */
[C---:B---3--:R-:W-:Y:S06]  /*8b0d0*/  HMMA.16816.F32 R56, R4.reuse, R46, R56 ;  /* 0x0000002e0438723c */ /* 0x048fec0000001838 */
[C---:B------:R-:W-:Y:S06]  /*8b0e0*/  HMMA.16816.F32 R8, R4.reuse, R48, R8 ;  /* 0x000000300408723c */ /* 0x040fec0000001808 */
[C---:B------:R-:W-:Y:S06]  /*8b0f0*/  HMMA.16816.F32 R28, R4.reuse, R42, R28 ;  /* 0x0000002a041c723c */ /* 0x040fec000000181c */
[C---:B----4-:R-:W-:Y:S06]  /*8b100*/  HMMA.16816.F32 R32, R4.reuse, R54, R32 ;  /* 0x000000360420723c */ /* 0x050fec0000001820 */
[C---:B--2---:R-:W-:Y:S06]  /*8b110*/  HMMA.16816.F32 R12, R4.reuse, R52, R12 ;  /* 0x00000034040c723c */ /* 0x044fec000000180c */
        /* <DEDUP_REMOVED lines=27> */
[----:B0-----:R-:W2:Y:S04]  /*8b2d0*/  LDL.LU.64 R6, [R1+0x4d50] ;  /* 0x004d500001067983 */ /* 0x001ea80000300a00 */
[----:B------:R-:W2:Y:S02]  /*8b2e0*/  LDL.LU.64 R4, [R1+0x4d48] ;  /* 0x004d480001047983 */ /* 0x000ea40000300a00 */
[C---:B--2---:R-:W-:Y:S06]  /*8b2f0*/  HMMA.16816.F32 R36, R4.reuse, R50, R36 ;  /* 0x000000320424723c */ /* 0x044fec0000001824 */
[----:B---3--:R-:W-:-:S15]  /*8b300*/  HMMA.16816.F32 R56, R4, R44, R56 ;  /* 0x0000002c0438723c */ /* 0x008fde0000001838 */
[----:B------:R-:W-:-:S02]  /*8b310*/  NOP ;  /* 0x0000000000007918 */ /* 0x000fc40000000000 */
[----:B------:R-:W-:Y:S04]  /*8b320*/  STL.64 [R1+0x620], R36 ;  /* 0x0006202401007387 */ /* 0x000fe80000100a00 */
[----:B------:R0:W-:Y:S02]  /*8b330*/  STL.64 [R1+0x628], R38 ;  /* 0x0006282601007387 */ /* 0x0001e40000100a00 */
[C---:B0-----:R-:W-:Y:S06]  /*8b340*/  HMMA.16816.F32 R36, R4.reuse, R54, R32 ;  /* 0x000000360424723c */ /* 0x041fec0000001820 */
[C---:B----4-:R-:W-:Y:S06]  /*8b350*/  HMMA.16816.F32 R32, R4.reuse, R46, R12 ;  /* 0x0000002e0420723c */ /* 0x050fec000000180c */
[C---:B------:R-:W-:Y:S01]  /*8b360*/  HMMA.16816.F32 R12, R4.reuse, R52, R28 ;  /* 0x00000034040c723c */ /* 0x040fe2000000181c */
[----:B------:R-:W-:Y:S04]  /*8b370*/  STL.64 [R1+0x610], R56 ;  /* 0x0006103801007387 */ /* 0x000fe80000100a00 */
[----:B------:R-:W-:Y:S01]  /*8b380*/  STL.64 [R1+0x618], R58 ;  /* 0x0006183a01007387 */ /* 0x000fe20000100a00 */
[C---:B------:R-:W-:Y:S05]  /*8b390*/  HMMA.16816.F32 R16, R4.reuse, R48, R16 ;  /* 0x000000300410723c */ /* 0x040fea0000001810 */
        /* <DEDUP_REMOVED lines=9> */
[----:B------:R-:W-:Y:S01]  /*8b430*/  HMMA.16816.F32 R4, R4, R60, R24 ;  /* 0x0000003c0404723c */ /* 0x000fe20000001818 */
[----:B------:R-:W-:Y:S04]  /*8b440*/  STL.64 [R1+0x4d00], R42 ;  /* 0x004d002a01007387 */ /* 0x000fe80000100a00 */
[----:B------:R-:W-:Y:S04]  /*8b450*/  STL.64 [R1+0x5d0], R16 ;  /* 0x0005d01001007387 */ /* 0x000fe80000100a00 */
[----:B------:R-:W-:Y:S08]  /*8b460*/  STL.64 [R1+0x5d8], R18 ;  /* 0x0005d81201007387 */ /* 0x000ff00000100a00 */
[----:B------:R0:W-:Y:S04]  /*8b470*/  STL.64 [R1+0x5c0], R12 ;  /* 0x0005c00c01007387 */ /* 0x0001e80000100a00 */
[----:B------:R1:W-:Y:S04]  /*8b480*/  STL.64 [R1+0x5c8], R14 ;  /* 0x0005c80e01007387 */ /* 0x0003e80000100a00 */
[----:B0-----:R-:W2:Y:S04]  /*8b490*/  LDL.LU R12, [R1+0xba0] ;  /* 0x000ba000010c7983 */ /* 0x001ea80000300800 */
[----:B------:R-:W-:Y:S04]  /*8b4a0*/  STL.64 [R1+0x5b0], R4 ;  /* 0x0005b00401007387 */ /* 0x000fe80000100a00 */
[----:B------:R-:W-:Y:S04]  /*8b4b0*/  STL.64 [R1+0x5b8], R6 ;  /* 0x0005b80601007387 */ /* 0x000fe80000100a00 */
[----:B------:R-:W2:Y:S04]  /*8b4c0*/  LDL.LU R13, [R1+0xba4] ;  /* 0x000ba400010d7983 */ /* 0x000ea80000300800 */
[----:B-1----:R-:W3:Y:S04]  /*8b4d0*/  LDL.LU R14, [R1+0xba8] ;  /* 0x000ba800010e7983 */ /* 0x002ee80000300800 */
        /* <DEDUP_REMOVED lines=60> */
[----:B------:R1:W-:Y:S04]  /*8b8a0*/  STL.64 [R1+0x5a8], R18 ;  /* 0x0005a81201007387 */ /* 0x0003e80000100a00 */
[----:B------:R-:W4:Y:S04]  /*8b8b0*/  LDL.LU R21, [R1+0xb74] ;  /* 0x000b740001157983 */ /* 0x000f280000300800 */
[----:B------:R-:W4:Y:S04]  /*8b8c0*/  LDL.LU R22, [R1+0xb78] ;  /* 0x000b780001167983 */ /* 0x000f280000300800 */
[----:B------:R-:W4:Y:S04]  /*8b8d0*/  LDL.LU R23, [R1+0xb7c] ;  /* 0x000b7c0001177983 */ /* 0x000f280000300800 */
[----:B0-----:R-:W4:Y:S04]  /*8b8e0*/  LDL.LU R16, [R1+0xb80] ;  /* 0x000b800001107983 */ /* 0x001f280000300800 */
[----:B------:R-:W4:Y:S04]  /*8b8f0*/  LDL.LU R17, [R1+0xb84] ;  /* 0x000b840001117983 */ /* 0x000f280000300800 */
[----:B-1----:R-:W4:Y:S04]  /*8b900*/  LDL.LU R18, [R1+0xb88] ;  /* 0x000b880001127983 */ /* 0x002f280000300800 */
[----:B------:R-:W4:Y:S04]  /*8b910*/  LDL.LU R19, [R1+0xb8c] ;  /* 0x000b8c0001137983 */ /* 0x000f280000300800 */
[----:B------:R-:W4:Y:S04]  /*8b920*/  LDL.LU.64 R24, [R1+0xc0] ;  /* 0x0000c00001187983 */ /* 0x000f280000300a00 */
[----:B------:R-:W4:Y:S01]  /*8b930*/  LDL.LU.64 R26, [R1+0xc8] ;  /* 0x0000c800011a7983 */ /* 0x000f220000300a00 */
[----:B--2---:R-:W-:-:S15]  /*8b940*/  HMMA.16816.F32 R52, R8, R44, R52 ;  /* 0x0000002c0834723c */ /* 0x004fde0000001834 */
        /* <DEDUP_REMOVED lines=9> */
[----:B0-----:R-:W2:Y:S04]  /*8b9e0*/  LDL.LU.64 R42, [R1+0x4d30] ;  /* 0x004d3000012a7983 */ /* 0x001ea80000300a00 */
[----:B------:R-:W2:Y:S01]  /*8b9f0*/  LDL.LU.64 R40, [R1+0x4d28] ;  /* 0x004d280001287983 */ /* 0x000ea20000300a00 */
[C---:B------:R-:W-:Y:S06]  /*8ba00*/  HMMA.16816.F32 R12, R8.reuse, R46, R12 ;  /* 0x0000002e080c723c */ /* 0x040fec000000180c */
        /* <DEDUP_REMOVED lines=10> */
[----:B--2---:R-:W-:-:S15]  /*8bab0*/  HMMA.16816.F32 R40, R8, R48, R40 ;  /* 0x000000300828723c */ /* 0x004fde0000001828 */
[----:B------:R-:W-:-:S08]  /*8bac0*/  NOP ;  /* 0x0000000000007918 */ /* 0x000fd00000000000 */
[----:B------:R-:W-:Y:S04]  /*8bad0*/  STL.64 [R1+0x550], R40 ;  /* 0x0005502801007387 */ /* 0x000fe80000100a00 */
[----:B------:R0:W-:Y:S04]  /*8bae0*/  STL.64 [R1+0x558], R42 ;  /* 0x0005582a01007387 */ /* 0x0001e80000100a00 */
[----:B0-----:R-:W3:Y:S02]  /*8baf0*/  LDL.LU.64 R42, [R1+0x4d00] ;  /* 0x004d0000012a7983 */ /* 0x001ee40000300a00 */
[C---:B---3--:R-:W-:Y:S06]  /*8bb00*/  HMMA.16816.F32 R12, R8.reuse, R42, R12 ;  /* 0x0000002a080c723c */ /* 0x048fec000000180c */
[----:B----4-:R-:W-:-:S15]  /*8bb10*/  HMMA.16816.F32 R8, R8, R60, R36 ;  /* 0x0000003c0808723c */ /* 0x010fde0000001824 */
[----:B------:R-:W-:-:S02]  /*8bb20*/  NOP ;  /* 0x0000000000007918 */ /* 0x000fc40000000000 */
[----:B------:R-:W-:Y:S04]  /*8bb30*/  STL.64 [R1+0x540], R12 ;  /* 0x0005400c01007387 */ /* 0x000fe80000100a00 */
[----:B------:R0:W-:Y:S04]  /*8bb40*/  STL.64 [R1+0x548], R14 ;  /* 0x0005480e01007387 */ /* 0x0001e80000100a00 */
[----:B0-----:R-:W2:Y:S04]  /*8bb50*/  LDL.LU.64 R14, [R1+0x4cf8] ;  /* 0x004cf800010e7983 */ /* 0x001ea80000300a00 */
[----:B------:R-:W2:Y:S04]  /*8bb60*/  LDL.LU.64 R12, [R1+0x4cf0] ;  /* 0x004cf000010c7983 */ /* 0x000ea80000300a00 */
[----:B------:R-:W3:Y:S04]  /*8bb70*/  LDL.LU.64 R38, [R1+0x4ce8] ;  /* 0x004ce80001267983 */ /* 0x000ee80000300a00 */
[----:B------:R-:W3:Y:S04]  /*8bb80*/  LDL.LU.64 R36, [R1+0x4ce0] ;  /* 0x004ce00001247983 */ /* 0x000ee80000300a00 */
[----:B------:R-:W-:Y:S04]  /*8bb90*/  STL.64 [R1+0x530], R8 ;  /* 0x0005300801007387 */ /* 0x000fe80000100a00 */
[----:B------:R0:W-:Y:S04]  /*8bba0*/  STL.64 [R1+0x538], R10 ;  /* 0x0005380a01007387 */ /* 0x0001e80000100a00 */
[----:B0-----:R-:W4:Y:S04]  /*8bbb0*/  LDL.LU.64 R10, [R1+0x4cd8] ;  /* 0x004cd800010a7983 */ /* 0x001f280000300a00 */
[----:B------:R-:W4:Y:S01]  /*8bbc0*/  LDL.LU.64 R8, [R1+0x4cd0] ;  /* 0x004cd00001087983 */ /* 0x000f220000300a00 */
[C---:B---3--:R-:W-:Y:S06]  /*8bbd0*/  HMMA.16816.F32 R4, R36.reuse, R50, R4 ;  /* 0x000000322404723c */ /* 0x048fec0000001804 */
[----:B----4-:R-:W-:-:S15]  /*8bbe0*/  HMMA.16816.F32 R8, R36, R44, R8 ;  /* 0x0000002c2408723c */ /* 0x010fde0000001808 */
[----:B------:R-:W-:-:S02]  /*8bbf0*/  NOP ;  /* 0x0000000000007918 */ /* 0x000fc40000000000 */
[----:B------:R0:W-:Y:S04]  /*8bc00*/  STL.64 [R1+0x520], R4 ;  /* 0x0005200401007387 */ /* 0x0001e80000100a00 */
[----:B------:R1:W-:Y:S04]  /*8bc10*/  STL.64 [R1+0x528], R6 ;  /* 0x0005280601007387 */ /* 0x0003e80000100a00 */
[----:B0-----:R-:W3:Y:S04]  /*8bc20*/  LDL.LU R4, [R1+0xb60] ;  /* 0x000b600001047983 */ /* 0x001ee80000300800 */
[----:B------:R-:W3:Y:S04]  /*8bc30*/  LDL.LU R5, [R1+0xb64] ;  /* 0x000b640001057983 */ /* 0x000ee80000300800 */
[----:B-1----:R-:W3:Y:S04]  /*8bc40*/  LDL.LU R6, [R1+0xb68] ;  /* 0x000b680001067983 */ /* 0x002ee80000300800 */
[----:B------:R-:W3:Y:S04]  /*8bc50*/  LDL.LU R7, [R1+0xb6c] ;  /* 0x000b6c0001077983 */ /* 0x000ee80000300800 */
[----:B------:R-:W-:Y:S04]  /*8bc60*/  STL.64 [R1+0x47e0], R10 ;  /* 0x0047e00a01007387 */ /* 0x000fe80000100a00 */
[----:B------:R0:W-:Y:S04]  /*8bc70*/  STL.64 [R1+0x47d8], R8 ;  /* 0x0047d80801007387 */ /* 0x0001e80000100a00 */
[----:B0-----:R-:W4:Y:S04]  /*8bc80*/  LDL.LU R8, [R1+0xbd0] ;  /* 0x000bd00001087983 */ /* 0x001f280000300800 */
[----:B------:R-:W4:Y:S04]  /*8bc90*/  LDL.LU R9, [R1+0xbd4] ;  /* 0x000bd40001097983 */ /* 0x000f280000300800 */
[----:B------:R-:W4:Y:S04]  /*8bca0*/  LDL.LU R10, [R1+0xbd8] ;  /* 0x000bd800010a7983 */ /* 0x000f280000300800 */
[----:B------:R-:W4:Y:S01]  /*8bcb0*/  LDL.LU R11, [R1+0xbdc] ;  /* 0x000bdc00010b7983 */ /* 0x000f220000300800 */
[C---:B------:R-:W-:Y:S06]  /*8bcc0*/  HMMA.16816.F32 R56, R36.reuse, R46, R56 ;  /* 0x0000002e2438723c */ /* 0x040fec0000001838 */
[C---:B------:R-:W-:Y:S06]  /*8bcd0*/  HMMA.16816.F32 R16, R36.reuse, R60, R16 ;  /* 0x0000003c2410723c */ /* 0x040fec0000001810 */
[----:B----4-:R-:W-:-:S15]  /*8bce0*/  HMMA.16816.F32 R8, R36, R54, R8 ;  /* 0x000000362408723c */ /* 0x010fde0000001808 */
[----:B------:R-:W-:-:S08]  /*8bcf0*/  NOP ;  /* 0x0000000000007918 */ /* 0x000fd00000000000 */
[----:B------:R-:W-:Y:S04]  /*8bd00*/  STL.64 [R1+0x500], R8 ;  /* 0x0005000801007387 */ /* 0x000fe80000100a00 */
[----:B------:R0:W-:Y:S02]  /*8bd10*/  STL.64 [R1+0x508], R10 ;  /* 0x0005080a01007387 */ /* 0x0001e40000100a00 */
[C---:B0-----:R-:W-:Y:S06]  /*8bd20*/  HMMA.16816.F32 R8, R36.reuse, R52, R32 ;  /* 0x000000342408723c */ /* 0x041fec0000001820 */
[C---:B--2---:R-:W-:Y:S06]  /*8bd30*/  HMMA.16816.F32 R32, R36.reuse, R48, R12 ;  /* 0x000000302420723c */ /* 0x044fec000000180c */
[----:B------:R-:W-:Y:S01]  /*8bd40*/  HMMA.16816.F32 R12, R36, R42, R28 ;  /* 0x0000002a240c723c */ /* 0x000fe2000000181c */
[----:B------:R-:W-:Y:S04]  /*8bd50*/  STL.64 [R1+0x4f0], R56 ;  /* 0x0004f03801007387 */ /* 0x000fe80000100a00 */
[----:B------:R-:W-:Y:S06]  /*8bd60*/  STL.64 [R1+0x4f8], R58 ;  /* 0x0004f83a01007387 */ /* 0x000fec0000100a00 */
[----:B------:R0:W-:Y:S04]  /*8bd70*/  STL.64 [R1+0x4e0], R8 ;  /* 0x0004e00801007387 */ /* 0x0001e80000100a00 */
[----:B------:R1:W-:Y:S09]  /*8bd80*/  STL.64 [R1+0x4e8], R10 ;  /* 0x0004e80a01007387 */ /* 0x0003f20000100a00 */
[----:B0-----:R-:W-:-:S02]  /*8bd90*/  IMAD.MOV.U32 R9, RZ, RZ, R14 ;  /* 0x000000ffff097224 */ /* 0x001fc400078e000e */
[----:B-1----:R-:W-:Y:S02]  /*8bda0*/  IMAD.MOV.U32 R11, RZ, RZ, R12 ;  /* 0x000000ffff0b7224 */ /* 0x002fe400078e000c */
[----:B------:R-:W-:Y:S02]  /*8bdb0*/  IMAD.MOV.U32 R10, RZ, RZ, R13 ;  /* 0x000000ffff0a7224 */ /* 0x000fe400078e000d */
[----:B------:R-:W-:Y:S02]  /*8bdc0*/  IMAD.MOV.U32 R8, RZ, RZ, R15 ;  /* 0x000000ffff087224 */ /* 0x000fe400078e000f */
[----:B------:R-:W-:Y:S01]  /*8bdd0*/  HMMA.16816.F32 R12, R24, R50, R20 ;  /* 0x00000032180c723c */ /* 0x000fe20000001814 */
[----:B------:R-:W-:Y:S04]  /*8bde0*/  STL.64 [R1+0x4d0], R32 ;  /* 0x0004d02001007387 */ /* 0x000fe80000100a00 */
[----:B------:R-:W-:Y:S04]  /*8bdf0*/  STL.64 [R1+0x4d8], R34 ;  /* 0x0004d82201007387 */ /* 0x000fe80000100a00 */
[----:B------:R-:W-:Y:S04]  /*8be00*/  STL.64 [R1+0x4cc8], R42 ;  /* 0x004cc82a01007387 */ /* 0x000fe80000100a00 */
[----:B------:R-:W-:Y:S04]  /*8be10*/  STL [R1+0x4814], R8 ;  /* 0x0048140801007387 */ /* 0x000fe80000100800 */
[----:B------:R-:W-:Y:S04]  /*8be20*/  STL [R1+0x4810], R10 ;  /* 0x0048100a01007387 */ /* 0x000fe80000100800 */
[----:B------:R-:W-:Y:S04]  /*8be30*/  STL [R1+0x480c], R11 ;  /* 0x00480c0b01007387 */ /* 0x000fe80000100800 */
[----:B------:R-:W-:Y:S04]  /*8be40*/  STL [R1+0x4808], R9 ;  /* 0x0048080901007387 */ /* 0x000fe80000100800 */
[----:B------:R0:W-:Y:S04]  /*8be50*/  STL.64 [R1+0x4b0], R16 ;  /* 0x0004b01001007387 */ /* 0x0001e80000100a00 */
[----:B------:R1:W-:Y:S04]  /*8be60*/  STL.64 [R1+0x4b8], R18 ;  /* 0x0004b81201007387 */ /* 0x0003e80000100a00 */
[----:B------:R-:W-:Y:S04]  /*8be70*/  STL.64 [R1+0x4a0], R12 ;  /* 0x0004a00c01007387 */ /* 0x000fe80000100a00 */
[----:B------:R-:W-:Y:S04]  /*8be80*/  STL.64 [R1+0x4a8], R14 ;  /* 0x0004a80e01007387 */ /* 0x000fe80000100a00 */
[----:B------:R-:W-:Y:S04]  /*8be90*/  STL.64 [R1+0x4cb8], R50 ;  /* 0x004cb83201007387 */ /* 0x000fe80000100a00 */
[----:B------:R-:W-:Y:S04]  /*8bea0*/  STL.64 [R1+0x4cb0], R48 ;  /* 0x004cb03001007387 */ /* 0x000fe80000100a00 */
[----:B0-----:R-:W2:Y:S04]  /*8beb0*/  LDL.LU R16, [R1+0x90] ;  /* 0x0000900001107983 */ /* 0x001ea80000300800 */
[----:B------:R-:W2:Y:S04]  /*8bec0*/  LDL.LU R17, [R1+0x94] ;  /* 0x0000940001117983 */ /* 0x000ea80000300800 */
[----:B-1----:R-:W4:Y:S04]  /*8bed0*/  LDL.LU R18, [R1+0x98] ;  /* 0x0000980001127983 */ /* 0x002f280000300800 */
[----:B------:R-:W4:Y:S01]  /*8bee0*/  LDL.LU R19, [R1+0x9c] ;  /* 0x00009c0001137983 */ /* 0x000f220000300800 */
[----:B------:R-:W-:-:S02]  /*8bef0*/  IMAD.MOV.U32 R11, RZ, RZ, R24 ;  /* 0x000000ffff0b7224 */ /* 0x000fc400078e0018 */
[----:B------:R-:W-:Y:S02]  /*8bf00*/  IMAD.MOV.U32 R10, RZ, RZ, R25 ;  /* 0x000000ffff0a7224 */ /* 0x000fe400078e0019 */
[----:B------:R-:W-:Y:S02]  /*8bf10*/  IMAD.MOV.U32 R9, RZ, RZ, R26 ;  /* 0x000000ffff097224 */ /* 0x000fe400078e001a */
[----:B------:R-:W-:Y:S01]  /*8bf20*/  IMAD.MOV.U32 R8, RZ, RZ, R27 ;  /* 0x000000ffff087224 */ /* 0x000fe200078e001b */
[----:B----4-:R0:W-:Y:S04]  /*8bf30*/  STL.64 [R1+0x4c88], R18 ;  /* 0x004c881201007387 */ /* 0x0101e80000100a00 */
[----:B--2---:R1:W-:Y:S01]  /*8bf40*/  STL.64 [R1+0x4c80], R16 ;  /* 0x004c801001007387 */ /* 0x0043e20000100a00 */
[----:B0-----:R-:W-:-:S02]  /*8bf50*/  IMAD.MOV.U32 R18, RZ, RZ, R9 ;  /* 0x000000ffff127224 */ /* 0x001fc400078e0009 */
[----:B-1----:R-:W-:Y:S02]  /*8bf60*/  IMAD.MOV.U32 R16, RZ, RZ, R11 ;  /* 0x000000ffff107224 */ /* 0x002fe400078e000b */
[----:B------:R-:W-:Y:S02]  /*8bf70*/  IMAD.MOV.U32 R17, RZ, RZ, R10 ;  /* 0x000000ffff117224 */ /* 0x000fe400078e000a */
[----:B------:R-:W-:-:S07]  /*8bf80*/  IMAD.MOV.U32 R19, RZ, RZ, R8 ;  /* 0x000000ffff137224 */ /* 0x000fce00078e0008 */
[----:B---3--:R-:W-:-:S15]  /*8bf90*/  HMMA.16816.F32 R4, R16, R44, R4 ;  /* 0x0000002c1004723c */ /* 0x008fde0000001804 */
[----:B------:R-:W-:-:S08]  /*8bfa0*/  NOP ;  /* 0x0000000000007918 */ /* 0x000fd00000000000 */
[----:B------:R0:W-:Y:S04]  /*8bfb0*/  STL [R1+0x490], R4 ;  /* 0x0004900401007387 */ /* 0x0001e80000100800 */
        /* <DEDUP_REMOVED lines=21> */
[----:B------:R-:W3:Y:S01]  /*8c110*/  LDL.LU R59, [R1+0xabc] ;  /* 0x000abc00013b7983 */ /* 0x000ee20000300800 */
[----:B------:R-:W-:-:S02]  /*8c120*/  IMAD.MOV.U32 R8, RZ, RZ, R5 ;  /* 0x000000ffff087224 */ /* 0x000fc400078e0005 */
[----:B------:R-:W-:Y:S02]  /*8c130*/  IMAD.MOV.U32 R10, RZ, RZ, R6 ;  /* 0x000000ffff0a7224 */ /* 0x000fe400078e0006 */
[----:B------:R-:W-:Y:S01]  /*8c140*/  IMAD.MOV.U32 R11, RZ, RZ, R7 ;  /* 0x000000ffff0b7224 */ /* 0x000fe200078e0007 */
        /* <DEDUP_REMOVED lines=44> */
[----:B------:R-:W2:Y:S04]  /*8c410*/  LDL.LU.64 R24, [R1+0x60] ;  /* 0x0000600001187983 */ /* 0x000ea80000300a00 */
[----:B------:R-:W2:Y:S04]  /*8c420*/  LDL.LU.64 R26, [R1+0x68] ;  /* 0x00006800011a7983 */ /* 0x000ea80000300a00 */
[----:B------:R-:W-:Y:S04]  /*8c430*/  STL [R1+0x4820], R11 ;  /* 0x0048200b01007387 */ /* 0x000fe80000100800 */
[----:B------:R-:W-:Y:S04]  /*8c440*/  STL [R1+0x481c], R10 ;  /* 0x00481c0a01007387 */ /* 0x000fe80000100800 */
[----:B------:R0:W-:Y:S04]  /*8c450*/  STL [R1+0x4818], R8 ;  /* 0x0048180801007387 */ /* 0x0001e80000100800 */
[----:B0-----:R-:W2:Y:S04]  /*8c460*/  LDL.LU R8, [R1+0xb40] ;  /* 0x000b400001087983 */ /* 0x001ea80000300800 */
[----:B------:R-:W2:Y:S04]  /*8c470*/  LDL.LU R9, [R1+0xb44] ;  /* 0x000b440001097983 */ /* 0x000ea80000300800 */
[----:B------:R-:W2:Y:S04]  /*8c480*/  LDL.LU R10, [R1+0xb48] ;  /* 0x000b4800010a7983 */ /* 0x000ea80000300800 */
[----:B------:R-:W2:Y:S01]  /*8c490*/  LDL.LU R11, [R1+0xb4c] ;  /* 0x000b4c00010b7983 */ /* 0x000ea20000300800 */
[C---:B----4-:R-:W-:Y:S06]  /*8c4a0*/  HMMA.16816.F32 R40, R16.reuse, R54, R40 ;  /* 0x000000361028723c */ /* 0x050fec0000001828 */
[----:B---3--:R-:W-:-:S15]  /*8c4b0*/  HMMA.16816.F32 R48, R16, R52, R48 ;  /* 0x000000341030723c */ /* 0x008fde0000001830 */
[----:B------:R-:W-:-:S02]  /*8c4c0*/  NOP ;  /* 0x0000000000007918 */ /* 0x000fc40000000000 */
[----:B------:R0:W-:Y:S01]  /*8c4d0*/  STL.64 [R1+0x480], R40 ;  /* 0x0004802801007387 */ /* 0x0001e20000100a00 */
[----:B--2---:R-:W-:Y:S03]  /*8c4e0*/  HMMA.16816.F32 R8, R16, R46, R8 ;  /* 0x0000002e1008723c */ /* 0x004fe60000001808 */
[----:B------:R1:W-:Y:S01]  /*8c4f0*/  STL.64 [R1+0x488], R42 ;  /* 0x0004882a01007387 */ /* 0x0003e20000100a00 */
[----:B0-----:R-:W-:Y:S02]  /*8c500*/  IMAD.MOV.U32 R41, RZ, RZ, R54 ;  /* 0x000000ffff297224 */ /* 0x001fe400078e0036 */
[----:B------:R-:W-:Y:S01]  /*8c510*/  IMAD.MOV.U32 R40, RZ, RZ, R55 ;  /* 0x000000ffff287224 */ /* 0x000fe200078e0037 */
[----:B-1----:R-:W2:Y:S04]  /*8c520*/  LDL.LU.64 R42, [R1+0x4cc8] ;  /* 0x004cc800012a7983 */ /* 0x002ea80000300a00 */
[----:B------:R-:W3:-:S12]  /*8c530*/  LDL.LU.64 R54, [R1+0x4cc0] ;  /* 0x004cc00001367983 */ /* 0x000ed80000300a00 */
[----:B------:R0:W-:Y:S04]  /*8c540*/  STL [R1+0x474], R9 ;  /* 0x0004740901007387 */ /* 0x0001e80000100800 */
[----:B------:R-:W-:Y:S01]  /*8c550*/  STL.64 [R1+0x478], R10 ;  /* 0x0004780a01007387 */ /* 0x000fe20000100a00 */
[----:B0-----:R-:W-:-:S05]  /*8c560*/  IMAD.MOV.U32 R9, RZ, RZ, R8 ;  /* 0x000000ffff097224 */ /* 0x001fca00078e0008 */
[----:B------:R0:W-:Y:S04]  /*8c570*/  STL [R1+0x4824], R9 ;  /* 0x0048240901007387 */ /* 0x0001e80000100800 */
[----:B------:R-:W4:Y:S04]  /*8c580*/  LDL.LU R8, [R1+0xb20] ;  /* 0x000b200001087983 */ /* 0x000f280000300800 */
[----:B0-----:R-:W4:Y:S04]  /*8c590*/  LDL.LU R9, [R1+0xb24] ;  /* 0x000b240001097983 */ /* 0x001f280000300800 */
[----:B------:R-:W4:Y:S04]  /*8c5a0*/  LDL.LU R10, [R1+0xb28] ;  /* 0x000b2800010a7983 */ /* 0x000f280000300800 */
[----:B------:R-:W4:Y:S04]  /*8c5b0*/  LDL.LU R11, [R1+0xb2c] ;  /* 0x000b2c00010b7983 */ /* 0x000f280000300800 */
[----:B------:R-:W-:Y:S04]  /*8c5c0*/  STL.64 [R1+0x460], R48 ;  /* 0x0004603001007387 */ /* 0x000fe80000100a00 */
[----:B------:R0:W-:Y:S04]  /*8c5d0*/  STL.64 [R1+0x468], R50 ;  /* 0x0004683201007387 */ /* 0x0001e80000100a00 */
[----:B0-----:R-:W3:Y:S04]  /*8c5e0*/  LDL.LU.64 R50, [R1+0x4cb8] ;  /* 0x004cb80001327983 */ /* 0x001ee80000300a00 */
[----:B------:R-:W4:Y:S01]  /*8c5f0*/  LDL.LU.64 R48, [R1+0x4cb0] ;  /* 0x004cb00001307983 */ /* 0x000f220000300a00 */
[C---:B--2---:R-:W-:Y:S06]  /*8c600*/  HMMA.16816.F32 R4, R16.reuse, R42, R4 ;  /* 0x0000002a1004723c */ /* 0x044fec0000001804 */
[C---:B----4-:R-:W-:Y:S06]  /*8c610*/  HMMA.16816.F32 R8, R16.reuse, R48, R8 ;  /* 0x000000301008723c */ /* 0x050fec0000001808 */
[----:B------:R-:W-:-:S15]  /*8c620*/  HMMA.16816.F32 R16, R16, R60, R56 ;  /* 0x0000003c1010723c */ /* 0x000fde0000001838 */
[----:B------:R-:W-:-:S02]  /*8c630*/  NOP ;  /* 0x0000000000007918 */ /* 0x000fc40000000000 */
[----:B------:R0:W-:Y:S04]  /*8c640*/  STL.64 [R1+0x450], R8 ;  /* 0x0004500801007387 */ /* 0x0001e80000100a00 */
[----:B------:R1:W-:Y:S01]  /*8c650*/  STL.64 [R1+0x458], R10 ;  /* 0x0004580a01007387 */ /* 0x0003e20000100a00 */
[----:B0-----:R-:W-:Y:S02]  /*8c660*/  IMAD.MOV.U32 R9, RZ, RZ, R4 ;  /* 0x000000ffff097224 */ /* 0x001fe400078e0004 */
[----:B-1----:R-:W-:Y:S02]  /*8c670*/  IMAD.MOV.U32 R11, RZ, RZ, R5 ;  /* 0x000000ffff0b7224 */ /* 0x002fe400078e0005 */
[----:B------:R-:W-:Y:S02]  /*8c680*/  IMAD.MOV.U32 R10, RZ, RZ, R6 ;  /* 0x000000ffff0a7224 */ /* 0x000fe400078e0006 */
[----:B------:R-:W-:-:S02]  /*8c690*/  IMAD.MOV.U32 R8, RZ, RZ, R7 ;  /* 0x000000ffff087224 */ /* 0x000fc400078e0007 */
[----:B------:R-:W2:Y:S04]  /*8c6a0*/  LDL.LU.64 R6, [R1+0x4ca8] ;  /* 0x004ca80001067983 */ /* 0x000ea80000300a00 */
[----:B------:R-:W2:Y:S04]  /*8c6b0*/  LDL.LU.64 R4, [R1+0x4ca0] ;  /* 0x004ca00001047983 */ /* 0x000ea80000300a00 */
[----:B------:R-:W-:Y:S04]  /*8c6c0*/  STL.64 [R1+0x4830], R10 ;  /* 0x0048300a01007387 */ /* 0x000fe80000100a00 */
[----:B------:R-:W-:Y:S04]  /*8c6d0*/  STL.64 [R1+0x4828], R8 ;  /* 0x0048280801007387 */ /* 0x000fe80000100a00 */
[----:B------:R-:W4:Y:S04]  /*8c6e0*/  LDL.LU.64 R58, [R1+0x4c98] ;  /* 0x004c9800013a7983 */ /* 0x000f280000300a00 */
[----:B------:R-:W4:Y:S04]  /*8c6f0*/  LDL.LU.64 R56, [R1+0x4c90] ;  /* 0x004c900001387983 */ /* 0x000f280000300a00 */
[----:B------:R-:W-:Y:S04]  /*8c700*/  STL.64 [R1+0x430], R16 ;  /* 0x0004301001007387 */ /* 0x000fe80000100a00 */
[----:B------:R0:W-:Y:S04]  /*8c710*/  STL.64 [R1+0x438], R18 ;  /* 0x0004381201007387 */ /* 0x0001e80000100a00 */
[----:B0-----:R-:W3:Y:S04]  /*8c720*/  LDL.LU.64 R18, [R1+0x4c88] ;  /* 0x004c880001127983 */ /* 0x001ee80000300a00 */
[----:B------:R-:W3:Y:S01]  /*8c730*/  LDL.LU.64 R16, [R1+0x4c80] ;  /* 0x004c800001107983 */ /* 0x000ee20000300a00 */
[----:B------:R-:W-:-:S02]  /*8c740*/  IMAD.MOV.U32 R10, RZ, RZ, R41 ;  /* 0x000000ffff0a7224 */ /* 0x000fc400078e0029 */
[----:B------:R-:W-:Y:S01]  /*8c750*/  IMAD.MOV.U32 R11, RZ, RZ, R40 ;  /* 0x000000ffff0b7224 */ /* 0x000fe200078e0028 */
        /* <DEDUP_REMOVED lines=8> */
[----:B------:R0:W-:Y:S01]  /*8c7e0*/  STL.64 [R1+0x418], R38 ;  /* 0x0004182601007387 */ /* 0x0001e20000100a00 */
[C---:B------:R-:W-:Y:S03]  /*8c7f0*/  HMMA.16816.F32 R20, R16.reuse, R10, R20 ;  /* 0x0000000a1014723c */ /* 0x040fe60000001814 */
[----:B0-----:R-:W3:Y:S04]  /*8c800*/  LDL.LU.64 R38, [R1+0x4c68] ;  /* 0x004c680001267983 */ /* 0x001ee80000300a00 */
[----:B------:R-:W3:Y:S01]  /*8c810*/  LDL.LU.64 R36, [R1+0x4c60] ;  /* 0x004c600001247983 */ /* 0x000ee20000300a00 */
[----:B--2---:R-:W-:-:S15]  /*8c820*/  HMMA.16816.F32 R4, R16, R46, R4 ;  /* 0x0000002e1004723c */ /* 0x004fde0000001804 */
        /* <DEDUP_REMOVED lines=8> */
[C---:B----4-:R-:W-:Y:S06]  /*8c8b0*/  HMMA.16816.F32 R56, R16.reuse, R52, R56 ;  /* 0x000000341038723c */ /* 0x050fec0000001838 */
[----:B------:R-:W-:Y:S01]  /*8c8c0*/  HMMA.16816.F32 R32, R16, R48, R32 ;  /* 0x000000301020723c */ /* 0x000fe20000001820 */
[----:B------:R-:W-:Y:S04]  /*8c8d0*/  STL.64 [R1+0x4c28], R54 ;  /* 0x004c283601007387 */ /* 0x000fe80000100a00 */
[----:B------:R-:W-:-:S12]  /*8c8e0*/  STL.64 [R1+0x4c20], R52 ;  /* 0x004c203401007387 */ /* 0x000fd80000100a00 */
[----:B------:R-:W-:Y:S04]  /*8c8f0*/  STL.64 [R1+0x3e0], R56 ;  /* 0x0003e03801007387 */ /* 0x000fe80000100a00 */
[----:B------:R-:W-:Y:S04]  /*8c900*/  STL.64 [R1+0x3e8], R58 ;  /* 0x0003e83a01007387 */ /* 0x000fe80000100a00 */
[----:B------:R-:W-:Y:S04]  /*8c910*/  STL.64 [R1+0x4c08], R42 ;  /* 0x004c082a01007387 */ /* 0x000fe80000100a00 */
[----:B------:R-:W-:Y:S04]  /*8c920*/  STL.64 [R1+0x3d0], R32 ;  /* 0x0003d02001007387 */ /* 0x000fe80000100a00 */
[----:B------:R-:W-:Y:S01]  /*8c930*/  STL.64 [R1+0x3d8], R34 ;  /* 0x0003d82201007387 */ /* 0x000fe20000100a00 */
[----:B------:R-:W-:-:S02]  /*8c940*/  IMAD.MOV.U32 R8, RZ, RZ, R27 ;  /* 0x000000ffff087224 */ /* 0x000fc400078e001b */
[----:B------:R-:W-:Y:S01]  /*8c950*/  IMAD.MOV.U32 R9, RZ, RZ, R26 ;  /* 0x000000ffff097224 */ /* 0x000fe200078e001a */
[C---:B---3--:R-:W-:Y:S06]  /*8c960*/  HMMA.16816.F32 R12, R16.reuse, R42, R12 ;  /* 0x0000002a100c723c */ /* 0x048fec000000180c */
[----:B------:R-:W-:-:S15]  /*8c970*/  HMMA.16816.F32 R16, R16, R60, R28 ;  /* 0x0000003c1010723c */ /* 0x000fde000000181c */
[----:B------:R-:W-:-:S02]  /*8c980*/  NOP ;  /* 0x0000000000007918 */ /* 0x000fc40000000000 */
        /* <DEDUP_REMOVED lines=9> */
[----:B--2---:R-:W-:Y:S07]  /*8ca20*/  HMMA.16816.F32 R12, R24, R44, R20 ;  /* 0x0000002c180c723c */ /* 0x004fee0000001814 */
[----:B------:R-:W-:-:S02]  /*8ca30*/  IMAD.MOV.U32 R27, RZ, RZ, R4 ;  /* 0x000000ffff1b7224 */ /* 0x000fc400078e0004 */
[----:B------:R-:W-:Y:S02]  /*8ca40*/  IMAD.MOV.U32 R20, RZ, RZ, R25 ;  /* 0x000000ffff147224 */ /* 0x000fe400078e0019 */
[----:B------:R-:W-:Y:S02]  /*8ca50*/  IMAD.MOV.U32 R26, RZ, RZ, R5 ;  /* 0x000000ffff1a7224 */ /* 0x000fe400078e0005 */
[----:B------:R-:W-:Y:S02]  /*8ca60*/  IMAD.MOV.U32 R21, RZ, RZ, R24 ;  /* 0x000000ffff157224 */ /* 0x000fe400078e0018 */
[----:B------:R-:W-:Y:S02]  /*8ca70*/  IMAD.MOV.U32 R25, RZ, RZ, R6 ;  /* 0x000000ffff197224 */ /* 0x000fe400078e0006 */
[----:B------:R-:W-:-:S06]  /*8ca80*/  IMAD.MOV.U32 R24, RZ, RZ, R7 ;  /* 0x000000ffff187224 */ /* 0x000fcc00078e0007 */
[----:B------:R0:W-:Y:S04]  /*8ca90*/  STL.64 [R1+0x390], R12 ;  /* 0x0003900c01007387 */ /* 0x0001e80000100a00 */
[----:B------:R1:W-:Y:S04]  /*8caa0*/  STL.64 [R1+0x398], R14 ;  /* 0x0003980e01007387 */ /* 0x0003e80000100a00 */
[----:B------:R-:W-:Y:S04]  /*8cab0*/  STL.64 [R1+0x4c38], R46 ;  /* 0x004c382e01007387 */ /* 0x000fe80000100a00 */
[----:B------:R-:W-:Y:S04]  /*8cac0*/  STL.64 [R1+0x4c30], R44 ;  /* 0x004c302c01007387 */ /* 0x000fe80000100a00 */
[----:B------:R-:W2:Y:S04]  /*8cad0*/  LDL.LU R4, [R1+0x30] ;  /* 0x0000300001047983 */ /* 0x000ea80000300800 */
[----:B------:R-:W2:Y:S04]  /*8cae0*/  LDL.LU R5, [R1+0x34] ;  /* 0x0000340001057983 */ /* 0x000ea80000300800 */
[----:B------:R-:W3:Y:S04]  /*8caf0*/  LDL.LU R6, [R1+0x38] ;  /* 0x0000380001067983 */ /* 0x000ee80000300800 */
[----:B------:R-:W3:Y:S04]  /*8cb00*/  LDL.LU R7, [R1+0x3c] ;  /* 0x00003c0001077983 */ /* 0x000ee80000300800 */
[----:B---3--:R-:W-:Y:S04]  /*8cb10*/  STL.64 [R1+0x4be0], R6 ;  /* 0x004be00601007387 */ /* 0x008fe80000100a00 */
[----:B--2---:R-:W-:Y:S04]  /*8cb20*/  STL.64 [R1+0x4bd8], R4 ;  /* 0x004bd80401007387 */ /* 0x004fe80000100a00 */
[----:B------:R-:W-:Y:S04]  /*8cb30*/  STL.64 [R1+0x4b60], R26 ;  /* 0x004b601a01007387 */ /* 0x000fe80000100a00 */
[----:B------:R-:W-:Y:S04]  /*8cb40*/  STL.64 [R1+0x4b58], R24 ;  /* 0x004b581801007387 */ /* 0x000fe80000100a00 */
[----:B0-----:R-:W2:Y:S04]  /*8cb50*/  LDL.LU R12, [R1+0x9a0] ;  /* 0x0009a000010c7983 */ /* 0x001ea80000300800 */
        /* <DEDUP_REMOVED lines=33> */
[----:B0-----:R-:W2:Y:S04]  /*8cd70*/  LDL.LU R16, [R1+0xa00] ;  /* 0x000a000001107983 */ /* 0x001ea80000300800 */
[----:B------:R-:W2:Y:S04]  /*8cd80*/  LDL.LU R17, [R1+0xa04] ;  /* 0x000a040001117983 */ /* 0x000ea80000300800 */
[----:B------:R-:W4:Y:S04]  /*8cd90*/  LDL.LU R18, [R1+0xa08] ;  /* 0x000a080001127983 */ /* 0x000f280000300800 */
[----:B------:R-:W4:Y:S04]  /*8cda0*/  LDL.LU R19, [R1+0xa0c] ;  /* 0x000a0c0001137983 */ /* 0x000f280000300800 */
[----:B----4-:R-:W-:Y:S04]  /*8cdb0*/  STL.64 [R1+0x4bf0], R18 ;  /* 0x004bf01201007387 */ /* 0x010fe80000100a00 */
[----:B--2---:R0:W-:Y:S04]  /*8cdc0*/  STL.64 [R1+0x4be8], R16 ;  /* 0x004be81001007387 */ /* 0x0041e80000100a00 */
[----:B-1----:R-:W2:Y:S04]  /*8cdd0*/  LDL.LU R28, [R1+0xa10] ;  /* 0x000a1000011c7983 */ /* 0x002ea80000300800 */
        /* <DEDUP_REMOVED lines=29> */
[----:B-1----:R-:W4:Y:S04]  /*8cfb0*/  LDL.LU R28, [R1+0x340] ;  /* 0x00034000011c7983 */ /* 0x002f280000300800 */
[----:B------:R-:W4:Y:S04]  /*8cfc0*/  LDL.LU R29, [R1+0x344] ;  /* 0x00034400011d7983 */ /* 0x000f280000300800 */
[----:B------:R-:W4:Y:S04]  /*8cfd0*/  LDL.LU R30, [R1+0x348] ;  /* 0x00034800011e7983 */ /* 0x000f280000300800 */
[----:B------:R-:W4:Y:S04]  /*8cfe0*/  LDL.LU R31, [R1+0x34c] ;  /* 0x00034c00011f7983 */ /* 0x000f280000300800 */
[----:B---3--:R-:W-:Y:S04]  /*8cff0*/  STL.64 [R1+0x4bb0], R14 ;  /* 0x004bb00e01007387 */ /* 0x008fe80000100a00 */
        /* <DEDUP_REMOVED lines=47> */
[----:B0-----:R-:W2:Y:S02]  /*8d2f0*/  LDL.LU.64 R42, [R1+0x4c08] ;  /* 0x004c0800012a7983 */ /* 0x001ea40000300a00 */
[C---:B--2---:R-:W-:Y:S06]  /*8d300*/  HMMA.16816.F32 R28, R4.reuse, R42, R28 ;  /* 0x0000002a041c723c */ /* 0x044fec000000181c */
[----:B------:R-:W-:-:S15]  /*8d310*/  HMMA.16816.F32 R4, R4, R60, R16 ;  /* 0x0000003c0404723c */ /* 0x000fde0000001810 */
[----:B------:R-:W-:-:S02]  /*8d320*/  NOP ;  /* 0x0000000000007918 */ /* 0x000fc40000000000 */
[----:B------:R-:W-:Y:S04]  /*8d330*/  STL.64 [R1+0x340], R28 ;  /* 0x0003401c01007387 */ /* 0x000fe80000100a00 */
[----:B------:R0:W-:Y:S04]  /*8d340*/  STL.64 [R1+0x348], R30 ;  /* 0x0003481e01007387 */ /* 0x0001e80000100a00 */
[----:B0-----:R-:W3:Y:S04]  /*8d350*/  LDL.LU.64 R30, [R1+0x4c00] ;  /* 0x004c0000011e7983 */ /* 0x001ee80000300a00 */
[----:B------:R-:W3:Y:S04]  /*8d360*/  LDL.LU.64 R28, [R1+0x4bf8] ;  /* 0x004bf800011c7983 */ /* 0x000ee80000300a00 */
[----:B------:R-:W2:Y:S04]  /*8d370*/  LDL.LU.64 R18, [R1+0x4bf0] ;  /* 0x004bf00001127983 */ /* 0x000ea80000300a00 */
[----:B------:R-:W2:Y:S04]  /*8d380*/  LDL.LU.64 R16, [R1+0x4be8] ;  /* 0x004be80001107983 */ /* 0x000ea80000300a00 */
[----:B------:R-:W-:Y:S04]  /*8d390*/  STL.64 [R1+0x330], R4 ;  /* 0x0003300401007387 */ /* 0x000fe80000100a00 */
[----:B------:R0:W-:Y:S04]  /*8d3a0*/  STL.64 [R1+0x338], R6 ;  /* 0x0003380601007387 */ /* 0x0001e80000100a00 */
[----:B0-----:R-:W3:Y:S04]  /*8d3b0*/  LDL.LU.64 R6, [R1+0x4be0] ;  /* 0x004be00001067983 */ /* 0x001ee80000300a00 */
        /* <DEDUP_REMOVED lines=12> */
[C---:B------:R-:W-:Y:S06]  /*8d480*/  HMMA.16816.F32 R12, R4.reuse, R52, R12 ;  /* 0x00000034040c723c */ /* 0x040fec000000180c */
[----:B--2---:R-:W-:-:S15]  /*8d490*/  HMMA.16816.F32 R28, R4, R10, R28 ;  /* 0x0000000a041c723c */ /* 0x004fde000000181c */
[----:B------:R-:W-:-:S08]  /*8d4a0*/  NOP ;  /* 0x0000000000007918 */ /* 0x000fd00000000000 */
[----:B------:R-:W-:Y:S04]  /*8d4b0*/  STL.64 [R1+0x280], R28 ;  /* 0x0002801c01007387 */ /* 0x000fe80000100a00 */
[----:B------:R3:W-:Y:S02]  /*8d4c0*/  STL.64 [R1+0x288], R30 ;  /* 0x0002881e01007387 */ /* 0x0007e40000100a00 */
[----:B---3--:R-:W-:Y:S02]  /*8d4d0*/  HMMA.16816.F32 R28, R4, R46, R16 ;  /* 0x0000002e041c723c */ /* 0x008fe40000001810 */
[----:B------:R-:W2:-:S15]  /*8d4e0*/  LDL.LU R16, [R1+0x100] ;  /* 0x0001000001107983 */ /* 0x000e9e0000300800 */
[----:B------:R-:W-:-:S06]  /*8d4f0*/  NOP ;  /* 0x0000000000007918 */ /* 0x000fcc0000000000 */
        /* <DEDUP_REMOVED lines=9> */
[----:B------:R-:W-:Y:S04]  /*8d590*/  STL.64 [R1+0x250], R12 ;  /* 0x0002500c01007387 */ /* 0x000fe80000100a00 */
[----:B------:R0:W-:Y:S04]  /*8d5a0*/  STL.64 [R1+0x258], R14 ;  /* 0x0002580e01007387 */ /* 0x0001e80000100a00 */
[----:B0-----:R-:W4:Y:S04]  /*8d5b0*/  LDL.LU.64 R14, [R1+0x4bb0] ;  /* 0x004bb000010e7983 */ /* 0x001f280000300a00 */
[----:B------:R-:W4:Y:S01]  /*8d5c0*/  LDL.LU.64 R12, [R1+0x4ba8] ;  /* 0x004ba800010c7983 */ /* 0x000f220000300a00 */
[C---:B------:R-:W-:Y:S06]  /*8d5d0*/  HMMA.16816.F32 R56, R4.reuse, R48, R56 ;  /* 0x000000300438723c */ /* 0x040fec0000001838 */
        /* <DEDUP_REMOVED lines=10> */
[----:B----4-:R-:W-:Y:S03]  /*8d680*/  HMMA.16816.F32 R4, R4, R60, R12 ;  /* 0x0000003c0404723c */ /* 0x010fe6000000180c */
[----:B------:R-:W4:Y:S04]  /*8d690*/  LDL.LU.64 R14, [R1+0x4b80] ;  /* 0x004b8000010e7983 */ /* 0x000f280000300a00 */
[----:B------:R-:W4:-:S15]  /*8d6a0*/  LDL.LU.64 R12, [R1+0x4b78] ;  /* 0x004b7800010c7983 */ /* 0x000f1e0000300a00 */
        /* <DEDUP_REMOVED lines=11> */
[C---:B------:R-:W-:Y:S06]  /*8d760*/  HMMA.16816.F32 R56, R4.reuse, R44, R56 ;  /* 0x0000002c0438723c */ /* 0x040fec0000001838 */
[C---:B---3--:R-:W-:Y:S06]  /*8d770*/  HMMA.16816.F32 R32, R4.reuse, R10, R32 ;  /* 0x0000000a0420723c */ /* 0x048fec0000001820 */
[C---:B----4-:R-:W-:Y:S06]  /*8d780*/  HMMA.16816.F32 R12, R4.reuse, R46, R12 ;  /* 0x0000002e040c723c */ /* 0x050fec000000180c */
[C---:B------:R-:W-:Y:S05]  /*8d790*/  HMMA.16816.F32 R20, R4.reuse, R52, R20 ;  /* 0x000000340414723c */ /* 0x040fea0000001814 */
[----:B------:R-:W-:Y:S04]  /*8d7a0*/  STL.64 [R1+0x1e0], R56 ;  /* 0x0001e03801007387 */ /* 0x000fe80000100a00 */
[----:B------:R0:W-:Y:S04]  /*8d7b0*/  STL.64 [R1+0x1e8], R58 ;  /* 0x0001e83a01007387 */ /* 0x0001e80000100a00 */
[----:B0-----:R-:W3:Y:S04]  /*8d7c0*/  LDL.LU.64 R58, [R1+0x4b50] ;  /* 0x004b5000013a7983 */ /* 0x001ee80000300a00 */
[----:B------:R-:W4:Y:S04]  /*8d7d0*/  LDL.LU.64 R56, [R1+0x4b48] ;  /* 0x004b480001387983 */ /* 0x000f280000300a00 */
        /* <DEDUP_REMOVED lines=8> */
[----:B------:R-:W-:Y:S04]  /*8d860*/  STL.64 [R1+0x190], R20 ;  /* 0x0001901401007387 */ /* 0x000fe80000100a00 */
[----:B------:R0:W-:Y:S04]  /*8d870*/  STL.64 [R1+0x198], R22 ;  /* 0x0001981601007387 */ /* 0x0001e80000100a00 */
[----:B0-----:R-:W3:Y:S04]  /*8d880*/  LDL.LU.64 R22, [R1+0x4b20] ;  /* 0x004b200001167983 */ /* 0x001ee80000300a00 */
[----:B------:R-:W4:Y:S01]  /*8d890*/  LDL.LU.64 R20, [R1+0x4b18] ;  /* 0x004b180001147983 */ /* 0x000f220000300a00 */
[----:B--2---:R-:W-:-:S15]  /*8d8a0*/  HMMA.16816.F32 R24, R4, R48, R24 ;  /* 0x000000300418723c */ /* 0x004fde0000001818 */
[----:B------:R-:W-:-:S08]  /*8d8b0*/  NOP ;  /* 0x0000000000007918 */ /* 0x000fd00000000000 */
[----:B------:R-:W-:Y:S04]  /*8d8c0*/  STL.64 [R1+0x180], R24 ;  /* 0x0001801801007387 */ /* 0x000fe80000100a00 */
[----:B------:R0:W-:Y:S04]  /*8d8d0*/  STL.64 [R1+0x188], R26 ;  /* 0x0001881a01007387 */ /* 0x0001e80000100a00 */
[----:B0-----:R-:W2:Y:S04]  /*8d8e0*/  LDL.LU.64 R26, [R1+0x4b10] ;  /* 0x004b1000011a7983 */ /* 0x001ea80000300a00 */
[----:B------:R-:W2:Y:S01]  /*8d8f0*/  LDL.LU.64 R24, [R1+0x4b08] ;  /* 0x004b080001187983 */ /* 0x000ea20000300a00 */
[----:B------:R-:W-:Y:S01]  /*8d900*/  HMMA.16816.F32 R36, R4, R42, R36 ;  /* 0x0000002a0424723c */ /* 0x000fe20000001824 */
[----:B------:R-:W-:-:S02]  /*8d910*/  IMAD.MOV.U32 R40, RZ, RZ, R49 ;  /* 0x000000ffff287224 */ /* 0x000fc400078e0031 */
[----:B------:R-:W-:-:S03]  /*8d920*/  IMAD.MOV.U32 R41, RZ, RZ, R48 ;  /* 0x000000ffff297224 */ /* 0x000fc600078e0030 */
[----:B------:R-:W-:Y:S02]  /*8d930*/  IMAD.MOV.U32 R9, RZ, RZ, R42 ;  /* 0x000000ffff097224 */ /* 0x000fe400078e002a */
[----:B------:R-:W-:-:S15]  /*8d940*/  IMAD.MOV.U32 R8, RZ, RZ, R43 ;  /* 0x000000ffff087224 */ /* 0x000fde00078e002b */
[----:B------:R0:W-:Y:S04]  /*8d950*/  STL.64 [R1+0x160], R36 ;  /* 0x0001602401007387 */ /* 0x0001e80000100a00 */
[----:B------:R1:W-:Y:S04]  /*8d960*/  STL.64 [R1+0x168], R38 ;  /* 0x0001682601007387 */ /* 0x0003e80000100a00 */
[----:B0-----:R-:W4:Y:S04]  /*8d970*/  LDL.LU R36, [R1+0xd0] ;  /* 0x0000d00001247983 */ /* 0x001f280000300800 */
[----:B------:R-:W4:Y:S04]  /*8d980*/  LDL.LU R37, [R1+0xd4] ;  /* 0x0000d40001257983 */ /* 0x000f280000300800 */
[----:B-1----:R-:W4:Y:S04]  /*8d990*/  LDL.LU R38, [R1+0xd8] ;  /* 0x0000d80001267983 */ /* 0x002f280000300800 */
[----:B------:R-:W4:Y:S01]  /*8d9a0*/  LDL.LU R39, [R1+0xdc] ;  /* 0x0000dc0001277983 */ /* 0x000f220000300800 */
[----:B---3--:R-:W-:-:S02]  /*8d9b0*/  IMAD.MOV.U32 R42, RZ, RZ, R22 ;  /* 0x000000ffff2a7224 */ /* 0x008fc400078e0016 */
[----:B------:R-:W-:Y:S01]  /*8d9c0*/  IMAD.MOV.U32 R43, RZ, RZ, R23 ;  /* 0x000000ffff2b7224 */ /* 0x000fe200078e0017 */
[----:B--2---:R-:W-:Y:S07]  /*8d9d0*/  HMMA.16816.F32 R24, R4, R60, R24 ;  /* 0x0000003c0418723c */ /* 0x004fee0000001818 */
[----:B------:R-:W-:Y:S02]  /*8d9e0*/  IMAD.MOV.U32 R5, RZ, RZ, R40 ;  /* 0x000000ffff057224 */ /* 0x000fe400078e0028 */
[----:B------:R-:W-:-:S02]  /*8d9f0*/  IMAD.MOV.U32 R4, RZ, RZ, R41 ;  /* 0x000000ffff047224 */ /* 0x000fc400078e0029 */
[----:B----4-:R-:W-:Y:S02]  /*8da00*/  IMAD.MOV.U32 R40, RZ, RZ, R20 ;  /* 0x000000ffff287224 */ /* 0x010fe400078e0014 */
[----:B------:R-:W-:Y:S01]  /*8da10*/  IMAD.MOV.U32 R41, RZ, RZ, R21 ;  /* 0x000000ffff297224 */ /* 0x000fe200078e0015 */
[----:B------:R-:W2:Y:S04]  /*8da20*/  LDL.LU R20, [R1+0x4b04] ;  /* 0x004b040001147983 */ /* 0x000ea80000300800 */
[----:B------:R-:W2:Y:S04]  /*8da30*/  LDL.LU R21, [R1+0x4b00] ;  /* 0x004b000001157983 */ /* 0x000ea80000300800 */
[----:B------:R-:W2:Y:S04]  /*8da40*/  LDL.LU R22, [R1+0x4afc] ;  /* 0x004afc0001167983 */ /* 0x000ea80000300800 */
[----:B------:R-:W2:Y:S04]  /*8da50*/  LDL.LU R23, [R1+0x4af8] ;  /* 0x004af80001177983 */ /* 0x000ea80000300800 */
[----:B------:R-:W-:Y:S04]  /*8da60*/  STL.64 [R1+0x4580], R26 ;  /* 0x0045801a01007387 */ /* 0x000fe80000100a00 */
[----:B------:R0:W-:Y:S04]  /*8da70*/  STL.64 [R1+0x4578], R24 ;  /* 0x0045781801007387 */ /* 0x0001e80000100a00 */
[----:B0-----:R-:W3:Y:S04]  /*8da80*/  LDL.LU R24, [R1+0x970] ;  /* 0x0009700001187983 */ /* 0x001ee80000300800 */
[----:B------:R-:W3:Y:S04]  /*8da90*/  LDL.LU R25, [R1+0x974] ;  /* 0x0009740001197983 */ /* 0x000ee80000300800 */
[----:B------:R-:W3:Y:S04]  /*8daa0*/  LDL.LU R26, [R1+0x978] ;  /* 0x00097800011a7983 */ /* 0x000ee80000300800 */
[----:B------:R-:W3:Y:S01]  /*8dab0*/  LDL.LU R27, [R1+0x97c] ;  /* 0x00097c00011b7983 */ /* 0x000ee20000300800 */
[C---:B--2---:R-:W-:Y:S06]  /*8dac0*/  HMMA.16816.F32 R28, R20.reuse, R50, R28 ;  /* 0x00000032141c723c */ /* 0x044fec000000181c */
[C---:B------:R-:W-:Y:S06]  /*8dad0*/  HMMA.16816.F32 R16, R20.reuse, R10, R16 ;  /* 0x0000000a1410723c */ /* 0x040fec0000001810 */
[----:B---3--:R-:W-:Y:S11]  /*8dae0*/  HMMA.16816.F32 R24, R20, R44, R24 ;  /* 0x0000002c1418723c */ /* 0x008ff60000001818 */
[----:B------:R-:W-:Y:S04]  /*8daf0*/  STL.64 [R1+0x130], R28 ;  /* 0x0001301c01007387 */ /* 0x000fe80000100a00 */
[----:B------:R0:W-:Y:S04]  /*8db00*/  STL.64 [R1+0x138], R30 ;  /* 0x0001381e01007387 */ /* 0x0001e80000100a00 */
[----:B0-----:R-:W2:Y:S04]  /*8db10*/  LDL.LU.64 R30, [R1+0x4af0] ;  /* 0x004af000011e7983 */ /* 0x001ea80000300a00 */
[----:B------:R-:W3:Y:S04]  /*8db20*/  LDL.LU.64 R28, [R1+0x4ae8] ;  /* 0x004ae800011c7983 */ /* 0x000ee80000300a00 */
[----:B------:R0:W-:Y:S04]  /*8db30*/  STL.64 [R1+0x120], R24 ;  /* 0x0001201801007387 */ /* 0x0001e80000100a00 */
[----:B------:R1:W-:Y:S01]  /*8db40*/  STL.64 [R1+0x128], R26 ;  /* 0x0001281a01007387 */ /* 0x0003e20000100a00 */
[----:B0-----:R-:W-:-:S02]  /*8db50*/  IMAD.MOV.U32 R24, RZ, RZ, R19 ;  /* 0x000000ffff187224 */ /* 0x001fc400078e0013 */
[----:B------:R-:W-:Y:S02]  /*8db60*/  IMAD.MOV.U32 R25, RZ, RZ, R18 ;  /* 0x000000ffff197224 */ /* 0x000fe400078e0012 */
[----:B-1----:R-:W-:Y:S02]  /*8db70*/  IMAD.MOV.U32 R26, RZ, RZ, R17 ;  /* 0x000000ffff1a7224 */ /* 0x002fe400078e0011 */
[----:B------:R-:W-:Y:S01]  /*8db80*/  IMAD.MOV.U32 R27, RZ, RZ, R16 ;  /* 0x000000ffff1b7224 */ /* 0x000fe200078e0010 */
[----:B------:R-:W4:Y:S04]  /*8db90*/  LDL.LU.64 R18, [R1+0x4ae0] ;  /* 0x004ae00001127983 */ /* 0x000f280000300a00 */
[----:B------:R-:W4:Y:S04]  /*8dba0*/  LDL.LU.64 R16, [R1+0x4ad8] ;  /* 0x004ad80001107983 */ /* 0x000f280000300a00 */
[----:B------:R0:W-:Y:S04]  /*8dbb0*/  STL [R1+0x4614], R24 ;  /* 0x0046141801007387 */ /* 0x0001e80000100800 */
[----:B------:R1:W-:Y:S04]  /*8dbc0*/  STL [R1+0x4610], R25 ;  /* 0x0046101901007387 */ /* 0x0003e80000100800 */
[----:B------:R1:W-:Y:S04]  /*8dbd0*/  STL [R1+0x460c], R26 ;  /* 0x00460c1a01007387 */ /* 0x0003e80000100800 */
[----:B------:R1:W-:Y:S04]  /*8dbe0*/  STL [R1+0x4608], R27 ;  /* 0x0046081b01007387 */ /* 0x0003e80000100800 */
[----:B0-----:R-:W2:Y:S04]  /*8dbf0*/  LDL.LU R24, [R1+0x960] ;  /* 0x0009600001187983 */ /* 0x001ea80000300800 */
[----:B-1----:R-:W2:Y:S04]  /*8dc00*/  LDL.LU R25, [R1+0x964] ;  /* 0x0009640001197983 */ /* 0x002ea80000300800 */
[----:B------:R-:W2:Y:S04]  /*8dc10*/  LDL.LU R26, [R1+0x968] ;  /* 0x00096800011a7983 */ /* 0x000ea80000300800 */
[----:B------:R-:W2:Y:S01]  /*8dc20*/  LDL.LU R27, [R1+0x96c] ;  /* 0x00096c00011b7983 */ /* 0x000ea20000300800 */
[----:B------:R-:W-:Y:S01]  /*8dc30*/  HMMA.16816.F32 R36, R20, R52, R36 ;  /* 0x000000341424723c */ /* 0x000fe20000001824 */
[----:B------:R-:W-:-:S02]  /*8dc40*/  IMAD.MOV.U32 R49, RZ, RZ, R44 ;  /* 0x000000ffff317224 */ /* 0x000fc400078e002c */
[----:B------:R-:W-:Y:S02]  /*8dc50*/  IMAD.MOV.U32 R6, RZ, RZ, R9 ;  /* 0x000000ffff067224 */ /* 0x000fe400078e0009 */
[----:B------:R-:W-:Y:S02]  /*8dc60*/  IMAD.MOV.U32 R48, RZ, RZ, R45 ;  /* 0x000000ffff307224 */ /* 0x000fe400078e002d */
[----:B------:R-:W-:Y:S02]  /*8dc70*/  IMAD.MOV.U32 R7, RZ, RZ, R8 ;  /* 0x000000ffff077224 */ /* 0x000fe400078e0008 */
[----:B------:R-:W-:Y:S02]  /*8dc80*/  IMAD.MOV.U32 R9, RZ, RZ, R46 ;  /* 0x000000ffff097224 */ /* 0x000fe400078e002e */
[----:B------:R-:W-:Y:S01]  /*8dc90*/  IMAD.MOV.U32 R8, RZ, RZ, R47 ;  /* 0x000000ffff087224 */ /* 0x000fe200078e002f */
[----:B--2---:R-:W-:-:S15]  /*8dca0*/  HMMA.16816.F32 R24, R20, R46, R24 ;  /* 0x0000002e1418723c */ /* 0x004fde0000001818 */
[----:B------:R-:W-:-:S08]  /*8dcb0*/  NOP ;  /* 0x0000000000007918 */ /* 0x000fd00000000000 */
[----:B------:R0:W-:Y:S04]  /*8dcc0*/  STL.64 [R1+0xf0], R24 ;  /* 0x0000f01801007387 */ /* 0x0001e80000100a00 */
[----:B------:R1:W-:Y:S04]  /*8dcd0*/  STL.64 [R1+0xf8], R26 ;  /* 0x0000f81a01007387 */ /* 0x0003e80000100a00 */
[----:B------:R-:W2:Y:S04]  /*8dce0*/  LDL.LU R44, [R1+0x40] ;  /* 0x00004000012c7983 */ /* 0x000ea80000300800 */
[----:B------:R-:W2:Y:S04]  /*8dcf0*/  LDL.LU R45, [R1+0x44] ;  /* 0x00004400012d7983 */ /* 0x000ea80000300800 */
[----:B------:R-:W2:Y:S04]  /*8dd00*/  LDL.LU R46, [R1+0x48] ;  /* 0x00004800012e7983 */ /* 0x000ea80000300800 */
[----:B------:R-:W2:Y:S01]  /*8dd10*/  LDL.LU R47, [R1+0x4c] ;  /* 0x00004c00012f7983 */ /* 0x000ea20000300800 */
[----:B0-----:R-:W-:-:S02]  /*8dd20*/  IMAD.MOV.U32 R24, RZ, RZ, R36 ;  /* 0x000000ffff187224 */ /* 0x001fc400078e0024 */
[----:B------:R-:W-:Y:S02]  /*8dd30*/  IMAD.MOV.U32 R25, RZ, RZ, R37 ;  /* 0x000000ffff197224 */ /* 0x000fe400078e0025 */
[----:B-1----:R-:W-:Y:S02]  /*8dd40*/  IMAD.MOV.U32 R26, RZ, RZ, R38 ;  /* 0x000000ffff1a7224 */ /* 0x002fe400078e0026 */
[----:B------:R-:W-:Y:S02]  /*8dd50*/  IMAD.MOV.U32 R27, RZ, RZ, R39 ;  /* 0x000000ffff1b7224 */ /* 0x000fe400078e0027 */
[----:B------:R-:W3:Y:S04]  /*8dd60*/  LDL.LU.64 R38, [R1+0x4ad0] ;  /* 0x004ad00001267983 */ /* 0x000ee80000300a00 */
        /* <DEDUP_REMOVED lines=9> */
[C---:B------:R-:W-:Y:S06]  /*8de00*/  HMMA.16816.F32 R40, R20.reuse, R6, R40 ;  /* 0x000000061428723c */ /* 0x040fec0000001828 */
[----:B--2---:R-:W-:-:S15]  /*8de10*/  HMMA.16816.F32 R24, R20, R4, R24 ;  /* 0x000000041418723c */ /* 0x004fde0000001818 */
[----:B------:R-:W-:-:S08]  /*8de20*/  NOP ;  /* 0x0000000000007918 */ /* 0x000fd00000000000 */
[----:B------:R0:W-:Y:S04]  /*8de30*/  STL.64 [R1+0xc0], R24 ;  /* 0x0000c01801007387 */ /* 0x0001e80000100a00 */
[----:B------:R1:W-:Y:S04]  /*8de40*/  STL.64 [R1+0xc8], R26 ;  /* 0x0000c81a01007387 */ /* 0x0003e80000100a00 */
[----:B------:R2:W-:Y:S01]  /*8de50*/  STL [R1+0xac], R43 ;  /* 0x0000ac2b01007387 */ /* 0x0005e20000100800 */
[----:B0-----:R-:W-:Y:S02]  /*8de60*/  IMAD.MOV.U32 R25, RZ, RZ, R40 ;  /* 0x000000ffff197224 */ /* 0x001fe400078e0028 */
[----:B-1----:R-:W-:-:S02]  /*8de70*/  IMAD.MOV.U32 R27, RZ, RZ, R42 ;  /* 0x000000ffff1b7224 */ /* 0x002fc400078e002a */
[----:B------:R-:W-:Y:S01]  /*8de80*/  IMAD.MOV.U32 R26, RZ, RZ, R41 ;  /* 0x000000ffff1a7224 */ /* 0x000fe200078e0029 */
[----:B--2---:R-:W2:Y:S04]  /*8de90*/  LDL.LU.64 R42, [R1+0x4ac0] ;  /* 0x004ac000012a7983 */ /* 0x004ea80000300a00 */
[----:B------:R-:W2:Y:S04]  /*8dea0*/  LDL.LU.64 R40, [R1+0x4ab8] ;  /* 0x004ab80001287983 */ /* 0x000ea80000300a00 */
[----:B------:R3:W-:Y:S01]  /*8deb0*/  STL [R1+0x4630], R27 ;  /* 0x0046301b01007387 */ /* 0x0007e20000100800 */
[----:B----4-:R-:W-:-:S03]  /*8dec0*/  IMAD.MOV.U32 R24, RZ, RZ, R36 ;  /* 0x000000ffff187224 */ /* 0x010fc600078e0024 */
[----:B------:R0:W-:Y:S04]  /*8ded0*/  STL [R1+0x462c], R26 ;  /* 0x00462c1a01007387 */ /* 0x0001e80000100800 */
[----:B------:R1:W-:Y:S04]  /*8dee0*/  STL [R1+0x4628], R25 ;  /* 0x0046281901007387 */ /* 0x0003e80000100800 */
[----:B------:R-:W4:Y:S01]  /*8def0*/  LDL.LU R36, [R1+0x4ab4] ;  /* 0x004ab40001247983 */ /* 0x000f220000300800 */
[----:B---3--:R-:W-:Y:S02]  /*8df00*/  IMAD.MOV.U32 R27, RZ, RZ, R39 ;  /* 0x000000ffff1b7224 */ /* 0x008fe400078e0027 */
[----:B0-----:R-:W-:-:S02]  /*8df10*/  IMAD.MOV.U32 R26, RZ, RZ, R38 ;  /* 0x000000ffff1a7224 */ /* 0x001fc400078e0026 */
[----:B-1----:R-:W-:Y:S02]  /*8df20*/  IMAD.MOV.U32 R25, RZ, RZ, R37 ;  /* 0x000000ffff197224 */ /* 0x002fe400078e0025 */
[----:B------:R-:W4:Y:S04]  /*8df30*/  LDL.LU R37, [R1+0x4ab0] ;  /* 0x004ab00001257983 */ /* 0x000f280000300800 */
[----:B------:R-:W4:Y:S04]  /*8df40*/  LDL.LU R38, [R1+0x4aac] ;  /* 0x004aac0001267983 */ /* 0x000f280000300800 */
[----:B------:R-:W4:Y:S01]  /*8df50*/  LDL.LU R39, [R1+0x4aa8] ;  /* 0x004aa80001277983 */ /* 0x000f220000300800 */
[----:B--2---:R-:W-:-:S15]  /*8df60*/  HMMA.16816.F32 R40, R20, R60, R40 ;  /* 0x0000003c1428723c */ /* 0x004fde0000001828 */
[----:B------:R-:W-:-:S08]  /*8df70*/  NOP ;  /* 0x0000000000007918 */ /* 0x000fd00000000000 */
[----:B------:R-:W-:Y:S04]  /*8df80*/  STL.64 [R1+0x44f8], R42 ;  /* 0x0044f82a01007387 */ /* 0x000fe80000100a00 */
[----:B------:R0:W-:Y:S04]  /*8df90*/  STL.64 [R1+0x44f0], R40 ;  /* 0x0044f02801007387 */ /* 0x0001e80000100a00 */
[----:B0-----:R-:W2:Y:S04]  /*8dfa0*/  LDL.LU R40, [R1+0x70] ;  /* 0x0000700001287983 */ /* 0x001ea80000300800 */
[----:B------:R-:W2:Y:S04]  /*8dfb0*/  LDL.LU R41, [R1+0x74] ;  /* 0x0000740001297983 */ /* 0x000ea80000300800 */
[----:B------:R-:W2:Y:S04]  /*8dfc0*/  LDL.LU R42, [R1+0x78] ;  /* 0x00007800012a7983 */ /* 0x000ea80000300800 */
[----:B------:R-:W2:Y:S01]  /*8dfd0*/  LDL.LU R43, [R1+0x7c] ;  /* 0x00007c00012b7983 */ /* 0x000ea20000300800 */
[----:B------:R-:W-:-:S02]  /*8dfe0*/  IMAD.MOV.U32 R20, RZ, RZ, R49 ;  /* 0x000000ffff147224 */ /* 0x000fc400078e0031 */
[----:B------:R-:W-:-:S07]  /*8dff0*/  IMAD.MOV.U32 R21, RZ, RZ, R48 ;  /* 0x000000ffff157224 */ /* 0x000fce00078e0030 */
[C---:B----4-:R-:W-:Y:S06]  /*8e000*/  HMMA.16816.F32 R44, R36.reuse, R20, R44 ;  /* 0x00000014242c723c */ /* 0x050fec000000182c */
[----:B--2---:R-:W-:-:S15]  /*8e010*/  HMMA.16816.F32 R40, R36, R50, R40 ;  /* 0x000000322428723c */ /* 0x004fde0000001828 */
[----:B------:R-:W-:-:S08]  /*8e020*/  NOP ;  /* 0x0000000000007918 */ /* 0x000fd00000000000 */
[----:B------:R-:W-:Y:S04]  /*8e030*/  STL.64 [R1+0x70], R40 ;  /* 0x0000702801007387 */ /* 0x000fe80000100a00 */
[----:B------:R0:W-:Y:S02]  /*8e040*/  STL.64 [R1+0x78], R42 ;  /* 0x0000782a01007387 */ /* 0x0001e40000100a00 */
[----:B0-----:R-:W-:Y:S02]  /*8e050*/  IMAD.MOV.U32 R43, RZ, RZ, R44 ;  /* 0x000000ffff2b7224 */ /* 0x001fe400078e002c */
[----:B------:R-:W-:Y:S02]  /*8e060*/  IMAD.MOV.U32 R42, RZ, RZ, R45 ;  /* 0x000000ffff2a7224 */ /* 0x000fe400078e002d */
[----:B------:R-:W-:-:S02]  /*8e070*/  IMAD.MOV.U32 R44, RZ, RZ, R28 ;  /* 0x000000ffff2c7224 */ /* 0x000fc400078e001c */
[----:B------:R-:W-:Y:S01]  /*8e080*/  IMAD.MOV.U32 R41, RZ, RZ, R46 ;  /* 0x000000ffff297224 */ /* 0x000fe200078e002e */
[----:B------:R-:W2:Y:S01]  /*8e090*/  LDL.LU R28, [R1+0x4aa4] ;  /* 0x004aa400011c7983 */ /* 0x000ea20000300800 */
[----:B------:R-:W-:Y:S02]  /*8e0a0*/  IMAD.MOV.U32 R45, RZ, RZ, R29 ;  /* 0x000000ffff2d7224 */ /* 0x000fe400078e001d */
[----:B------:R-:W-:Y:S01]  /*8e0b0*/  IMAD.MOV.U32 R40, RZ, RZ, R47 ;  /* 0x000000ffff287224 */ /* 0x000fe200078e002f */
[----:B------:R-:W2:Y:S01]  /*8e0c0*/  LDL.LU R29, [R1+0x4aa0] ;  /* 0x004aa000011d7983 */ /* 0x000ea20000300800 */
[----:B------:R-:W-:Y:S02]  /*8e0d0*/  IMAD.MOV.U32 R46, RZ, RZ, R30 ;  /* 0x000000ffff2e7224 */ /* 0x000fe400078e001e */
[----:B------:R-:W-:Y:S01]  /*8e0e0*/  IMAD.MOV.U32 R47, RZ, RZ, R31 ;  /* 0x000000ffff2f7224 */ /* 0x000fe200078e001f */
[----:B------:R-:W2:Y:S04]  /*8e0f0*/  LDL.LU R30, [R1+0x4a9c] ;  /* 0x004a9c00011e7983 */ /* 0x000ea80000300800 */
[----:B------:R-:W2:Y:S04]  /*8e100*/  LDL.LU R31, [R1+0x4a98] ;  /* 0x004a9800011f7983 */ /* 0x000ea80000300800 */
[----:B------:R-:W3:Y:S04]  /*8e110*/  LDL.LU R48, [R1+0x940] ;  /* 0x0009400001307983 */ /* 0x000ee80000300800 */
[----:B------:R-:W3:Y:S04]  /*8e120*/  LDL.LU R49, [R1+0x944] ;  /* 0x0009440001317983 */ /* 0x000ee80000300800 */
[----:B------:R-:W-:Y:S04]  /*8e130*/  STL.64 [R1+0x4640], R42 ;  /* 0x0046402a01007387 */ /* 0x000fe80000100a00 */
[----:B------:R0:W-:Y:S02]  /*8e140*/  STL.64 [R1+0x4638], R40 ;  /* 0x0046382801007387 */ /* 0x0001e40000100a00 */
[----:B0-----:R-:W-:Y:S01]  /*8e150*/  HMMA.16816.F32 R40, R36, R10, R24 ;  /* 0x0000000a2428723c */ /* 0x001fe20000001818 */
[----:B------:R-:W-:-:S02]  /*8e160*/  IMAD.MOV.U32 R22, RZ, RZ, R9 ;  /* 0x000000ffff167224 */ /* 0x000fc400078e0009 */
[----:B------:R-:W-:-:S03]  /*8e170*/  IMAD.MOV.U32 R23, RZ, RZ, R8 ;  /* 0x000000ffff177224 */ /* 0x000fc600078e0008 */
[----:B------:R-:W-:Y:S01]  /*8e180*/  HMMA.16816.F32 R16, R36, R52, R16 ;  /* 0x000000342410723c */ /* 0x000fe20000001810 */
[----:B------:R-:W-:-:S15]  /*8e190*/  IMAD.MOV.U32 R9, RZ, RZ, R50 ;  /* 0x000000ffff097224 */ /* 0x000fde00078e0032 */
[----:B------:R-:W-:-:S02]  /*8e1a0*/  NOP ;  /* 0x0000000000007918 */ /* 0x000fc40000000000 */
[----:B------:R-:W-:Y:S02]  /*8e1b0*/  IMAD.MOV.U32 R27, RZ, RZ, R40 ;  /* 0x000000ffff1b7224 */ /* 0x000fe400078e0028 */
[----:B------:R-:W-:Y:S02]  /*8e1c0*/  IMAD.MOV.U32 R26, RZ, RZ, R41 ;  /* 0x000000ffff1a7224 */ /* 0x000fe400078e0029 */
[----:B------:R-:W-:Y:S02]  /*8e1d0*/  IMAD.MOV.U32 R25, RZ, RZ, R42 ;  /* 0x000000ffff197224 */ /* 0x000fe400078e002a */
[----:B------:R-:W-:Y:S02]  /*8e1e0*/  IMAD.MOV.U32 R24, RZ, RZ, R43 ;  /* 0x000000ffff187224 */ /* 0x000fe400078e002b */
[----:B------:R-:W-:Y:S02]  /*8e1f0*/  IMAD.MOV.U32 R8, RZ, RZ, R51 ;  /* 0x000000ffff087224 */ /* 0x000fe400078e0033 */
[----:B------:R-:W-:Y:S01]  /*8e200*/  IMAD.MOV.U32 R50, RZ, RZ, R59 ;  /* 0x000000ffff327224 */ /* 0x000fe200078e003b */
[----:B------:R0:W-:Y:S01]  /*8e210*/  STL.64 [R1+0x4650], R26 ;  /* 0x0046501a01007387 */ /* 0x0001e20000100a00 */
[----:B------:R-:W-:-:S03]  /*8e220*/  IMAD.MOV.U32 R51, RZ, RZ, R58 ;  /* 0x000000ffff337224 */ /* 0x000fc600078e003a */
[----:B------:R-:W-:Y:S04]  /*8e230*/  STL.64 [R1+0x4648], R24 ;  /* 0x0046481801007387 */ /* 0x000fe80000100a00 */
[----:B------:R-:W4:Y:S01]  /*8e240*/  LDL.LU.64 R58, [R1+0x270] ;  /* 0x00027000013a7983 */ /* 0x000f220000300a00 */
[----:B0-----:R-:W-:Y:S02]  /*8e250*/  IMAD.MOV.U32 R26, RZ, RZ, R9 ;  /* 0x000000ffff1a7224 */ /* 0x001fe400078e0009 */
[----:B------:R-:W-:Y:S02]  /*8e260*/  IMAD.MOV.U32 R27, RZ, RZ, R8 ;  /* 0x000000ffff1b7224 */ /* 0x000fe400078e0008 */
[----:B------:R-:W-:Y:S02]  /*8e270*/  IMAD.MOV.U32 R9, RZ, RZ, R52 ;  /* 0x000000ffff097224 */ /* 0x000fe400078e0034 */
[----:B------:R-:W-:Y:S01]  /*8e280*/  IMAD.MOV.U32 R8, RZ, RZ, R53 ;  /* 0x000000ffff087224 */ /* 0x000fe200078e0035 */
[----:B--2---:R-:W-:Y:S07]  /*8e290*/  HMMA.16816.F32 R40, R36, R22, R28 ;  /* 0x000000162428723c */ /* 0x004fee000000181c */
[----:B------:R-:W-:-:S02]  /*8e2a0*/  IMAD.MOV.U32 R28, RZ, RZ, R13 ;  /* 0x000000ffff1c7224 */ /* 0x000fc400078e000d */
[----:B------:R-:W2:Y:S01]  /*8e2b0*/  LDL.LU R13, [R1+0x4a94] ;  /* 0x004a9400010d7983 */ /* 0x000ea20000300800 */
[----:B------:R-:W-:Y:S02]  /*8e2c0*/  IMAD.MOV.U32 R29, RZ, RZ, R14 ;  /* 0x000000ffff1d7224 */ /* 0x000fe400078e000e */
[----:B------:R-:W-:Y:S02]  /*8e2d0*/  IMAD.MOV.U32 R30, RZ, RZ, R15 ;  /* 0x000000ffff1e7224 */ /* 0x000fe400078e000f */
[----:B------:R-:W-:-:S09]  /*8e2e0*/  IMAD.MOV.U32 R31, RZ, RZ, R54 ;  /* 0x000000ffff1f7224 */ /* 0x000fd200078e0036 */
[----:B------:R0:W-:Y:S04]  /*8e2f0*/  STL.64 [R1+0x30], R40 ;  /* 0x0000302801007387 */ /* 0x0001e80000100a00 */
[----:B------:R1:W-:Y:S04]  /*8e300*/  STL.64 [R1+0x38], R42 ;  /* 0x0000382a01007387 */ /* 0x0003e80000100a00 */
[----:B------:R-:W2:Y:S04]  /*8e310*/  LDL.LU R14, [R1+0x4a90] ;  /* 0x004a9000010e7983 */ /* 0x000ea80000300800 */
[----:B------:R-:W2:Y:S04]  /*8e320*/  LDL.LU R15, [R1+0x4a8c] ;  /* 0x004a8c00010f7983 */ /* 0x000ea80000300800 */
[----:B------:R-:W4:Y:S04]  /*8e330*/  LDL.LU R54, [R1+0x4a88] ;  /* 0x004a880001367983 */ /* 0x000f280000300800 */
[----:B------:R-:W-:Y:S04]  /*8e340*/  STL.64 [R1+0x10], R16 ;  /* 0x0000101001007387 */ /* 0x000fe80000100a00 */
[----:B------:R1:W-:Y:S04]  /*8e350*/  STL.64 [R1+0x18], R18 ;  /* 0x0000181201007387 */ /* 0x0003e80000100a00 */
[----:B------:R-:W4:Y:S01]  /*8e360*/  LDL.LU.64 R52, [R1+0x4a80] ;  /* 0x004a800001347983 */ /* 0x000f220000300a00 */
[----:B0-----:R-:W-:-:S03]  /*8e370*/  IMAD.MOV.U32 R40, RZ, RZ, R55 ;  /* 0x000000ffff287224 */ /* 0x001fc600078e0037 */
[----:B------:R-:W4:Y:S01]  /*8e380*/  LDL.LU R55, [R1+0x4a78] ;  /* 0x004a780001377983 */ /* 0x000f220000300800 */
[C---:B---3--:R-:W-:Y:S06]  /*8e390*/  HMMA.16816.F32 R48, R36.reuse, R6, R48 ;  /* 0x000000062430723c */ /* 0x048fec0000001830 */
[----:B------:R-:W-:Y:S01]  /*8e3a0*/  HMMA.16816.F32 R44, R36, R60, R44 ;  /* 0x0000003c242c723c */ /* 0x000fe2000000182c */
[----:B------:R-:W-:Y:S02]  /*8e3b0*/  IMAD.MOV.U32 R41, RZ, RZ, R57 ;  /* 0x000000ffff297224 */ /* 0x000fe400078e0039 */
[----:B-1----:R-:W-:-:S02]  /*8e3c0*/  IMAD.MOV.U32 R42, RZ, RZ, R56 ;  /* 0x000000ffff2a7224 */ /* 0x002fc400078e0038 */
[----:B------:R-:W-:Y:S02]  /*8e3d0*/  IMAD.MOV.U32 R43, RZ, RZ, R0 ;  /* 0x000000ffff2b7224 */ /* 0x000fe400078e0000 */
[----:B------:R-:W-:Y:S02]  /*8e3e0*/  IMAD.MOV.U32 R19, RZ, RZ, R8 ;  /* 0x000000ffff137224 */ /* 0x000fe400078e0008 */
[----:B------:R-:W-:Y:S01]  /*8e3f0*/  IMAD.MOV.U32 R18, RZ, RZ, R9 ;  /* 0x000000ffff127224 */ /* 0x000fe200078e0009 */
[----:B--2---:R-:W-:Y:S06]  /*8e400*/  HMMA.16816.F32 R12, R36, R4, R12 ;  /* 0x00000004240c723c */ /* 0x004fec000000180c */
[C---:B----4-:R-:W-:Y:S06]  /*8e410*/  HMMA.16816.F32 R36, R52.reuse, R26, R28 ;  /* 0x0000001a3424723c */ /* 0x050fec000000181c */
[----:B------:R-:W-:-:S12]  /*8e420*/  HMMA.16816.F32 R32, R52, R20, R32 ;  /* 0x000000143420723c */ /* 0x000fd80000001820 */
[----:B------:R-:W-:Y:S02]  /*8e430*/  IMAD.MOV.U32 R56, RZ, RZ, R13 ;  /* 0x000000ffff387224 */ /* 0x000fe400078e000d */
[----:B------:R-:W-:Y:S01]  /*8e440*/  IMAD.MOV.U32 R57, RZ, RZ, R14 ;  /* 0x000000ffff397224 */ /* 0x000fe200078e000e */
[----:B------:R-:W-:Y:S04]  /*8e450*/  STL [R1], R12 ;  /* 0x0000000c01007387 */ /* 0x000fe80000100800 */
[----:B------:R-:W-:Y:S04]  /*8e460*/  STL.64 [R1+0x4a20], R58 ;  /* 0x004a203a01007387 */ /* 0x000fe80000100a00 */
[----:B------:R0:W-:Y:S04]  /*8e470*/  STL.64 [R1+0x4a18], R56 ;  /* 0x004a183801007387 */ /* 0x0001e80000100a00 */
[----:B------:R-:W-:Y:S04]  /*8e480*/  STL.64 [R1+0x4498], R50 ;  /* 0x0044983201007387 */ /* 0x000fe80000100a00 */
[----:B------:R-:W-:Y:S04]  /*8e490*/  STL.64 [R1+0x4490], R48 ;  /* 0x0044903001007387 */ /* 0x000fe80000100a00 */
[----:B------:R-:W-:Y:S04]  /*8e4a0*/  STL.64 [R1+0x44a8], R46 ;  /* 0x0044a82e01007387 */ /* 0x000fe80000100a00 */
[----:B------:R-:W-:Y:S04]  /*8e4b0*/  STL.64 [R1+0x44a0], R44 ;  /* 0x0044a02c01007387 */ /* 0x000fe80000100a00 */
[----:B------:R-:W-:Y:S04]  /*8e4c0*/  STL.64 [R1+0x44b8], R38 ;  /* 0x0044b82601007387 */ /* 0x000fe80000100a00 */
[----:B------:R-:W-:Y:S01]  /*8e4d0*/  STL.64 [R1+0x44b0], R36 ;  /* 0x0044b02401007387 */ /* 0x000fe20000100a00 */
[----:B------:R-:W-:Y:S03]  /*8e4e0*/  HMMA.16816.F32 R28, R52, R10, R40 ;  /* 0x0000000a341c723c */ /* 0x000fe60000001828 */
[----:B0-----:R-:W2:Y:S04]  /*8e4f0*/  LDL.LU R56, [R1+0x900] ;  /* 0x0009000001387983 */ /* 0x001ea80000300800 */
[----:B------:R-:W2:Y:S04]  /*8e500*/  LDL.LU R57, [R1+0x904] ;  /* 0x0009040001397983 */ /* 0x000ea80000300800 */
[----:B------:R-:W2:Y:S04]  /*8e510*/  LDL.LU R58, [R1+0x908] ;  /* 0x00090800013a7983 */ /* 0x000ea80000300800 */
[----:B------:R-:W2:Y:S04]  /*8e520*/  LDL.LU R59, [R1+0x90c] ;  /* 0x00090c00013b7983 */ /* 0x000ea80000300800 */
[----:B------:R-:W3:Y:S04]  /*8e530*/  LDL.LU R12, [R1+0x8f0] ;  /* 0x0008f000010c7983 */ /* 0x000ee80000300800 */
[----:B------:R-:W3:Y:S01]  /*8e540*/  LDL.LU R13, [R1+0x8f4] ;  /* 0x0008f400010d7983 */ /* 0x000ee20000300800 */
[----:B------:R-:W-:-:S03]  /*8e550*/  IMAD.MOV.U32 R0, RZ, RZ, R15 ;  /* 0x000000ffff007224 */ /* 0x000fc600078e000f */
[----:B------:R-:W3:Y:S04]  /*8e560*/  LDL.LU R14, [R1+0x8f8] ;  /* 0x0008f800010e7983 */ /* 0x000ee80000300800 */
[----:B------:R-:W3:Y:S04]  /*8e570*/  LDL.LU R15, [R1+0x8fc] ;  /* 0x0008fc00010f7983 */ /* 0x000ee80000300800 */
[----:B------:R-:W4:Y:S04]  /*8e580*/  LDL.LU R24, [R1+0x8e0] ;  /* 0x0008e00001187983 */ /* 0x000f280000300800 */
[----:B------:R-:W4:Y:S04]  /*8e590*/  LDL.LU R25, [R1+0x8e4] ;  /* 0x0008e40001197983 */ /* 0x000f280000300800 */
[----:B------:R-:W4:Y:S04]  /*8e5a0*/  LDL.LU R26, [R1+0x8e8] ;  /* 0x0008e800011a7983 */ /* 0x000f280000300800 */
[----:B------:R-:W4:Y:S04]  /*8e5b0*/  LDL.LU R27, [R1+0x8ec] ;  /* 0x0008ec00011b7983 */ /* 0x000f280000300800 */
[----:B------:R0:W-:Y:S04]  /*8e5c0*/  STL.64 [R1+0x4480], R34 ;  /* 0x0044802201007387 */ /* 0x0001e80000100a00 */
        /* <DEDUP_REMOVED lines=11> */
[----:B------:R0:W-:Y:S04]  /*8e680*/  STL [R1+0x4470], R29 ;  /* 0x0044701d01007387 */ /* 0x0001e80000100800 */
[----:B0-----:R-:W3:Y:S04]  /*8e690*/  LDL.LU.64 R28, [R1+0x2b0] ;  /* 0x0002b000011c7983 */ /* 0x001ee80000300a00 */
[----:B------:R0:W-:Y:S04]  /*8e6a0*/  STL.64 [R1+0x4468], R30 ;  /* 0x0044681e01007387 */ /* 0x0001e80000100a00 */
[----:B0-----:R-:W4:Y:S04]  /*8e6b0*/  LDL.LU R30, [R1+0x300] ;  /* 0x00030000011e7983 */ /* 0x001f280000300800 */
[----:B------:R-:W4:Y:S01]  /*8e6c0*/  LDL.LU R31, [R1+0x304] ;  /* 0x00030400011f7983 */ /* 0x000f220000300800 */
[----:B--2---:R-:W-:Y:S03]  /*8e6d0*/  HMMA.16816.F32 R20, R52, R22, R56 ;  /* 0x000000163414723c */ /* 0x004fe60000001838 */
[----:B----4-:R-:W-:Y:S04]  /*8e6e0*/  STL.64 [R1+0x4a68], R30 ;  /* 0x004a681e01007387 */ /* 0x010fe80000100a00 */
[----:B---3--:R-:W-:-:S15]  /*8e6f0*/  STL.64 [R1+0x4a60], R28 ;  /* 0x004a601c01007387 */ /* 0x008fde0000100a00 */
[----:B------:R-:W-:-:S01]  /*8e700*/  NOP ;  /* 0x0000000000007918 */ /* 0x000fc20000000000 */
[----:B------:R-:W-:Y:S04]  /*8e710*/  STL [R1+0x447c], R22 ;  /* 0x00447c1601007387 */ /* 0x000fe80000100800 */
[----:B------:R0:W-:Y:S04]  /*8e720*/  STL [R1+0x4478], R23 ;  /* 0x0044781701007387 */ /* 0x0001e80000100800 */
[----:B0-----:R-:W2:Y:S01]  /*8e730*/  LDL.LU.64 R22, [R1+0x2d0] ;  /* 0x0002d00001167983 */ /* 0x001ea20000300a00 */
[C---:B------:R-:W-:Y:S06]  /*8e740*/  HMMA.16816.F32 R16, R52.reuse, R18, R12 ;  /* 0x000000123410723c */ /* 0x040fec000000180c */
[C---:B------:R-:W-:Y:S06]  /*8e750*/  HMMA.16816.F32 R12, R52.reuse, R4, R24 ;  /* 0x00000004340c723c */ /* 0x040fec0000001818 */
[C---:B------:R-:W-:Y:S01]  /*8e760*/  HMMA.16816.F32 R4, R52.reuse, R6, R40 ;  /* 0x000000063404723c */ /* 0x040fe20000001828 */
[----:B--2---:R-:W-:Y:S04]  /*8e770*/  STL.64 [R1+0x4a50], R22 ;  /* 0x004a501601007387 */ /* 0x004fe80000100a00 */
[----:B------:R-:W-:Y:S06]  /*8e780*/  STL.64 [R1+0x4a48], R20 ;  /* 0x004a481401007387 */ /* 0x000fec0000100a00 */
[----:B------:R-:W-:Y:S04]  /*8e790*/  STL [R1+0x4460], R19 ;  /* 0x0044601301007387 */ /* 0x000fe80000100800 */
[----:B------:R-:W-:Y:S04]  /*8e7a0*/  STL [R1+0x44c8], R18 ;  /* 0x0044c81201007387 */ /* 0x000fe80000100800 */
        /* <DEDUP_REMOVED lines=9> */
[----:B------:R-:W-:Y:S04]  /*8e840*/  STL [R1+0x445c], R6 ;  /* 0x00445c0601007387 */ /* 0x000fe80000100800 */
[----:B------:R0:W-:Y:S04]  /*8e850*/  STL [R1+0x4458], R7 ;  /* 0x0044580701007387 */ /* 0x0001e80000100800 */
[----:B0-----:R-:W2:Y:S04]  /*8e860*/  LDL.LU.64 R6, [R1+0x2e8] ;  /* 0x0002e80001067983 */ /* 0x001ea80000300a00 */
        /* <DEDUP_REMOVED lines=28> */
[----:B0-----:R-:W4:Y:S04]  /*8ea30*/  LDL.LU R24, [R1+0x810] ;  /* 0x0008100001187983 */ /* 0x001f280000300800 */
[----:B------:R-:W4:Y:S04]  /*8ea40*/  LDL.LU R25, [R1+0x814] ;  /* 0x0008140001197983 */ /* 0x000f280000300800 */
[----:B------:R-:W2:Y:S04]  /*8ea50*/  LDL.LU R26, [R1+0x818] ;  /* 0x00081800011a7983 */ /* 0x000ea80000300800 */
[----:B------:R-:W2:Y:S04]  /*8ea60*/  LDL.LU R27, [R1+0x81c] ;  /* 0x00081c00011b7983 */ /* 0x000ea80000300800 */
[----:B--2---:R-:W-:Y:S04]  /*8ea70*/  STL.64 [R1+0x4a30], R26 ;  /* 0x004a301a01007387 */ /* 0x004fe80000100a00 */
[----:B----4-:R0:W-:Y:S04]  /*8ea80*/  STL.64 [R1+0x4a28], R24 ;  /* 0x004a281801007387 */ /* 0x0101e80000100a00 */
[----:B-1----:R-:W2:Y:S04]  /*8ea90*/  LDL.LU R36, [R1+0x820] ;  /* 0x0008200001247983 */ /* 0x002ea80000300800 */
[----:B------:R-:W2:Y:S04]  /*8eaa0*/  LDL.LU R37, [R1+0x824] ;  /* 0x0008240001257983 */ /* 0x000ea80000300800 */
[----:B------:R-:W4:Y:S04]  /*8eab0*/  LDL.LU R38, [R1+0x828] ;  /* 0x0008280001267983 */ /* 0x000f280000300800 */
[----:B------:R-:W4:Y:S04]  /*8eac0*/  LDL.LU R39, [R1+0x82c] ;  /* 0x00082c0001277983 */ /* 0x000f280000300800 */
[----:B----4-:R-:W-:Y:S04]  /*8ead0*/  STL.64 [R1+0x4a40], R38 ;  /* 0x004a402601007387 */ /* 0x010fe80000100a00 */
[----:B--2---:R1:W-:Y:S04]  /*8eae0*/  STL.64 [R1+0x4a38], R36 ;  /* 0x004a382401007387 */ /* 0x0043e80000100a00 */
[----:B---3--:R-:W2:Y:S04]  /*8eaf0*/  LDL.LU R12, [R1+0x850] ;  /* 0x00085000010c7983 */ /* 0x008ea80000300800 */
        /* <DEDUP_REMOVED lines=10> */
[----:B------:R-:W4:Y:S01]  /*8eba0*/  LDL.LU R31, [R1+0x8bc] ;  /* 0x0008bc00011f7983 */ /* 0x000f220000300800 */
[----:B------:R-:W-:Y:S03]  /*8ebb0*/  HMMA.16816.F32 R52, R52, R60, R8 ;  /* 0x0000003c3434723c */ /* 0x000fe60000001808 */
        /* <DEDUP_REMOVED lines=23> */
[----:B------:R-:W3:Y:S01]  /*8ed30*/  LDL.LU R3, [R1+0x4a74] ;  /* 0x004a740001037983 */ /* 0x000ee20000300800 */
[----:B------:R-:W-:-:S03]  /*8ed40*/  IMAD.MOV.U32 R47, RZ, RZ, R2 ;  /* 0x000000ffff2f7224 */ /* 0x000fc600078e0002 */
[----:B------:R-:W3:Y:S04]  /*8ed50*/  LDL.LU R2, [R1+0x4a70] ;  /* 0x004a700001027983 */ /* 0x000ee80000300800 */
[----:B------:R-:W3:Y:S04]  /*8ed60*/  LDL.LU.64 R40, [R1+0x1d0] ;  /* 0x0001d00001287983 */ /* 0x000ee80000300a00 */
[----:B------:R-:W3:Y:S04]  /*8ed70*/  LDL.LU.64 R42, [R1+0x1d8] ;  /* 0x0001d800012a7983 */ /* 0x000ee80000300a00 */
[----:B------:R-:W-:Y:S04]  /*8ed80*/  STL.64 [R1+0x4508], R54 ;  /* 0x0045083601007387 */ /* 0x000fe80000100a00 */
[----:B------:R0:W-:Y:S04]  /*8ed90*/  STL.64 [R1+0x4500], R52 ;  /* 0x0045003401007387 */ /* 0x0001e80000100a00 */
[----:B0-----:R-:W3:Y:S04]  /*8eda0*/  LDL.LU R52, [R1+0x7f0] ;  /* 0x0007f00001347983 */ /* 0x001ee80000300800 */
[----:B------:R-:W3:Y:S04]  /*8edb0*/  LDL.LU R53, [R1+0x7f4] ;  /* 0x0007f40001357983 */ /* 0x000ee80000300800 */
[----:B------:R-:W3:Y:S04]  /*8edc0*/  LDL.LU R54, [R1+0x7f8] ;  /* 0x0007f80001367983 */ /* 0x000ee80000300800 */
[----:B------:R-:W3:Y:S04]  /*8edd0*/  LDL.LU R55, [R1+0x7fc] ;  /* 0x0007fc0001377983 */ /* 0x000ee80000300800 */
[----:B------:R-:W3:Y:S01]  /*8ede0*/  LDL.LU.64 R60, [R1+0x290] ;  /* 0x00029000013c7983 */ /* 0x000ee20000300a00 */
[----:B----4-:R-:W-:-:S15]  /*8edf0*/  HMMA.16816.F32 R28, R48, R34, R28 ;  /* 0x00000022301c723c */ /* 0x010fde000000181c */
[----:B------:R-:W-:-:S08]  /*8ee00*/  NOP ;  /* 0x0000000000007918 */ /* 0x000fd00000000000 */
[----:B------:R-:W-:Y:S04]  /*8ee10*/  STL.64 [R1+0x840], R28 ;  /* 0x0008401c01007387 */ /* 0x000fe80000100a00 */
[----:B------:R0:W-:Y:S04]  /*8ee20*/  STL.64 [R1+0x848], R30 ;  /* 0x0008481e01007387 */ /* 0x0001e80000100a00 */
[----:B0-----:R-:W2:Y:S04]  /*8ee30*/  LDL.LU.64 R30, [R1+0x4a68] ;  /* 0x004a6800011e7983 */ /* 0x001ea80000300a00 */
[----:B------:R-:W4:Y:S01]  /*8ee40*/  LDL.LU.64 R28, [R1+0x4a60] ;  /* 0x004a6000011c7983 */ /* 0x000f220000300a00 */
[----:B--2---:R-:W-:-:S15]  /*8ee50*/  HMMA.16816.F32 R8, R48, R30, R8 ;  /* 0x0000001e3008723c */ /* 0x004fde0000001808 */
[----:B------:R-:W-:-:S08]  /*8ee60*/  NOP ;  /* 0x0000000000007918 */ /* 0x000fd00000000000 */
[----:B------:R0:W-:Y:S04]  /*8ee70*/  STL.64 [R1+0x8a0], R8 ;  /* 0x0008a00801007387 */ /* 0x0001e80000100a00 */
[----:B------:R1:W-:Y:S04]  /*8ee80*/  STL.64 [R1+0x8a8], R10 ;  /* 0x0008a80a01007387 */ /* 0x0003e80000100a00 */
[----:B0-----:R-:W2:Y:S04]  /*8ee90*/  LDL.LU R8, [R1+0x170] ;  /* 0x0001700001087983 */ /* 0x001ea80000300800 */
[----:B------:R-:W2:Y:S04]  /*8eea0*/  LDL.LU R9, [R1+0x174] ;  /* 0x0001740001097983 */ /* 0x000ea80000300800 */
[----:B-1----:R-:W4:Y:S04]  /*8eeb0*/  LDL.LU R10, [R1+0x178] ;  /* 0x00017800010a7983 */ /* 0x002f280000300800 */
[----:B------:R-:W4:Y:S01]  /*8eec0*/  LDL.LU R11, [R1+0x17c] ;  /* 0x00017c00010b7983 */ /* 0x000f220000300800 */
[----:B---3--:R-:W-:Y:S03]  /*8eed0*/  HMMA.16816.F32 R20, R48, R6, R20 ;  /* 0x000000063014723c */ /* 0x008fe60000001814 */
[----:B----4-:R0:W-:Y:S04]  /*8eee0*/  STL.64 [R1+0x48c0], R10 ;  /* 0x0048c00a01007387 */ /* 0x0101e80000100a00 */
[----:B--2---:R1:W-:Y:S01]  /*8eef0*/  STL.64 [R1+0x48b8], R8 ;  /* 0x0048b80801007387 */ /* 0x0043e20000100a00 */
[----:B0-----:R-:W-:-:S03]  /*8ef00*/  IMAD.MOV.U32 R10, RZ, RZ, R2 ;  /* 0x000000ffff0a7224 */ /* 0x001fc600078e0002 */
[----:B-1----:R-:W2:Y:S04]  /*8ef10*/  LDL.LU R8, [R1+0x800] ;  /* 0x0008000001087983 */ /* 0x002ea80000300800 */
[----:B------:R-:W2:Y:S04]  /*8ef20*/  LDL.LU R9, [R1+0x804] ;  /* 0x0008040001097983 */ /* 0x000ea80000300800 */
[----:B------:R-:W3:Y:S01]  /*8ef30*/  LDL.LU R2, [R1+0x4a5c] ;  /* 0x004a5c0001027983 */ /* 0x000ee20000300800 */
[----:B------:R-:W-:-:S03]  /*8ef40*/  IMAD.MOV.U32 R11, RZ, RZ, R3 ;  /* 0x000000ffff0b7224 */ /* 0x000fc600078e0003 */
[----:B------:R-:W3:Y:S04]  /*8ef50*/  LDL.LU R3, [R1+0x4a58] ;  /* 0x004a580001037983 */ /* 0x000ee80000300800 */
[----:B------:R-:W-:Y:S04]  /*8ef60*/  STL.64 [R1+0x890], R20 ;  /* 0x0008901401007387 */ /* 0x000fe80000100a00 */
[----:B------:R0:W-:Y:S04]  /*8ef70*/  STL.64 [R1+0x898], R22 ;  /* 0x0008981601007387 */ /* 0x0001e80000100a00 */
[----:B0-----:R-:W4:Y:S01]  /*8ef80*/  LDL.LU.64 R22, [R1+0x4a50] ;  /* 0x004a500001167983 */ /* 0x001f220000300a00 */
[C---:B------:R-:W-:Y:S06]  /*8ef90*/  HMMA.16816.F32 R24, R48.reuse, R28, R24 ;  /* 0x0000001c3018723c */ /* 0x040fec0000001818 */
[C---:B------:R-:W-:Y:S01]  /*8efa0*/  HMMA.16816.F32 R56, R48.reuse, R60, R56 ;  /* 0x0000003c3038723c */ /* 0x040fe20000001838 */
[----:B------:R-:W2:Y:S05]  /*8efb0*/  LDL.LU.64 R20, [R1+0x4a48] ;  /* 0x004a480001147983 */ /* 0x000eaa0000300a00 */
        /* <DEDUP_REMOVED lines=21> */
[----:B------:R-:W3:Y:S04]  /*8f110*/  LDL.LU.64 R18, [R1+0x4a00] ;  /* 0x004a000001127983 */ /* 0x000ee80000300a00 */
[----:B------:R-:W3:Y:S04]  /*8f120*/  LDL.LU.64 R16, [R1+0x49f8] ;  /* 0x0049f80001107983 */ /* 0x000ee80000300a00 */
[----:B------:R-:W-:Y:S04]  /*8f130*/  STL.64 [R1+0x830], R48 ;  /* 0x0008303001007387 */ /* 0x000fe80000100a00 */
[----:B------:R0:W-:Y:S04]  /*8f140*/  STL.64 [R1+0x838], R50 ;  /* 0x0008383201007387 */ /* 0x0001e80000100a00 */
[----:B0-----:R-:W4:Y:S04]  /*8f150*/  LDL.LU.64 R50, [R1+0x49f0] ;  /* 0x0049f00001327983 */ /* 0x001f280000300a00 */
[----:B------:R-:W4:Y:S02]  /*8f160*/  LDL.LU.64 R48, [R1+0x49e8] ;  /* 0x0049e80001307983 */ /* 0x000f240000300a00 */
        /* <DEDUP_REMOVED lines=12> */
[----:B------:R-:W-:Y:S04]  /*8f230*/  STL.64 [R1+0x49c0], R6 ;  /* 0x0049c00601007387 */ /* 0x000fe80000100a00 */
[----:B------:R0:W-:Y:S01]  /*8f240*/  STL.64 [R1+0x49b8], R4 ;  /* 0x0049b80401007387 */ /* 0x0001e20000100a00 */
[C---:B---3--:R-:W-:Y:S06]  /*8f250*/  HMMA.16816.F32 R12, R48.reuse, R28, R12 ;  /* 0x0000001c300c723c */ /* 0x048fec000000180c */
[C---:B0-----:R-:W-:Y:S06]  /*8f260*/  HMMA.16816.F32 R4, R48.reuse, R22, R52 ;  /* 0x000000163004723c */ /* 0x041fec0000001834 */
[----:B------:R-:W-:Y:S04]  /*8f270*/  STL.64 [R1+0x800], R8 ;  /* 0x0008000801007387 */ /* 0x000fe80000100a00 */
[----:B------:R0:W-:Y:S02]  /*8f280*/  STL.64 [R1+0x808], R10 ;  /* 0x0008080a01007387 */ /* 0x0001e40000100a00 */
[C---:B0-----:R-:W-:Y:S02]  /*8f290*/  HMMA.16816.F32 R8, R48.reuse, R60, R16 ;  /* 0x0000003c3008723c */ /* 0x041fe40000001810 */
[----:B------:R-:W-:Y:S04]  /*8f2a0*/  STL.64 [R1+0x49b0], R22 ;  /* 0x0049b01601007387 */ /* 0x000fe80000100a00 */
[----:B------:R-:W-:Y:S05]  /*8f2b0*/  STL.64 [R1+0x49a8], R20 ;  /* 0x0049a81401007387 */ /* 0x000fea0000100a00 */
[----:B------:R-:W-:Y:S04]  /*8f2c0*/  STL.64 [R1+0x7f0], R4 ;  /* 0x0007f00401007387 */ /* 0x000fe80000100a00 */
[----:B------:R-:W-:Y:S04]  /*8f2d0*/  STL.64 [R1+0x7f8], R6 ;  /* 0x0007f80601007387 */ /* 0x000fe80000100a00 */
[----:B------:R-:W-:Y:S04]  /*8f2e0*/  STL.64 [R1+0x7e0], R12 ;  /* 0x0007e00c01007387 */ /* 0x000fe80000100a00 */
[----:B------:R0:W-:Y:S04]  /*8f2f0*/  STL.64 [R1+0x7e8], R14 ;  /* 0x0007e80e01007387 */ /* 0x0001e80000100a00 */
[----:B------:R-:W-:Y:S01]  /*8f300*/  STL.64 [R1+0x4980], R58 ;  /* 0x0049803a01007387 */ /* 0x000fe20000100a00 */
[C---:B0-----:R-:W-:Y:S03]  /*8f310*/  HMMA.16816.F32 R12, R48.reuse, R2, R44 ;  /* 0x00000002300c723c */ /* 0x041fe6000000182c */
[----:B------:R-:W-:Y:S04]  /*8f320*/  STL.64 [R1+0x7d0], R8 ;  /* 0x0007d00801007387 */ /* 0x000fe80000100a00 */
[----:B------:R4:W-:Y:S04]  /*8f330*/  STL.64 [R1+0x7d8], R10 ;  /* 0x0007d80a01007387 */ /* 0x0009e80000100a00 */
[----:B------:R-:W-:Y:S01]  /*8f340*/  STL.64 [R1+0x4978], R56 ;  /* 0x0049783801007387 */ /* 0x000fe20000100a00 */
[----:B--2---:R-:W-:Y:S06]  /*8f350*/  HMMA.16816.F32 R4, R48, R58, R36 ;  /* 0x0000003a3004723c */ /* 0x004fec0000001824 */
[----:B----4-:R-:W-:-:S15]  /*8f360*/  HMMA.16816.F32 R8, R40, R34, R24 ;  /* 0x000000222808723c */ /* 0x010fde0000001818 */
[----:B------:R-:W-:-:S02]  /*8f370*/  NOP ;  /* 0x0000000000007918 */ /* 0x000fc40000000000 */
        /* <DEDUP_REMOVED lines=83> */
[----:B------:R-:W-:Y:S02]  /*8f8b0*/  IMAD.MOV.U32 R34, RZ, RZ, R5 ;  /* 0x000000ffff227224 */ /* 0x000fe400078e0005 */
[----:B------:R-:W-:-:S02]  /*8f8c0*/  IMAD.MOV.U32 R33, RZ, RZ, R6 ;  /* 0x000000ffff217224 */ /* 0x000fc400078e0006 */
[----:B------:R-:W-:Y:S01]  /*8f8d0*/  IMAD.MOV.U32 R32, RZ, RZ, R7 ;  /* 0x000000ffff207224 */ /* 0x000fe200078e0007 */
        /* <DEDUP_REMOVED lines=60> */
[----:B0-----:R-:W4:Y:S01]  /*8fca0*/  LDL.LU.64 R22, [R1+0x49b0] ;  /* 0x0049b00001167983 */ /* 0x001f220000300a00 */
[C---:B---3--:R-:W-:Y:S06]  /*8fcb0*/  HMMA.16816.F32 R12, R32.reuse, R28, R12 ;  /* 0x0000001c200c723c */ /* 0x048fec000000180c */
        /* <DEDUP_REMOVED lines=16> */
[C---:B----4-:R-:W-:Y:S06]  /*8fdc0*/  HMMA.16816.F32 R52, R32.reuse, R58, R52 ;  /* 0x0000003a2034723c */ /* 0x050fec0000001834 */
[----:B------:R-:W-:-:S15]  /*8fdd0*/  HMMA.16816.F32 R32, R32, R2, R8 ;  /* 0x000000022020723c */ /* 0x000fde0000001808 */
[----:B------:R-:W-:-:S02]  /*8fde0*/  NOP ;  /* 0x0000000000007918 */ /* 0x000fc40000000000 */
[----:B------:R-:W-:Y:S04]  /*8fdf0*/  STL.64 [R1+0x740], R52 ;  /* 0x0007403401007387 */ /* 0x000fe80000100a00 */
[----:B------:R0:W-:Y:S04]  /*8fe00*/  STL.64 [R1+0x748], R54 ;  /* 0x0007483601007387 */ /* 0x0001e80000100a00 */
[----:B0-----:R-:W4:Y:S04]  /*8fe10*/  LDL.LU.64 R54, [R1+0x4970] ;  /* 0x0049700001367983 */ /* 0x001f280000300a00 */
[----:B------:R-:W4:Y:S04]  /*8fe20*/  LDL.LU.64 R52, [R1+0x4968] ;  /* 0x0049680001347983 */ /* 0x000f280000300a00 */
[----:B------:R-:W2:Y:S04]  /*8fe30*/  LDL.LU.64 R10, [R1+0x4960] ;  /* 0x00496000010a7983 */ /* 0x000ea80000300a00 */
[----:B------:R-:W2:Y:S04]  /*8fe40*/  LDL.LU.64 R8, [R1+0x4958] ;  /* 0x0049580001087983 */ /* 0x000ea80000300a00 */
        /* <DEDUP_REMOVED lines=33> */
[C---:B--2---:R-:W-:Y:S06]  /*90060*/  HMMA.16816.F32 R12, R8.reuse, R60, R12 ;  /* 0x0000003c080c723c */ /* 0x044fec000000180c */
        /* <DEDUP_REMOVED lines=20> */
[C---:B--2---:R-:W-:Y:S06]  /*901b0*/  HMMA.16816.F32 R52, R8.reuse, R30, R12 ;  /* 0x0000001e0834723c */ /* 0x044fec000000180c */
[C---:B---3--:R-:W-:Y:S06]  /*901c0*/  HMMA.16816.F32 R12, R8.reuse, R6, R16 ;  /* 0x00000006080c723c */ /* 0x048fec0000001810 */
        /* <DEDUP_REMOVED lines=11> */
[C---:B0-----:R-:W-:Y:S02]  /*90280*/  HMMA.16816.F32 R4, R8.reuse, R28, R44 ;  /* 0x0000001c0804723c */ /* 0x041fe4000000182c */
[----:B------:R-:W-:Y:S04]  /*90290*/  STL.64 [R1+0x48b0], R30 ;  /* 0x0048b01e01007387 */ /* 0x000fe80000100a00 */
[----:B------:R-:W-:Y:S01]  /*902a0*/  STL.64 [R1+0x48a8], R28 ;  /* 0x0048a81c01007387 */ /* 0x000fe20000100a00 */
[----:B------:R-:W-:-:S15]  /*902b0*/  HMMA.16816.F32 R12, R8, R60, R48 ;  /* 0x0000003c080c723c */ /* 0x000fde0000001830 */
[----:B------:R-:W-:-:S01]  /*902c0*/  NOP ;  /* 0x0000000000007918 */ /* 0x000fc20000000000 */
        /* <DEDUP_REMOVED lines=27> */
[----:B----4-:R-:W-:Y:S04]  /*90480*/  STL.64 [R1+0x4850], R38 ;  /* 0x0048502601007387 */ /* 0x010fe80000100a00 */
[----:B---3--:R1:W-:Y:S04]  /*90490*/  STL.64 [R1+0x4848], R36 ;  /* 0x0048482401007387 */ /* 0x0083e80000100a00 */
        /* <DEDUP_REMOVED lines=50> */
[----:B------:R-:W4:Y:S04]  /*907c0*/  LDL.LU R40, [R1+0xb0] ;  /* 0x0000b00001287983 */ /* 0x000f280000300800 */
[----:B------:R-:W4:Y:S04]  /*907d0*/  LDL.LU R41, [R1+0xb4] ;  /* 0x0000b40001297983 */ /* 0x000f280000300800 */
[----:B------:R-:W3:Y:S04]  /*907e0*/  LDL.LU R42, [R1+0xb8] ;  /* 0x0000b800012a7983 */ /* 0x000ee80000300800 */
[----:B------:R-:W3:Y:S04]  /*907f0*/  LDL.LU R43, [R1+0xbc] ;  /* 0x0000bc00012b7983 */ /* 0x000ee80000300800 */
[----:B------:R-:W4:Y:S04]  /*90800*/  LDL.LU R24, [R1+0x540] ;  /* 0x0005400001187983 */ /* 0x000f280000300800 */
[----:B------:R-:W4:Y:S04]  /*90810*/  LDL.LU R25, [R1+0x544] ;  /* 0x0005440001197983 */ /* 0x000f280000300800 */
[----:B------:R-:W4:Y:S04]  /*90820*/  LDL.LU R26, [R1+0x548] ;  /* 0x00054800011a7983 */ /* 0x000f280000300800 */
[----:B------:R-:W4:Y:S01]  /*90830*/  LDL.LU R27, [R1+0x54c] ;  /* 0x00054c00011b7983 */ /* 0x000f220000300800 */
        /* <DEDUP_REMOVED lines=21> */
[----:B0-----:R-:W3:Y:S01]  /*90990*/  LDL.LU.64 R22, [R1+0x4890] ;  /* 0x0048900001167983 */ /* 0x001ee20000300a00 */
[C---:B----4-:R-:W-:Y:S06]  /*909a0*/  HMMA.16816.F32 R48, R8.reuse, R28, R48 ;  /* 0x0000001c0830723c */ /* 0x050fec0000001830 */
[C---:B------:R-:W-:Y:S01]  /*909b0*/  HMMA.16816.F32 R56, R8.reuse, R60, R56 ;  /* 0x0000003c0838723c */ /* 0x040fe20000001838 */
[----:B------:R-:W4:Y:S05]  /*909c0*/  LDL.LU.64 R20, [R1+0x4888] ;  /* 0x0048880001147983 */ /* 0x000f2a0000300a00 */
[----:B---3--:R-:W-:-:S15]  /*909d0*/  HMMA.16816.F32 R36, R8, R22, R36 ;  /* 0x000000160824723c */ /* 0x008fde0000001824 */
[----:B------:R-:W-:-:S08]  /*909e0*/  NOP ;  /* 0x0000000000007918 */ /* 0x000fd00000000000 */
        /* <DEDUP_REMOVED lines=12> */
[----:B--2---:R-:W-:Y:S06]  /*90ab0*/  HMMA.16816.F32 R40, R52, R34, R40 ;  /* 0x000000223428723c */ /* 0x004fec0000001828 */
[----:B---3--:R-:W-:-:S15]  /*90ac0*/  HMMA.16816.F32 R36, R8, R58, R36 ;  /* 0x0000003a0824723c */ /* 0x008fde0000001824 */
[----:B------:R-:W-:-:S08]  /*90ad0*/  NOP ;  /* 0x0000000000007918 */ /* 0x000fd00000000000 */
[----:B------:R-:W-:Y:S04]  /*90ae0*/  STL.64 [R1+0x5c0], R36 ;  /* 0x0005c02401007387 */ /* 0x000fe80000100a00 */
[----:B------:R0:W-:Y:S04]  /*90af0*/  STL.64 [R1+0x5c8], R38 ;  /* 0x0005c82601007387 */ /* 0x0001e80000100a00 */
[----:B0-----:R-:W2:Y:S04]  /*90b00*/  LDL.LU.64 R38, [R1+0x4850] ;  /* 0x0048500001267983 */ /* 0x001ea80000300a00 */
[----:B------:R-:W2:Y:S01]  /*90b10*/  LDL.LU.64 R36, [R1+0x4848] ;  /* 0x0048480001247983 */ /* 0x000ea20000300a00 */
[----:B----4-:R-:W-:Y:S03]  /*90b20*/  HMMA.16816.F32 R8, R8, R2, R48 ;  /* 0x000000020808723c */ /* 0x010fe60000001830 */
[----:B------:R-:W3:Y:S04]  /*90b30*/  LDL.LU.64 R50, [R1+0x4840] ;  /* 0x0048400001327983 */ /* 0x000ee80000300a00 */
[----:B------:R-:W3:-:S15]  /*90b40*/  LDL.LU.64 R48, [R1+0x4838] ;  /* 0x0048380001307983 */ /* 0x000ede0000300a00 */
[----:B------:R-:W-:-:S01]  /*90b50*/  NOP ;  /* 0x0000000000007918 */ /* 0x000fc20000000000 */
[----:B------:R-:W-:Y:S04]  /*90b60*/  STL.64 [R1+0x5b0], R8 ;  /* 0x0005b00801007387 */ /* 0x000fe80000100a00 */
[----:B------:R0:W-:Y:S04]  /*90b70*/  STL.64 [R1+0x5b8], R10 ;  /* 0x0005b80a01007387 */ /* 0x0001e80000100a00 */
[----:B0-----:R-:W4:Y:S04]  /*90b80*/  LDL.LU.64 R10, [R1+0x4830] ;  /* 0x00483000010a7983 */ /* 0x001f280000300a00 */
[----:B------:R-:W4:Y:S04]  /*90b90*/  LDL.LU.64 R8, [R1+0x4828] ;  /* 0x0048280001087983 */ /* 0x000f280000300a00 */
[----:B------:R0:W-:Y:S04]  /*90ba0*/  STL.64 [R1+0x5a0], R40 ;  /* 0x0005a02801007387 */ /* 0x0001e80000100a00 */
[----:B------:R1:W-:Y:S04]  /*90bb0*/  STL.64 [R1+0x5a8], R42 ;  /* 0x0005a82a01007387 */ /* 0x0003e80000100a00 */
[----:B------:R1:W-:Y:S04]  /*90bc0*/  STL.64 [R1+0x47f0], R34 ;  /* 0x0047f02201007387 */ /* 0x0003e80000100a00 */
[----:B------:R1:W-:Y:S01]  /*90bd0*/  STL.64 [R1+0x47e8], R32 ;  /* 0x0047e82001007387 */ /* 0x0003e20000100a00 */
[----:B0-----:R-:W-:-:S02]  /*90be0*/  IMAD.MOV.U32 R41, RZ, RZ, R54 ;  /* 0x000000ffff297224 */ /* 0x001fc400078e0036 */
[----:B-1----:R-:W-:Y:S02]  /*90bf0*/  IMAD.MOV.U32 R43, RZ, RZ, R52 ;  /* 0x000000ffff2b7224 */ /* 0x002fe400078e0034 */
[----:B------:R-:W-:Y:S02]  /*90c00*/  IMAD.MOV.U32 R42, RZ, RZ, R53 ;  /* 0x000000ffff2a7224 */ /* 0x000fe400078e0035 */
[----:B------:R-:W-:Y:S02]  /*90c10*/  IMAD.MOV.U32 R40, RZ, RZ, R55 ;  /* 0x000000ffff287224 */ /* 0x000fe400078e0037 */
[----:B------:R-:W-:Y:S02]  /*90c20*/  IMAD.MOV.U32 R34, RZ, RZ, R41 ;  /* 0x000000ffff227224 */ /* 0x000fe400078e0029 */
[----:B------:R-:W-:Y:S02]  /*90c30*/  IMAD.MOV.U32 R32, RZ, RZ, R43 ;  /* 0x000000ffff207224 */ /* 0x000fe400078e002b */
[----:B------:R-:W-:-:S02]  /*90c40*/  IMAD.MOV.U32 R33, RZ, RZ, R42 ;  /* 0x000000ffff217224 */ /* 0x000fc400078e002a */
[----:B------:R-:W-:-:S07]  /*90c50*/  IMAD.MOV.U32 R35, RZ, RZ, R40 ;  /* 0x000000ffff237224 */ /* 0x000fce00078e0028 */
[C---:B------:R-:W-:Y:S06]  /*90c60*/  HMMA.16816.F32 R40, R32.reuse, R30, R12 ;  /* 0x0000001e2028723c */ /* 0x040fec000000180c */
[C---:B------:R-:W-:Y:S06]  /*90c70*/  HMMA.16816.F32 R12, R32.reuse, R6, R16 ;  /* 0x00000006200c723c */ /* 0x040fec0000001810 */
[----:B------:R-:W-:Y:S11]  /*90c80*/  STL.64 [R1+0x4800], R6 ;  /* 0x0048000601007387 */ /* 0x000ff60000100a00 */
[----:B------:R-:W-:Y:S04]  /*90c90*/  STL.64 [R1+0x590], R40 ;  /* 0x0005902801007387 */ /* 0x000fe80000100a00 */
[----:B------:R-:W-:Y:S04]  /*90ca0*/  STL.64 [R1+0x598], R42 ;  /* 0x0005982a01007387 */ /* 0x000fe80000100a00 */
[----:B------:R-:W-:Y:S04]  /*90cb0*/  STL.64 [R1+0x47f8], R4 ;  /* 0x0047f80401007387 */ /* 0x000fe80000100a00 */
[----:B------:R-:W-:Y:S04]  /*90cc0*/  STL.64 [R1+0x580], R12 ;  /* 0x0005800c01007387 */ /* 0x000fe80000100a00 */
[----:B------:R0:W-:Y:S04]  /*90cd0*/  STL.64 [R1+0x588], R14 ;  /* 0x0005880e01007387 */ /* 0x0001e80000100a00 */
[----:B------:R-:W-:Y:S04]  /*90ce0*/  STL.64 [R1+0x47d0], R22 ;  /* 0x0047d01601007387 */ /* 0x000fe80000100a00 */
[----:B------:R-:W-:Y:S01]  /*90cf0*/  STL.64 [R1+0x47c8], R20 ;  /* 0x0047c81401007387 */ /* 0x000fe20000100a00 */
[C---:B0-----:R-:W-:Y:S06]  /*90d00*/  HMMA.16816.F32 R12, R32.reuse, R28, R44 ;  /* 0x0000001c200c723c */ /* 0x041fec000000182c */
[----:B--2---:R-:W-:-:S15]  /*90d10*/  HMMA.16816.F32 R4, R32, R22, R36 ;  /* 0x000000162004723c */ /* 0x004fde0000001824 */
[----:B------:R-:W-:-:S08]  /*90d20*/  NOP ;  /* 0x0000000000007918 */ /* 0x000fd00000000000 */
[----:B------:R-:W-:Y:S04]  /*90d30*/  STL.64 [R1+0x570], R4 ;  /* 0x0005700401007387 */ /* 0x000fe80000100a00 */
[----:B------:R3:W-:Y:S04]  /*90d40*/  STL.64 [R1+0x578], R6 ;  /* 0x0005780601007387 */ /* 0x0007e80000100a00 */
[----:B------:R-:W2:Y:S01]  /*90d50*/  LDL.LU R40, [R1+0xe0] ;  /* 0x0000e00001287983 */ /* 0x000ea20000300800 */
[----:B---3--:R-:W-:Y:S03]  /*90d60*/  HMMA.16816.F32 R4, R32, R60, R48 ;  /* 0x0000003c2004723c */ /* 0x008fe60000001830 */
[----:B------:R-:W-:Y:S04]  /*90d70*/  STL.64 [R1+0x560], R12 ;  /* 0x0005600c01007387 */ /* 0x000fe80000100a00 */
[----:B------:R-:W-:-:S15]  /*90d80*/  STL.64 [R1+0x568], R14 ;  /* 0x0005680e01007387 */ /* 0x000fde0000100a00 */
[----:B------:R-:W-:-:S01]  /*90d90*/  NOP ;  /* 0x0000000000007918 */ /* 0x000fc20000000000 */
[----:B------:R-:W-:Y:S04]  /*90da0*/  STL.64 [R1+0x550], R4 ;  /* 0x0005500401007387 */ /* 0x000fe80000100a00 */
[----:B------:R0:W-:Y:S04]  /*90db0*/  STL.64 [R1+0x558], R6 ;  /* 0x0005580601007387 */ /* 0x0001e80000100a00 */
[----:B------:R-:W2:Y:S04]  /*90dc0*/  LDL.LU R41, [R1+0xe4] ;  /* 0x0000e40001297983 */ /* 0x000ea80000300800 */
[----:B------:R-:W2:Y:S04]  /*90dd0*/  LDL.LU R42, [R1+0xe8] ;  /* 0x0000e800012a7983 */ /* 0x000ea80000300800 */
[----:B------:R-:W2:Y:S01]  /*90de0*/  LDL.LU R43, [R1+0xec] ;  /* 0x0000ec00012b7983 */ /* 0x000ea20000300800 */
[----:B0-----:R-:W-:Y:S06]  /*90df0*/  HMMA.16816.F32 R4, R32, R58, R24 ;  /* 0x0000003a2004723c */ /* 0x001fec0000001818 */
[----:B------:R-:W-:Y:S04]  /*90e00*/  STL.64 [R1+0x47a0], R58 ;  /* 0x0047a03a01007387 */ /* 0x000fe80000100a00 */
[----:B------:R-:W-:Y:S01]  /*90e10*/  STL.64 [R1+0x4798], R56 ;  /* 0x0047983801007387 */ /* 0x000fe20000100a00 */
[----:B----4-:R-:W-:-:S02]  /*90e20*/  IMAD.MOV.U32 R48, RZ, RZ, R9 ;  /* 0x000000ffff307224 */ /* 0x010fc400078e0009 */
[----:B------:R-:W-:Y:S02]  /*90e30*/  IMAD.MOV.U32 R50, RZ, RZ, R10 ;  /* 0x000000ffff327224 */ /* 0x000fe400078e000a */
[----:B------:R-:W-:Y:S02]  /*90e40*/  IMAD.MOV.U32 R51, RZ, RZ, R8 ;  /* 0x000000ffff337224 */ /* 0x000fe400078e0008 */
[----:B------:R-:W-:-:S06]  /*90e50*/  IMAD.MOV.U32 R49, RZ, RZ, R11 ;  /* 0x000000ffff317224 */ /* 0x000fcc00078e000b */
[----:B------:R-:W-:Y:S04]  /*90e60*/  STL.64 [R1+0x540], R4 ;  /* 0x0005400401007387 */ /* 0x000fe80000100a00 */
[----:B------:R-:W-:Y:S04]  /*90e70*/  STL.64 [R1+0x548], R6 ;  /* 0x0005480601007387 */ /* 0x000fe80000100a00 */
[----:B------:R-:W3:Y:S04]  /*90e80*/  LDL.LU R9, [R1+0x4824] ;  /* 0x0048240001097983 */ /* 0x000ee80000300800 */
[----:B------:R-:W4:Y:S04]  /*90e90*/  LDL.LU R11, [R1+0x4820] ;  /* 0x00482000010b7983 */ /* 0x000f280000300800 */
[----:B------:R-:W2:Y:S04]  /*90ea0*/  LDL.LU R10, [R1+0x481c] ;  /* 0x00481c00010a7983 */ /* 0x000ea80000300800 */
[----:B------:R-:W3:Y:S04]  /*90eb0*/  LDL.LU R8, [R1+0x4818] ;  /* 0x0048180001087983 */ /* 0x000ee80000300800 */
[----:B------:R-:W-:Y:S04]  /*90ec0*/  STL.64 [R1+0x4780], R50 ;  /* 0x0047803201007387 */ /* 0x000fe80000100a00 */
[----:B------:R-:W-:Y:S04]  /*90ed0*/  STL.64 [R1+0x4778], R48 ;  /* 0x0047783001007387 */ /* 0x000fe80000100a00 */
[----:B------:R-:W4:Y:S04]  /*90ee0*/  LDL.LU R12, [R1+0x480] ;  /* 0x00048000010c7983 */ /* 0x000f280000300800 */
[----:B------:R-:W4:Y:S04]  /*90ef0*/  LDL.LU R13, [R1+0x484] ;  /* 0x00048400010d7983 */ /* 0x000f280000300800 */
[----:B------:R-:W2:Y:S04]  /*90f00*/  LDL.LU R14, [R1+0x488] ;  /* 0x00048800010e7983 */ /* 0x000ea80000300800 */
[----:B------:R-:W2:Y:S04]  /*90f10*/  LDL.LU R15, [R1+0x48c] ;  /* 0x00048c00010f7983 */ /* 0x000ea80000300800 */
[----:B--2---:R0:W-:Y:S04]  /*90f20*/  STL.64 [R1+0x4790], R14 ;  /* 0x0047900e01007387 */ /* 0x0041e80000100a00 */
[----:B----4-:R1:W-:Y:S04]  /*90f30*/  STL.64 [R1+0x4788], R12 ;  /* 0x0047880c01007387 */ /* 0x0103e80000100a00 */
[----:B------:R-:W2:Y:S01]  /*90f40*/  LDL.LU R52, [R1+0x490] ;  /* 0x0004900001347983 */ /* 0x000ea20000300800 */
[----:B------:R-:W-:-:S02]  /*90f50*/  IMAD.MOV.U32 R54, RZ, RZ, R10 ;  /* 0x000000ffff367224 */ /* 0x000fc400078e000a */
[----:B------:R-:W-:Y:S02]  /*90f60*/  IMAD.MOV.U32 R55, RZ, RZ, R11 ;  /* 0x000000ffff377224 */ /* 0x000fe400078e000b */
[----:B---3--:R-:W-:Y:S02]  /*90f70*/  IMAD.MOV.U32 R53, RZ, RZ, R8 ;  /* 0x000000ffff357224 */ /* 0x008fe400078e0008 */
[----:B------:R-:W0:Y:S04]  /*90f80*/  LDL.LU R8, [R1+0x4814] ;  /* 0x0048140001087983 */ /* 0x000e280000300800 */
[----:B------:R-:W1:Y:S04]  /*90f90*/  LDL.LU R10, [R1+0x4810] ;  /* 0x00481000010a7983 */ /* 0x000e680000300800 */
[----:B------:R-:W3:Y:S04]  /*90fa0*/  LDL.LU R11, [R1+0x480c] ;  /* 0x00480c00010b7983 */ /* 0x000ee80000300800 */
[----:B------:R-:W-:Y:S01]  /*90fb0*/  STL.64 [R1+0x47b0], R54 ;  /* 0x0047b03601007387 */ /* 0x000fe20000100a00 */
[----:B------:R-:W-:-:S03]  /*90fc0*/  IMAD.MOV.U32 R16, RZ, RZ, R9 ;  /* 0x000000ffff107224 */ /* 0x000fc600078e0009 */
[----:B--2---:R2:W-:Y:S04]  /*90fd0*/  STL.64 [R1+0x47a8], R52 ;  /* 0x0047a83401007387 */ /* 0x0045e80000100a00 */
[----:B------:R-:W4:Y:S04]  /*90fe0*/  LDL.LU R9, [R1+0x4808] ;  /* 0x0048080001097983 */ /* 0x000f280000300800 */
[----:B------:R-:W2:Y:S04]  /*90ff0*/  LDL.LU R17, [R1+0x474] ;  /* 0x0004740001117983 */ /* 0x000ea80000300800 */
[----:B------:R-:W2:Y:S04]  /*91000*/  LDL.LU R18, [R1+0x478] ;  /* 0x0004780001127983 */ /* 0x000ea80000300800 */
[----:B------:R-:W2:Y:S01]  /*91010*/  LDL.LU R19, [R1+0x47c] ;  /* 0x00047c0001137983 */ /* 0x000ea20000300800 */
[----:B0-----:R-:W-:-:S02]  /*91020*/  IMAD.MOV.U32 R15, RZ, RZ, R8 ;  /* 0x000000ffff0f7224 */ /* 0x001fc400078e0008 */
[----:B-1----:R-:W-:Y:S02]  /*91030*/  IMAD.MOV.U32 R13, RZ, RZ, R10 ;  /* 0x000000ffff0d7224 */ /* 0x002fe400078e000a */
[----:B---3--:R-:W-:Y:S02]  /*91040*/  IMAD.MOV.U32 R12, RZ, RZ, R11 ;  /* 0x000000ffff0c7224 */ /* 0x008fe400078e000b */
[----:B----4-:R-:W-:Y:S01]  /*91050*/  IMAD.MOV.U32 R14, RZ, RZ, R9 ;  /* 0x000000ffff0e7224 */ /* 0x010fe200078e0009 */
[----:B--2---:R-:W-:Y:S04]  /*91060*/  STL.64 [R1+0x47c0], R18 ;  /* 0x0047c01201007387 */ /* 0x004fe80000100a00 */
        /* <DEDUP_REMOVED lines=41> */
[----:B---3--:R-:W-:Y:S03]  /*91300*/  HMMA.16816.F32 R32, R32, R2, R4 ;  /* 0x000000022020723c */ /* 0x008fe60000001804 */
[----:B------:R-:W4:Y:S04]  /*91310*/  LDL.LU.64 R6, [R1+0x4800] ;  /* 0x0048000001067983 */ /* 0x000f280000300a00 */
[----:B------:R-:W3:-:S15]  /*91320*/  LDL.LU.64 R4, [R1+0x47f8] ;  /* 0x0047f80001047983 */ /* 0x000ede0000300a00 */
[----:B------:R-:W-:-:S01]  /*91330*/  NOP ;  /* 0x0000000000007918 */ /* 0x000fc20000000000 */
        /* <DEDUP_REMOVED lines=9> */
[----:B------:R-:W2:Y:S02]  /*913d0*/  LDL.LU.64 R8, [R1+0x47d8] ;  /* 0x0047d80001087983 */ /* 0x000ea40000300a00 */
[----:B--2---:R-:W-:-:S15]  /*913e0*/  HMMA.16816.F32 R8, R40, R30, R8 ;  /* 0x0000001e2808723c */ /* 0x004fde0000001808 */
[----:B------:R-:W-:-:S08]  /*913f0*/  NOP ;  /* 0x0000000000007918 */ /* 0x000fd00000000000 */
[----:B------:R0:W-:Y:S04]  /*91400*/  STL.64 [R1+0x510], R8 ;  /* 0x0005100801007387 */ /* 0x0001e80000100a00 */
[----:B------:R1:W-:Y:S04]  /*91410*/  STL.64 [R1+0x518], R10 ;  /* 0x0005180a01007387 */ /* 0x0003e80000100a00 */
[----:B0-----:R-:W2:Y:S04]  /*91420*/  LDL.LU R8, [R1+0x20] ;  /* 0x0000200001087983 */ /* 0x001ea80000300800 */
        /* <DEDUP_REMOVED lines=12> */
[----:B0-----:R-:W3:Y:S01]  /*914f0*/  LDL.LU.64 R22, [R1+0x47d0] ;  /* 0x0047d00001167983 */ /* 0x001ee20000300a00 */
[C---:B------:R-:W-:Y:S06]  /*91500*/  HMMA.16816.F32 R52, R40.reuse, R28, R52 ;  /* 0x0000001c2834723c */ /* 0x040fec0000001834 */
        /* <DEDUP_REMOVED lines=16> */
[C---:B--2---:R-:W-:Y:S06]  /*91610*/  HMMA.16816.F32 R12, R40.reuse, R58, R12 ;  /* 0x0000003a280c723c */ /* 0x044fec000000180c */
[----:B------:R-:W-:-:S15]  /*91620*/  HMMA.16816.F32 R40, R40, R2, R48 ;  /* 0x000000022828723c */ /* 0x000fde0000001830 */
        /* <DEDUP_REMOVED lines=10> */
[----:B------:R-:W4:Y:S02]  /*916d0*/  LDL.LU.64 R40, [R1+0x4768] ;  /* 0x0047680001287983 */ /* 0x000f240000300a00 */
[C---:B----4-:R-:W-:Y:S06]  /*916e0*/  HMMA.16816.F32 R8, R40.reuse, R34, R8 ;  /* 0x000000222808723c */ /* 0x050fec0000001808 */
[----:B------:R-:W-:-:S15]  /*916f0*/  HMMA.16816.F32 R52, R40, R30, R52 ;  /* 0x0000001e2834723c */ /* 0x000fde0000001834 */
[----:B------:R-:W-:-:S02]  /*91700*/  NOP ;  /* 0x0000000000007918 */ /* 0x000fc40000000000 */
[----:B------:R-:W-:Y:S04]  /*91710*/  STL.64 [R1+0x4d0], R8 ;  /* 0x0004d00801007387 */ /* 0x000fe80000100a00 */
[----:B------:R2:W-:Y:S04]  /*91720*/  STL.64 [R1+0x4d8], R10 ;  /* 0x0004d80a01007387 */ /* 0x0005e80000100a00 */
[----:B------:R-:W-:Y:S04]  /*91730*/  STL.64 [R1+0x4750], R6 ;  /* 0x0047500601007387 */ /* 0x000fe80000100a00 */
[----:B------:R-:W-:Y:S04]  /*91740*/  STL.64 [R1+0x4c0], R52 ;  /* 0x0004c03401007387 */ /* 0x000fe80000100a00 */
[----:B------:R-:W-:Y:S04]  /*91750*/  STL.64 [R1+0x4c8], R54 ;  /* 0x0004c83601007387 */ /* 0x000fe80000100a00 */
[----:B------:R3:W-:Y:S01]  /*91760*/  STL.64 [R1+0x4748], R4 ;  /* 0x0047480401007387 */ /* 0x0007e20000100a00 */
[C---:B--2---:R-:W-:Y:S06]  /*91770*/  HMMA.16816.F32 R8, R40.reuse, R6, R12 ;  /* 0x000000062808723c */ /* 0x044fec000000180c */
[----:B---3--:R-:W-:-:S15]  /*91780*/  HMMA.16816.F32 R4, R40, R22, R16 ;  /* 0x000000162804723c */ /* 0x008fde0000001810 */
[----:B------:R-:W-:-:S02]  /*91790*/  NOP ;  /* 0x0000000000007918 */ /* 0x000fc40000000000 */
[----:B------:R-:W-:Y:S04]  /*917a0*/  STL.64 [R1+0x4b0], R8 ;  /* 0x0004b00801007387 */ /* 0x000fe80000100a00 */
[----:B------:R-:W-:Y:S04]  /*917b0*/  STL.64 [R1+0x4b8], R10 ;  /* 0x0004b80a01007387 */ /* 0x000fe80000100a00 */
[----:B------:R-:W-:Y:S04]  /*917c0*/  STL.64 [R1+0x4740], R22 ;  /* 0x0047401601007387 */ /* 0x000fe80000100a00 */
[----:B------:R-:W-:Y:S04]  /*917d0*/  STL.64 [R1+0x4738], R20 ;  /* 0x0047381401007387 */ /* 0x000fe80000100a00 */
        /* <DEDUP_REMOVED lines=174> */
[----:B---3--:R-:W-:-:S15]  /*922c0*/  HMMA.16816.F32 R56, R24, R60, R56 ;  /* 0x0000003c1838723c */ /* 0x008fde0000001838 */
        /* <DEDUP_REMOVED lines=41> */
[C---:B----4-:R-:W-:Y:S06]  /*92560*/  HMMA.16816.F32 R40, R24.reuse, R28, R40 ;  /* 0x0000001c1828723c */ /* 0x050fec0000001828 */
[C---:B------:R-:W-:Y:S06]  /*92570*/  HMMA.16816.F32 R44, R24.reuse, R58, R44 ;  /* 0x0000003a182c723c */ /* 0x040fec000000182c */
[C---:B--2---:R-:W-:Y:S11]  /*92580*/  HMMA.16816.F32 R12, R24.reuse, R60, R12 ;  /* 0x0000003c180c723c */ /* 0x044ff6000000180c */
        /* <DEDUP_REMOVED lines=12> */
[----:B---3--:R-:W-:Y:S03]  /*92650*/  HMMA.16816.F32 R24, R24, R2, R8 ;  /* 0x000000021818723c */ /* 0x008fe60000001808 */
[----:B------:R-:W2:Y:S04]  /*92660*/  LDL.LU.64 R10, [R1+0x4660] ;  /* 0x00466000010a7983 */ /* 0x000ea80000300a00 */
[----:B------:R-:W2:-:S15]  /*92670*/  LDL.LU.64 R8, [R1+0x4658] ;  /* 0x0046580001087983 */ /* 0x000e9e0000300a00 */
[----:B------:R-:W-:-:S01]  /*92680*/  NOP ;  /* 0x0000000000007918 */ /* 0x000fc20000000000 */
        /* <DEDUP_REMOVED lines=9> */
[----:B------:R-:W2:Y:S04]  /*92720*/  LDL.LU.64 R40, [R1+0x4638] ;  /* 0x0046380001287983 */ /* 0x000ea80000300a00 */
[----:B------:R-:W-:Y:S04]  /*92730*/  STL.64 [R1+0x4600], R34 ;  /* 0x0046002201007387 */ /* 0x000fe80000100a00 */
[----:B------:R0:W-:Y:S02]  /*92740*/  STL.64 [R1+0x45f8], R32 ;  /* 0x0045f82001007387 */ /* 0x0001e40000100a00 */
[C---:B0-----:R-:W-:Y:S06]  /*92750*/  HMMA.16816.F32 R32, R8.reuse, R30, R52 ;  /* 0x0000001e0820723c */ /* 0x041fec0000001834 */
        /* <DEDUP_REMOVED lines=19> */
[----:B0-----:R-:W-:Y:S06]  /*92890*/  HMMA.16816.F32 R4, R8, R58, R48 ;  /* 0x0000003a0804723c */ /* 0x001fec0000001830 */
[----:B------:R-:W-:Y:S04]  /*928a0*/  STL.64 [R1+0x4590], R58 ;  /* 0x0045903a01007387 */ /* 0x000fe80000100a00 */
[----:B------:R-:W-:Y:S04]  /*928b0*/  STL.64 [R1+0xad0], R12 ;  /* 0x000ad00c01007387 */ /* 0x000fe80000100a00 */
[----:B------:R-:W-:Y:S04]  /*928c0*/  STL.64 [R1+0xad8], R14 ;  /* 0x000ad80e01007387 */ /* 0x000fe80000100a00 */
[----:B------:R-:W-:Y:S01]  /*928d0*/  STL.64 [R1+0x4588], R56 ;  /* 0x0045883801007387 */ /* 0x000fe20000100a00 */
[----:B---3--:R-:W-:-:S02]  /*928e0*/  IMAD.MOV.U32 R36, RZ, RZ, R27 ;  /* 0x000000ffff247224 */ /* 0x008fc400078e001b */
[----:B------:R-:W-:Y:S02]  /*928f0*/  IMAD.MOV.U32 R37, RZ, RZ, R26 ;  /* 0x000000ffff257224 */ /* 0x000fe400078e001a */
[----:B------:R-:W-:Y:S01]  /*92900*/  IMAD.MOV.U32 R38, RZ, RZ, R25 ;  /* 0x000000ffff267224 */ /* 0x000fe200078e0019 */
[----:B------:R-:W-:Y:S04]  /*92910*/  STL.64 [R1+0xac0], R4 ;  /* 0x000ac00401007387 */ /* 0x000fe80000100a00 */
[----:B------:R-:W-:Y:S04]  /*92920*/  STL.64 [R1+0xac8], R6 ;  /* 0x000ac80601007387 */ /* 0x000fe80000100a00 */
[----:B------:R-:W3:Y:S04]  /*92930*/  LDL.LU R27, [R1+0x4630] ;  /* 0x00463000011b7983 */ /* 0x000ee80000300800 */
[----:B------:R-:W4:Y:S04]  /*92940*/  LDL.LU R26, [R1+0x462c] ;  /* 0x00462c00011a7983 */ /* 0x000f280000300800 */
[----:B------:R-:W4:Y:S01]  /*92950*/  LDL.LU R25, [R1+0x4628] ;  /* 0x0046280001197983 */ /* 0x000f220000300800 */
[----:B------:R-:W-:-:S03]  /*92960*/  IMAD.MOV.U32 R39, RZ, RZ, R24 ;  /* 0x000000ffff277224 */ /* 0x000fc600078e0018 */
[----:B------:R-:W4:Y:S04]  /*92970*/  LDL.LU R24, [R1+0x4624] ;  /* 0x0046240001187983 */ /* 0x000f280000300800 */
[----:B------:R-:W-:Y:S04]  /*92980*/  STL.64 [R1+0x4518], R38 ;  /* 0x0045182601007387 */ /* 0x000fe80000100a00 */
[----:B------:R0:W-:Y:S01]  /*92990*/  STL.64 [R1+0x4510], R36 ;  /* 0x0045102401007387 */ /* 0x0001e20000100a00 */
[----:B--2---:R-:W-:Y:S02]  /*929a0*/  IMAD.MOV.U32 R16, RZ, RZ, R43 ;  /* 0x000000ffff107224 */ /* 0x004fe400078e002b */
[----:B------:R-:W-:-:S02]  /*929b0*/  IMAD.MOV.U32 R18, RZ, RZ, R41 ;  /* 0x000000ffff127224 */ /* 0x000fc400078e0029 */
[----:B------:R-:W-:Y:S02]  /*929c0*/  IMAD.MOV.U32 R19, RZ, RZ, R40 ;  /* 0x000000ffff137224 */ /* 0x000fe400078e0028 */
[----:B------:R-:W-:-:S03]  /*929d0*/  IMAD.MOV.U32 R17, RZ, RZ, R42 ;  /* 0x000000ffff117224 */ /* 0x000fc600078e002a */
[----:B------:R-:W-:Y:S04]  /*929e0*/  STL.64 [R1+0x4528], R18 ;  /* 0x0045281201007387 */ /* 0x000fe80000100a00 */
[----:B------:R1:W-:Y:S01]  /*929f0*/  STL.64 [R1+0x4520], R16 ;  /* 0x0045201001007387 */ /* 0x0003e20000100a00 */
[----:B---3--:R-:W-:Y:S02]  /*92a00*/  IMAD.MOV.U32 R42, RZ, RZ, R27 ;  /* 0x000000ffff2a7224 */ /* 0x008fe400078e001b */
[----:B----4-:R-:W-:Y:S02]  /*92a10*/  IMAD.MOV.U32 R41, RZ, RZ, R26 ;  /* 0x000000ffff297224 */ /* 0x010fe400078e001a */
[----:B------:R-:W-:Y:S02]  /*92a20*/  IMAD.MOV.U32 R40, RZ, RZ, R25 ;  /* 0x000000ffff287224 */ /* 0x000fe400078e0019 */
[----:B------:R-:W2:Y:S04]  /*92a30*/  LDL.LU R25, [R1+0x4620] ;  /* 0x0046200001197983 */ /* 0x000ea80000300800 */
[----:B------:R-:W3:Y:S04]  /*92a40*/  LDL.LU R26, [R1+0x461c] ;  /* 0x00461c00011a7983 */ /* 0x000ee80000300800 */
[----:B------:R-:W4:Y:S04]  /*92a50*/  LDL.LU R27, [R1+0x4618] ;  /* 0x00461800011b7983 */ /* 0x000f280000300800 */
[----:B------:R-:W4:Y:S01]  /*92a60*/  LDL.LU R43, [R1+0xac] ;  /* 0x0000ac00012b7983 */ /* 0x000f220000300800 */
[----:B0-----:R-:W-:-:S02]  /*92a70*/  IMAD.MOV.U32 R36, RZ, RZ, R24 ;  /* 0x000000ffff247224 */ /* 0x001fc400078e0018 */
[----:B--2---:R-:W-:Y:S02]  /*92a80*/  IMAD.MOV.U32 R37, RZ, RZ, R25 ;  /* 0x000000ffff257224 */ /* 0x004fe400078e0019 */
[----:B---3--:R-:W-:Y:S02]  /*92a90*/  IMAD.MOV.U32 R38, RZ, RZ, R26 ;  /* 0x000000ffff267224 */ /* 0x008fe400078e001a */
[----:B----4-:R-:W-:Y:S01]  /*92aa0*/  IMAD.MOV.U32 R39, RZ, RZ, R27 ;  /* 0x000000ffff277224 */ /* 0x010fe200078e001b */
[----:B------:R0:W-:Y:S04]  /*92ab0*/  STL.64 [R1+0x4538], R42 ;  /* 0x0045382a01007387 */ /* 0x0001e80000100a00 */
[----:B------:R2:W-:Y:S04]  /*92ac0*/  STL.64 [R1+0x4530], R40 ;  /* 0x0045302801007387 */ /* 0x0005e80000100a00 */
[----:B------:R-:W0:Y:S04]  /*92ad0*/  LDL.LU R24, [R1+0x4614] ;  /* 0x0046140001187983 */ /* 0x000e280000300800 */
[----:B------:R-:W3:Y:S04]  /*92ae0*/  LDL.LU R25, [R1+0x4610] ;  /* 0x0046100001197983 */ /* 0x000ee80000300800 */
[----:B------:R-:W2:Y:S04]  /*92af0*/  LDL.LU R26, [R1+0x460c] ;  /* 0x00460c00011a7983 */ /* 0x000ea80000300800 */
[----:B------:R-:W4:Y:S04]  /*92b00*/  LDL.LU R27, [R1+0x4608] ;  /* 0x00460800011b7983 */ /* 0x000f280000300800 */
[----:B------:R-:W-:Y:S04]  /*92b10*/  STL.64 [R1+0x4548], R38 ;  /* 0x0045482601007387 */ /* 0x000fe80000100a00 */
[----:B------:R-:W-:Y:S04]  /*92b20*/  STL.64 [R1+0x4540], R36 ;  /* 0x0045402401007387 */ /* 0x000fe80000100a00 */
[----:B-1----:R-:W4:Y:S04]  /*92b30*/  LDL.LU R16, [R1+0xf0] ;  /* 0x0000f00001107983 */ /* 0x002f280000300800 */
[----:B------:R-:W4:Y:S04]  /*92b40*/  LDL.LU R17, [R1+0xf4] ;  /* 0x0000f40001117983 */ /* 0x000f280000300800 */
[----:B------:R-:W4:Y:S04]  /*92b50*/  LDL.LU R18, [R1+0xf8] ;  /* 0x0000f80001127983 */ /* 0x000f280000300800 */
[----:B------:R-:W4:Y:S01]  /*92b60*/  LDL.LU R19, [R1+0xfc] ;  /* 0x0000fc0001137983 */ /* 0x000f220000300800 */
[----:B0-----:R-:W-:-:S02]  /*92b70*/  IMAD.MOV.U32 R43, RZ, RZ, R24 ;  /* 0x000000ffff2b7224 */ /* 0x001fc400078e0018 */
[----:B---3--:R-:W-:Y:S02]  /*92b80*/  IMAD.MOV.U32 R42, RZ, RZ, R25 ;  /* 0x000000ffff2a7224 */ /* 0x008fe400078e0019 */
[----:B--2---:R-:W-:Y:S02]  /*92b90*/  IMAD.MOV.U32 R41, RZ, RZ, R26 ;  /* 0x000000ffff297224 */ /* 0x004fe400078e001a */
[----:B----4-:R-:W-:Y:S01]  /*92ba0*/  IMAD.MOV.U32 R40, RZ, RZ, R27 ;  /* 0x000000ffff287224 */ /* 0x010fe200078e001b */
[----:B------:R-:W-:Y:S04]  /*92bb0*/  STL.64 [R1+0x4558], R18 ;  /* 0x0045581201007387 */ /* 0x000fe80000100a00 */
[----:B------:R-:W-:Y:S04]  /*92bc0*/  STL.64 [R1+0x4550], R16 ;  /* 0x0045501001007387 */ /* 0x000fe80000100a00 */
[----:B------:R-:W-:Y:S04]  /*92bd0*/  STL.64 [R1+0x45a0], R42 ;  /* 0x0045a02a01007387 */ /* 0x000fe80000100a00 */
[----:B------:R0:W-:Y:S04]  /*92be0*/  STL.64 [R1+0x4598], R40 ;  /* 0x0045982801007387 */ /* 0x0001e80000100a00 */
        /* <DEDUP_REMOVED lines=59> */
[----:B------:R-:W2:Y:S04]  /*92fa0*/  LDL.LU.64 R34, [R1+0x4600] ;  /* 0x0046000001227983 */ /* 0x000ea80000300a00 */
        /* <DEDUP_REMOVED lines=22> */
[----:B0-----:R-:W4:Y:S01]  /*93110*/  LDL.LU.64 R22, [R1+0x45c0] ;  /* 0x0045c00001167983 */ /* 0x001f220000300a00 */
[C---:B--2---:R-:W-:Y:S06]  /*93120*/  HMMA.16816.F32 R40, R8.reuse, R28, R40 ;  /* 0x0000001c0828723c */ /* 0x044fec0000001828 */
        /* <DEDUP_REMOVED lines=26> */
[----:B------:R0:W-:Y:S04]  /*932d0*/  STL.64 [R1+0xb30], R8 ;  /* 0x000b300801007387 */ /* 0x0001e80000100a00 */
[----:B------:R1:W-:Y:S04]  /*932e0*/  STL.64 [R1+0xb38], R10 ;  /* 0x000b380a01007387 */ /* 0x0003e80000100a00 */
[----:B0-----:R-:W3:Y:S01]  /*932f0*/  LDL.LU R8, [R1] ;  /* 0x0000000001087983 */ /* 0x001ee20000300800 */
[----:B--2---:R-:W-:-:S03]  /*93300*/  IMAD.MOV.U32 R9, RZ, RZ, R56 ;  /* 0x000000ffff097224 */ /* 0x004fc600078e0038 */
[----:B------:R-:W2:Y:S01]  /*93310*/  LDL.LU R56, [R1+0x4564] ;  /* 0x0045640001387983 */ /* 0x000ea20000300800 */
[----:B-1----:R-:W-:-:S03]  /*93320*/  IMAD.MOV.U32 R10, RZ, RZ, R57 ;  /* 0x000000ffff0a7224 */ /* 0x002fc600078e0039 */
[----:B------:R-:W2:Y:S01]  /*93330*/  LDL.LU R57, [R1+0x4560] ;  /* 0x0045600001397983 */ /* 0x000ea20000300800 */
[C---:B----4-:R-:W-:Y:S06]  /*93340*/  HMMA.16816.F32 R16, R24.reuse, R34, R16 ;  /* 0x000000221810723c */ /* 0x050fec0000001810 */
[C---:B------:R-:W-:Y:S06]  /*93350*/  HMMA.16816.F32 R36, R24.reuse, R30, R36 ;  /* 0x0000001e1824723c */ /* 0x040fec0000001824 */
[C---:B---3--:R-:W-:Y:S11]  /*93360*/  HMMA.16816.F32 R40, R24.reuse, R6, R40 ;  /* 0x000000061828723c */ /* 0x048ff60000001828 */
        /* <DEDUP_REMOVED lines=12> */
[C---:B------:R-:W-:Y:S06]  /*93430*/  HMMA.16816.F32 R52, R24.reuse, R60, R52 ;  /* 0x0000003c1834723c */ /* 0x040fec0000001834 */
[C---:B---3--:R-:W-:Y:S06]  /*93440*/  HMMA.16816.F32 R16, R24.reuse, R22, R16 ;  /* 0x000000161810723c */ /* 0x048fec0000001810 */
[C---:B----4-:R-:W-:Y:S06]  /*93450*/  HMMA.16816.F32 R36, R24.reuse, R28, R36 ;  /* 0x0000001c1824723c */ /* 0x050fec0000001824 */
        /* <DEDUP_REMOVED lines=16> */
[----:B------:R-:W2:Y:S02]  /*93560*/  LDL.LU.64 R40, [R1+0x44f0] ;  /* 0x0044f00001287983 */ /* 0x000ea40000300a00 */
[----:B--2---:R-:W-:Y:S02]  /*93570*/  HMMA.16816.F32 R24, R24, R2, R40 ;  /* 0x000000021818723c */ /* 0x004fe40000001828 */
[----:B------:R-:W2:Y:S04]  /*93580*/  LDL.LU.64 R42, [R1+0x44e8] ;  /* 0x0044e800012a7983 */ /* 0x000ea80000300a00 */
[----:B------:R-:W2:-:S15]  /*93590*/  LDL.LU.64 R40, [R1+0x44e0] ;  /* 0x0044e00001287983 */ /* 0x000e9e0000300a00 */
[----:B------:R-:W-:-:S02]  /*935a0*/  NOP ;  /* 0x0000000000007918 */ /* 0x000fc40000000000 */
[----:B------:R-:W-:Y:S04]  /*935b0*/  STL.64 [R1+0xbe0], R24 ;  /* 0x000be01801007387 */ /* 0x000fe80000100a00 */
[----:B------:R0:W-:Y:S04]  /*935c0*/  STL.64 [R1+0xbe8], R26 ;  /* 0x000be81a01007387 */ /* 0x0001e80000100a00 */
[----:B0-----:R-:W4:Y:S01]  /*935d0*/  LDL.LU R27, [R1+0x1998] ;  /* 0x00199800011b7983 */ /* 0x001f220000300800 */
[C---:B--2---:R-:W-:Y:S06]  /*935e0*/  HMMA.16816.F32 R12, R40.reuse, R34, R12 ;  /* 0x00000022280c723c */ /* 0x044fec000000180c */
[C---:B------:R-:W-:Y:S06]  /*935f0*/  HMMA.16816.F32 R16, R40.reuse, R30, R16 ;  /* 0x0000001e2810723c */ /* 0x040fec0000001810 */
[C---:B---3--:R-:W-:Y:S06]  /*93600*/  HMMA.16816.F32 R36, R40.reuse, R6, R36 ;  /* 0x000000062824723c */ /* 0x048fec0000001824 */
[C---:B------:R-:W-:Y:S06]  /*93610*/  HMMA.16816.F32 R44, R40.reuse, R22, R44 ;  /* 0x00000016282c723c */ /* 0x040fec000000182c */
[----:B------:R-:W-:Y:S01]  /*93620*/  HMMA.16816.F32 R48, R40, R28, R48 ;  /* 0x0000001c2830723c */ /* 0x000fe20000001830 */
[----:B------:R-:W-:Y:S04]  /*93630*/  STL.64 [R1+0xbd0], R12 ;  /* 0x000bd00c01007387 */ /* 0x000fe80000100a00 */
[----:B------:R0:W-:Y:S04]  /*93640*/  STL.64 [R1+0xbd8], R14 ;  /* 0x000bd80e01007387 */ /* 0x0001e80000100a00 */
[----:B0-----:R-:W2:Y:S04]  /*93650*/  LDL.LU.64 R14, [R1+0x44d8] ;  /* 0x0044d800010e7983 */ /* 0x001ea80000300a00 */
[----:B------:R-:W2:Y:S04]  /*93660*/  LDL.LU.64 R12, [R1+0x44d0] ;  /* 0x0044d000010c7983 */ /* 0x000ea80000300a00 */
[----:B------:R-:W-:Y:S04]  /*93670*/  STL.64 [R1+0xbc0], R16 ;  /* 0x000bc01001007387 */ /* 0x000fe80000100a00 */
[----:B------:R0:W-:Y:S04]  /*93680*/  STL.64 [R1+0xbc8], R18 ;  /* 0x000bc81201007387 */ /* 0x0001e80000100a00 */
[----:B0-----:R-:W3:Y:S04]  /*93690*/  LDL.LU R18, [R1+0x44c8] ;  /* 0x0044c80001127983 */ /* 0x001ee80000300800 */
        /* <DEDUP_REMOVED lines=13> */
[----:B------:R-:W-:-:S07]  /*93770*/  IMAD.MOV.U32 R11, RZ, RZ, R0 ;  /* 0x000000ffff0b7224 */ /* 0x000fce00078e0000 */
[----:B------:R-:W-:Y:S01]  /*93780*/  HMMA.16816.F32 R8, R40, R60, R8 ;  /* 0x0000003c2808723c */ /* 0x000fe20000001808 */
[----:B------:R-:W-:Y:S02]  /*93790*/  IMAD.MOV.U32 R19, RZ, RZ, R6 ;  /* 0x000000ffff137224 */ /* 0x000fe400078e0006 */
[----:B------:R-:W-:Y:S02]  /*937a0*/  IMAD.MOV.U32 R6, RZ, RZ, R7 ;  /* 0x000000ffff067224 */ /* 0x000fe400078e0007 */
[----:B------:R-:W-:Y:S02]  /*937b0*/  IMAD.MOV.U32 R7, RZ, RZ, R22 ;  /* 0x000000ffff077224 */ /* 0x000fe400078e0016 */
[----:B------:R-:W-:Y:S02]  /*937c0*/  IMAD.MOV.U32 R22, RZ, RZ, R28 ;  /* 0x000000ffff167224 */ /* 0x000fe400078e001c */
[----:B------:R-:W-:-:S14]  /*937d0*/  IMAD.MOV.U32 R28, RZ, RZ, R60 ;  /* 0x000000ffff1c7224 */ /* 0x000fdc00078e003c */
[----:B------:R-:W-:Y:S04]  /*937e0*/  STL.64 [R1+0xd10], R8 ;  /* 0x000d100801007387 */ /* 0x000fe80000100a00 */
[----:B------:R0:W-:Y:S04]  /*937f0*/  STL.64 [R1+0xd18], R10 ;  /* 0x000d180a01007387 */ /* 0x0001e80000100a00 */
[----:B0-----:R-:W4:Y:S04]  /*93800*/  LDL.LU R10, [R1+0x1120] ;  /* 0x00112000010a7983 */ /* 0x001f280000300800 */
[----:B------:R-:W4:Y:S01]  /*93810*/  LDL.LU R60, [R1+0x1128] ;  /* 0x00112800013c7983 */ /* 0x000f220000300800 */
[----:B------:R-:W-:-:S02]  /*93820*/  IMAD.MOV.U32 R9, RZ, RZ, R58 ;  /* 0x000000ffff097224 */ /* 0x000fc400078e003a */
[----:B------:R-:W-:Y:S01]  /*93830*/  IMAD.MOV.U32 R8, RZ, RZ, R59 ;  /* 0x000000ffff087224 */ /* 0x000fe200078e003b */
[----:B---3--:R-:W-:-:S15]  /*93840*/  HMMA.16816.F32 R48, R40, R58, R48 ;  /* 0x0000003a2830723c */ /* 0x008fde0000001830 */
[----:B------:R-:W-:-:S08]  /*93850*/  NOP ;  /* 0x0000000000007918 */ /* 0x000fd00000000000 */
[----:B------:R-:W-:Y:S04]  /*93860*/  STL.64 [R1+0xd00], R48 ;  /* 0x000d003001007387 */ /* 0x000fe80000100a00 */
[----:B------:R-:W-:Y:S04]  /*93870*/  STL.64 [R1+0xd08], R50 ;  /* 0x000d083201007387 */ /* 0x000fe80000100a00 */
[----:B------:R-:W4:Y:S01]  /*93880*/  LDL.LU.64 R58, [R1+0x4488] ;  /* 0x00448800013a7983 */ /* 0x000f220000300a00 */
[----:B--2---:R-:W-:Y:S01]  /*93890*/  HMMA.16816.F32 R44, R40, R2, R44 ;  /* 0x00000002282c723c */ /* 0x004fe2000000182c */
[----:B------:R-:W-:-:S02]  /*938a0*/  IMAD.MOV.U32 R0, RZ, RZ, R23 ;  /* 0x000000ffff007224 */ /* 0x000fc400078e0017 */
[----:B------:R-:W-:Y:S02]  /*938b0*/  IMAD.MOV.U32 R23, RZ, RZ, R29 ;  /* 0x000000ffff177224 */ /* 0x000fe400078e001d */
[----:B------:R-:W-:Y:S02]  /*938c0*/  IMAD.MOV.U32 R29, RZ, RZ, R61 ;  /* 0x000000ffff1d7224 */ /* 0x000fe400078e003d */
[----:B------:R-:W-:Y:S02]  /*938d0*/  IMAD.MOV.U32 R41, RZ, RZ, R8 ;  /* 0x000000ffff297224 */ /* 0x000fe400078e0008 */
[----:B------:R-:W-:-:S14]  /*938e0*/  IMAD.MOV.U32 R40, RZ, RZ, R9 ;  /* 0x000000ffff287224 */ /* 0x000fdc00078e0009 */
[----:B------:R0:W-:Y:S04]  /*938f0*/  STL.64 [R1+0xcf0], R44 ;  /* 0x000cf02c01007387 */ /* 0x0001e80000100a00 */
[----:B------:R1:W-:Y:S04]  /*93900*/  STL.64 [R1+0xcf8], R46 ;  /* 0x000cf82e01007387 */ /* 0x0003e80000100a00 */
[----:B------:R-:W2:Y:S04]  /*93910*/  LDL.LU R42, [R1+0x1100] ;  /* 0x00110000012a7983 */ /* 0x000ea80000300800 */
        /* <DEDUP_REMOVED lines=16> */
[----:B----4-:R-:W-:Y:S03]  /*93a20*/  HMMA.16816.F32 R36, R56, R34, R36 ;  /* 0x000000223824723c */ /* 0x010fe60000001824 */
[----:B------:R-:W4:-:S15]  /*93a30*/  LDL.LU.64 R34, [R1+0x4480] ;  /* 0x0044800001227983 */ /* 0x000f1e0000300a00 */
[----:B------:R-:W-:-:S05]  /*93a40*/  NOP ;  /* 0x0000000000007918 */ /* 0x000fca0000000000 */
[----:B------:R0:W-:Y:S04]  /*93a50*/  STL.64 [R1+0xce0], R36 ;  /* 0x000ce02401007387 */ /* 0x0001e80000100a00 */
[----:B------:R1:W-:Y:S01]  /*93a60*/  STL.64 [R1+0xce8], R38 ;  /* 0x000ce82601007387 */ /* 0x0003e20000100a00 */
[----:B0-----:R-:W-:Y:S02]  /*93a70*/  IMAD.MOV.U32 R36, RZ, RZ, R22 ;  /* 0x000000ffff247224 */ /* 0x001fe400078e0016 */
[----:B------:R-:W-:Y:S01]  /*93a80*/  IMAD.MOV.U32 R37, RZ, RZ, R23 ;  /* 0x000000ffff257224 */ /* 0x000fe200078e0017 */
[----:B------:R-:W3:Y:S04]  /*93a90*/  LDL.LU R22, [R1+0x447c] ;  /* 0x00447c0001167983 */ /* 0x000ee80000300800 */
[----:B------:R-:W3:Y:S01]  /*93aa0*/  LDL.LU R23, [R1+0x4478] ;  /* 0x0044780001177983 */ /* 0x000ee20000300800 */
[----:B-1----:R-:W-:-:S02]  /*93ab0*/  IMAD.MOV.U32 R38, RZ, RZ, R28 ;  /* 0x000000ffff267224 */ /* 0x002fc400078e001c */
[----:B------:R-:W-:Y:S01]  /*93ac0*/  IMAD.MOV.U32 R39, RZ, RZ, R29 ;  /* 0x000000ffff277224 */ /* 0x000fe200078e001d */
[----:B------:R-:W3:Y:S04]  /*93ad0*/  LDL.LU R28, [R1+0x4474] ;  /* 0x00447400011c7983 */ /* 0x000ee80000300800 */
[----:B------:R-:W3:Y:S01]  /*93ae0*/  LDL.LU R29, [R1+0x4470] ;  /* 0x00447000011d7983 */ /* 0x000ee20000300800 */
[----:B----4-:R-:W-:Y:S03]  /*93af0*/  HMMA.16816.F32 R32, R56, R30, R32 ;  /* 0x0000001e3820723c */ /* 0x010fe60000001820 */
[----:B------:R-:W4:-:S15]  /*93b00*/  LDL.LU.64 R30, [R1+0x4468] ;  /* 0x00446800011e7983 */ /* 0x000f1e0000300a00 */
[----:B------:R-:W-:-:S05]  /*93b10*/  NOP ;  /* 0x0000000000007918 */ /* 0x000fca0000000000 */
[----:B------:R0:W-:Y:S04]  /*93b20*/  STL.64 [R1+0xcc0], R32 ;  /* 0x000cc02001007387 */ /* 0x0001e80000100a00 */
[----:B------:R1:W-:Y:S01]  /*93b30*/  STL.64 [R1+0xcc8], R34 ;  /* 0x000cc82201007387 */ /* 0x0003e20000100a00 */
[----:B0-----:R-:W-:-:S03]  /*93b40*/  IMAD.MOV.U32 R32, RZ, RZ, R19 ;  /* 0x000000ffff207224 */ /* 0x001fc600078e0013 */
[----:B------:R-:W4:Y:S01]  /*93b50*/  LDL.LU R19, [R1+0x4460] ;  /* 0x0044600001137983 */ /* 0x000f220000300800 */
[----:B------:R-:W-:-:S03]  /*93b60*/  IMAD.MOV.U32 R33, RZ, RZ, R6 ;  /* 0x000000ffff217224 */ /* 0x000fc600078e0006 */
[----:B------:R-:W4:Y:S01]  /*93b70*/  LDL.LU R6, [R1+0x445c] ;  /* 0x00445c0001067983 */ /* 0x000f220000300800 */
[----:B-1----:R-:W-:-:S03]  /*93b80*/  IMAD.MOV.U32 R34, RZ, RZ, R7 ;  /* 0x000000ffff227224 */ /* 0x002fc600078e0007 */
[----:B------:R-:W4:Y:S01]  /*93b90*/  LDL.LU R7, [R1+0x4458] ;  /* 0x0044580001077983 */ /* 0x000f220000300800 */
[----:B------:R-:W-:-:S03]  /*93ba0*/  IMAD.MOV.U32 R35, RZ, RZ, R0 ;  /* 0x000000ffff237224 */ /* 0x000fc600078e0000 */
[----:B------:R1:W5:Y:S01]  /*93bb0*/  LDL.LU R0, [R1+0x4454] ;  /* 0x0044540001007983 */ /* 0x0003620000300800 */
[----:B------:R-:W-:Y:S01]  /*93bc0*/  VIADD R27, R27, 0x1 ;  /* 0x000000011b1b7836 */ /* 0x000fe20000000000 */
[----:B--2---:R-:W-:Y:S02]  /*93bd0*/  IADD3 R42, P6, R42, UR61, RZ ;  /* 0x0000003d2a2a7c10 */ /* 0x004fe4000ffde0ff */
[----:B---3--:R-:W-:Y:S02]  /*93be0*/  IADD3 R43, P5, R43, UR61, RZ ;  /* 0x0000003d2b2b7c10 */ /* 0x008fe4000ffbe0ff */
[----:B------:R-:W-:Y:S02]  /*93bf0*/  IADD3 R44, P4, R44, UR61, RZ ;  /* 0x0000003d2c2c7c10 */ /* 0x000fe4000ff9e0ff */
[----:B------:R-:W-:Y:S02]  /*93c00*/  IADD3 R10, P2, R10, UR61, RZ ;  /* 0x0000003d0a0a7c10 */ /* 0x000fe4000ff5e0ff */
[----:B------:R-:W-:-:S02]  /*93c10*/  IADD3 R45, P3, R45, UR61, RZ ;  /* 0x0000003d2d2d7c10 */ /* 0x000fc4000ff7e0ff */
[----:B------:R-:W-:Y:S02]  /*93c20*/  IADD3 R60, P1, R60, UR61, RZ ;  /* 0x0000003d3c3c7c10 */ /* 0x000fe4000ff3e0ff */
[----:B------:R-:W-:Y:S02]  /*93c30*/  IADD3 R46, P0, R46, UR61, RZ ;  /* 0x0000003d2e2e7c10 */ /* 0x000fe4000ff1e0ff */
[----:B------:R-:W-:Y:S02]  /*93c40*/  IADD3.X R47, R47, UR22, RZ, P6, !PT ;  /* 0x000000162f2f7c10 */ /* 0x000fe4000b7fe4ff */
[----:B------:R-:W-:Y:S02]  /*93c50*/  IADD3 R48, P6, R48, UR61, RZ ;  /* 0x0000003d30307c10 */ /* 0x000fe4000ffde0ff */
[----:B------:R-:W-:Y:S02]  /*93c60*/  IADD3.X R49, R49, UR22, RZ, P5, !PT ;  /* 0x0000001631317c10 */ /* 0x000fe4000affe4ff */
[----:B------:R-:W-:-:S02]  /*93c70*/  IADD3 R50, P5, R50, UR61, RZ ;  /* 0x0000003d32327c10 */ /* 0x000fc4000ffbe0ff */
[----:B------:R-:W-:Y:S02]  /*93c80*/  IADD3.X R51, R51, UR22, RZ, P4, !PT ;  /* 0x0000001633337c10 */ /* 0x000fe4000a7fe4ff */
[----:B------:R-:W-:Y:S02]  /*93c90*/  IADD3 R24, P4, R24, UR61, RZ ;  /* 0x0000003d18187c10 */ /* 0x000fe4000ff9e0ff */
[----:B------:R-:W-:Y:S02]  /*93ca0*/  IADD3.X R25, R25, UR22, RZ, P3, !PT ;  /* 0x0000001619197c10 */ /* 0x000fe40009ffe4ff */
[----:B------:R-:W-:Y:S02]  /*93cb0*/  IADD3 R26, P3, R26, UR61, RZ ;  /* 0x0000003d1a1a7c10 */ /* 0x000fe4000ff7e0ff */
[----:B------:R-:W-:Y:S02]  /*93cc0*/  IADD3.X R8, R8, UR22, RZ, P2, !PT ;  /* 0x0000001608087c10 */ /* 0x000fe400097fe4ff */
[----:B------:R-:W-:-:S02]  /*93cd0*/  IADD3 R9, P2, R9, UR61, RZ ;  /* 0x0000003d09097c10 */ /* 0x000fc4000ff5e0ff */
[----:B------:R-:W-:Y:S02]  /*93ce0*/  IADD3.X R11, R11, UR22, RZ, P1, !PT ;  /* 0x000000160b0b7c10 */ /* 0x000fe40008ffe4ff */
[----:B------:R-:W-:Y:S01]  /*93cf0*/  IADD3 R61, P1, R61, UR61, RZ ;  /* 0x0000003d3d3d7c10 */ /* 0x000fe2000ff3e0ff */
[----:B----4-:R-:W-:-:S15]  /*93d00*/  HMMA.16816.F32 R28, R56, R32, R28 ;  /* 0x00000020381c723c */ /* 0x010fde000000181c */
[----:B------:R-:W-:-:S08]  /*93d10*/  NOP ;  /* 0x0000000000007918 */ /* 0x000fd00000000000 */
[----:B------:R-:W-:Y:S04]  /*93d20*/  STL.64 [R1+0xc90], R28 ;  /* 0x000c901c01007387 */ /* 0x000fe80000100a00 */
[----:B------:R0:W-:Y:S02]  /*93d30*/  STL.64 [R1+0xc98], R30 ;  /* 0x000c981e01007387 */ /* 0x0001e40000100a00 */
[C---:B0-----:R-:W-:Y:S06]  /*93d40*/  HMMA.16816.F32 R28, R56.reuse, R34, R20 ;  /* 0x00000022381c723c */ /* 0x041fec0000001814 */
[C---:B------:R-:W-:Y:S06]  /*93d50*/  HMMA.16816.F32 R20, R56.reuse, R36, R16 ;  /* 0x000000243814723c */ /* 0x040fec0000001810 */
[C---:B------:R-:W-:Y:S06]  /*93d60*/  HMMA.16816.F32 R16, R56.reuse, R38, R12 ;  /* 0x000000263810723c */ /* 0x040fec000000180c */
[C---:B------:R-:W-:Y:S06]  /*93d70*/  HMMA.16816.F32 R12, R56.reuse, R40, R4 ;  /* 0x00000028380c723c */ /* 0x040fec0000001804 */
[----:B------:R-:W-:Y:S01]  /*93d80*/  HMMA.16816.F32 R4, R56, R2, R52 ;  /* 0x000000023804723c */ /* 0x000fe20000001834 */
[----:B------:R-:W-:Y:S04]  /*93d90*/  STL.64 [R1+0xb90], R28 ;  /* 0x000b901c01007387 */ /* 0x000fe80000100a00 */
        /* <DEDUP_REMOVED lines=9> */
[----:B------:R-:W-:Y:S04]  /*93e30*/  STL [R1+0x1998], R27 ;  /* 0x0019981b01007387 */ /* 0x000fe80000100800 */
[----:B------:R-:W-:Y:S04]  /*93e40*/  STL [R1+0x1100], R42 ;  /* 0x0011002a01007387 */ /* 0x000fe80000100800 */
[----:B------:R-:W-:Y:S04]  /*93e50*/  STL [R1+0x1108], R43 ;  /* 0x0011082b01007387 */ /* 0x000fe80000100800 */
[----:B------:R-:W-:Y:S04]  /*93e60*/  STL [R1+0x1110], R44 ;  /* 0x0011102c01007387 */ /* 0x000fe80000100800 */
[----:B------:R0:W-:Y:S04]  /*93e70*/  STL [R1+0x1120], R10 ;  /* 0x0011200a01007387 */ /* 0x0001e80000100800 */
[----:B------:R-:W-:Y:S04]  /*93e80*/  STL [R1+0x1118], R45 ;  /* 0x0011182d01007387 */ /* 0x000fe80000100800 */
[----:B0-----:R-:W2:Y:S04]  /*93e90*/  LDL.LU R10, [R1+0x112c] ;  /* 0x00112c00010a7983 */ /* 0x001ea80000300800 */
[----:B------:R0:W-:Y:S04]  /*93ea0*/  STL [R1+0x1128], R60 ;  /* 0x0011283c01007387 */ /* 0x0001e80000100800 */
[----:B0-----:R-:W3:Y:S04]  /*93eb0*/  LDL.LU R60, [R1+0x3c0c] ;  /* 0x003c0c00013c7983 */ /* 0x001ee80000300800 */
        /* <DEDUP_REMOVED lines=10> */
[----:B------:R-:W4:Y:S04]  /*93f60*/  LDL.LU R32, [R1+0x1134] ;  /* 0x0011340001207983 */ /* 0x000f280000300800 */
[----:B------:R-:W-:Y:S04]  /*93f70*/  STL [R1+0x3c1c], R9 ;  /* 0x003c1c0901007387 */ /* 0x000fe80000100800 */
[----:B------:R-:W4:Y:S04]  /*93f80*/  LDL.LU R33, [R1+0x3c04] ;  /* 0x003c040001217983 */ /* 0x000f280000300800 */
[----:B------:R0:W-:Y:S04]  /*93f90*/  STL [R1+0x1124], R11 ;  /* 0x0011240b01007387 */ /* 0x0001e80000100800 */
[----:B------:R-:W4:Y:S04]  /*93fa0*/  LDL.LU R34, [R1+0x3c30] ;  /* 0x003c300001227983 */ /* 0x000f280000300800 */
[----:B------:R1:W-:Y:S04]  /*93fb0*/  STL [R1+0x3c14], R61 ;  /* 0x003c143d01007387 */ /* 0x0003e80000100800 */
        /* <DEDUP_REMOVED lines=12> */
[----:B-1----:R-:W4:Y:S04]  /*94080*/  LDL.LU R61, [R1+0x3bcc] ;  /* 0x003bcc00013d7983 */ /* 0x002f280000300800 */
[----:B------:R-:W4:Y:S04]  /*94090*/  LDL.LU R46, [R1+0x3bf8] ;  /* 0x003bf800012e7983 */ /* 0x000f280000300800 */
[----:B------:R-:W4:Y:S01]  /*940a0*/  LDL.LU R47, [R1+0x3bc4] ;  /* 0x003bc400012f7983 */ /* 0x000f220000300800 */
[----:B--2---:R-:W-:-:S05]  /*940b0*/  IADD3.X R10, R10, UR22, RZ, P0, !PT ;  /* 0x000000160a0a7c10 */ /* 0x004fca00087fe4ff */
[----:B------:R0:W-:Y:S04]  /*940c0*/  STL [R1+0x112c], R10 ;  /* 0x00112c0a01007387 */ /* 0x0001e80000100800 */
[----:B------:R-:W2:Y:S01]  /*940d0*/  LDL.LU R48, [R1+0x3bf0] ;  /* 0x003bf00001307983 */ /* 0x000ea20000300800 */
[----:B---3--:R-:W-:-:S05]  /*940e0*/  IADD3 R60, P0, R60, UR61, RZ ;  /* 0x0000003d3c3c7c10 */ /* 0x008fca000ff1e0ff */
[----:B------:R1:W-:Y:S04]  /*940f0*/  STL [R1+0x3c0c], R60 ;  /* 0x003c0c3c01007387 */ /* 0x0003e80000100800 */
        /* <DEDUP_REMOVED lines=9> */
[----:B-1----:R-:W3:Y:S01]  /*94190*/  LDL.LU R60, [R1+0x3bc8] ;  /* 0x003bc800013c7983 */ /* 0x002ee20000300800 */
[----:B----4-:R-:W-:-:S02]  /*941a0*/  IADD3.X R32, R32, UR22, RZ, P6, !PT ;  /* 0x0000001620207c10 */ /* 0x010fc4000b7fe4ff */
[----:B------:R-:W-:Y:S02]  /*941b0*/  IADD3 R33, P6, R33, UR61, RZ ;  /* 0x0000003d21217c10 */ /* 0x000fe4000ffde0ff */
[----:B------:R-:W-:Y:S02]  /*941c0*/  IADD3.X R34, R34, UR22, RZ, P5, !PT ;  /* 0x0000001622227c10 */ /* 0x000fe4000affe4ff */
[----:B------:R-:W-:Y:S02]  /*941d0*/  IADD3 R35, P5, R35, UR61, RZ ;  /* 0x0000003d23237c10 */ /* 0x000fe4000ffbe0ff */
[----:B------:R-:W-:Y:S01]  /*941e0*/  IADD3.X R36, R36, UR22, RZ, P4, !PT ;  /* 0x0000001624247c10 */ /* 0x000fe2000a7fe4ff */
[----:B------:R-:W-:Y:S01]  /*941f0*/  STL [R1+0x1134], R32 ;  /* 0x0011342001007387 */ /* 0x000fe20000100800 */
[----:B------:R-:W-:-:S03]  /*94200*/  IADD3 R37, P4, R37, UR61, RZ ;  /* 0x0000003d25257c10 */ /* 0x000fc6000ff9e0ff */
[----:B------:R-:W-:Y:S01]  /*94210*/  STL [R1+0x3c04], R33 ;  /* 0x003c042101007387 */ /* 0x000fe20000100800 */
[----:B------:R-:W-:-:S03]  /*94220*/  IADD3.X R38, R38, UR22, RZ, P3, !PT ;  /* 0x0000001626267c10 */ /* 0x000fc60009ffe4ff */
        /* <DEDUP_REMOVED lines=13> */
[----:B------:R-:W-:-:S03]  /*94300*/  IADD3.X R11, R11, UR22, RZ, P6, !PT ;  /* 0x000000160b0b7c10 */ /* 0x000fc6000b7fe4ff */
[----:B------:R-:W-:Y:S01]  /*94310*/  STL [R1+0x3be4], R41 ;  /* 0x003be42901007387 */ /* 0x000fe20000100800 */
[----:B------:R-:W-:-:S03]  /*94320*/  IADD3 R45, P0, R45, UR61, RZ ;  /* 0x0000003d2d2d7c10 */ /* 0x000fc6000ff1e0ff */
[----:B------:R-:W-:Y:S04]  /*94330*/  STL [R1+0x3c10], R42 ;  /* 0x003c102a01007387 */ /* 0x000fe80000100800 */
[----:B------:R-:W-:Y:S01]  /*94340*/  STL [R1+0x3bdc], R43 ;  /* 0x003bdc2b01007387 */ /* 0x000fe20000100800 */
[----:B------:R-:W-:-:S03]  /*94350*/  IADD3 R61, P6, R61, UR61, RZ ;  /* 0x0000003d3d3d7c10 */ /* 0x000fc6000ffde0ff */
[----:B------:R-:W-:Y:S04]  /*94360*/  STL [R1+0x3c08], R44 ;  /* 0x003c082c01007387 */ /* 0x000fe80000100800 */
[----:B------:R0:W-:Y:S04]  /*94370*/  STL [R1+0x3c00], R11 ;  /* 0x003c000b01007387 */ /* 0x0001e80000100800 */
[----:B------:R-:W-:Y:S04]  /*94380*/  STL [R1+0x3bd4], R45 ;  /* 0x003bd42d01007387 */ /* 0x000fe80000100800 */
[----:B0-----:R-:W4:Y:S04]  /*94390*/  LDL.LU R11, [R1+0x3b94] ;  /* 0x003b9400010b7983 */ /* 0x001f280000300800 */
[----:B------:R0:W-:Y:S04]  /*943a0*/  STL [R1+0x3bcc], R61 ;  /* 0x003bcc3d01007387 */ /* 0x0001e80000100800 */
[----:B0-----:R-:W4:Y:S01]  /*943b0*/  LDL.LU R61, [R1+0x3bc0] ;  /* 0x003bc000013d7983 */ /* 0x001f220000300800 */
[----:B------:R-:W-:-:S02]  /*943c0*/  IADD3.X R46, R46, UR22, RZ, P5, !PT ;  /* 0x000000162e2e7c10 */ /* 0x000fc4000affe4ff */
[----:B------:R-:W-:-:S03]  /*943d0*/  IADD3 R47, P5, R47, UR61, RZ ;  /* 0x0000003d2f2f7c10 */ /* 0x000fc6000ffbe0ff */
[----:B------:R-:W-:Y:S04]  /*943e0*/  STL [R1+0x3bf8], R46 ;  /* 0x003bf82e01007387 */ /* 0x000fe80000100800 */
[----:B------:R-:W-:Y:S01]  /*943f0*/  STL [R1+0x3bc4], R47 ;  /* 0x003bc42f01007387 */ /* 0x000fe20000100800 */
[----:B--2---:R-:W-:-:S05]  /*94400*/  IADD3.X R48, R48, UR22, RZ, P4, !PT ;  /* 0x0000001630307c10 */ /* 0x004fca000a7fe4ff */
[----:B------:R-:W-:Y:S01]  /*94410*/  STL [R1+0x3bf0], R48 ;  /* 0x003bf03001007387 */ /* 0x000fe20000100800 */
[----:B---3--:R-:W-:Y:S02]  /*94420*/  IADD3 R49, P4, R49, UR61, RZ ;  /* 0x0000003d31317c10 */ /* 0x008fe4000ff9e0ff */
[----:B------:R-:W-:Y:S02]  /*94430*/  IADD3.X R50, R50, UR22, RZ, P3, !PT ;  /* 0x0000001632327c10 */ /* 0x000fe40009ffe4ff */
[----:B------:R-:W-:Y:S02]  /*94440*/  IADD3 R51, P3, R51, UR61, RZ ;  /* 0x0000003d33337c10 */ /* 0x000fe4000ff7e0ff */
[----:B------:R-:W-:Y:S02]  /*94450*/  IADD3.X R24, R24, UR22, RZ, P2, !PT ;  /* 0x0000001618187c10 */ /* 0x000fe400097fe4ff */
[----:B------:R-:W-:Y:S01]  /*94460*/  IADD3 R25, P2, R25, UR61, RZ ;  /* 0x0000003d19197c10 */ /* 0x000fe2000ff5e0ff */
[----:B------:R-:W-:Y:S01]  /*94470*/  STL [R1+0x3bbc], R49 ;  /* 0x003bbc3101007387 */ /* 0x000fe20000100800 */
[----:B------:R-:W-:-:S03]  /*94480*/  IADD3.X R26, R26, UR22, RZ, P1, !PT ;  /* 0x000000161a1a7c10 */ /* 0x000fc60008ffe4ff */
[----:B------:R-:W-:Y:S01]  /*94490*/  STL [R1+0x3be8], R50 ;  /* 0x003be83201007387 */ /* 0x000fe20000100800 */
[----:B------:R-:W-:-:S03]  /*944a0*/  IADD3 R8, P1, R8, UR61, RZ ;  /* 0x0000003d08087c10 */ /* 0x000fc6000ff3e0ff */
[----:B------:R-:W-:Y:S04]  /*944b0*/  STL [R1+0x3bb4], R51 ;  /* 0x003bb43301007387 */ /* 0x000fe80000100800 */
[----:B------:R-:W-:Y:S01]  /*944c0*/  STL [R1+0x3be0], R24 ;  /* 0x003be01801007387 */ /* 0x000fe20000100800 */
[----:B------:R-:W-:-:S03]  /*944d0*/  IADD3.X R9, R9, UR22, RZ, P0, !PT ;  /* 0x0000001609097c10 */ /* 0x000fc600087fe4ff */
[----:B------:R-:W-:Y:S01]  /*944e0*/  STL [R1+0x3bac], R25 ;  /* 0x003bac1901007387 */ /* 0x000fe20000100800 */
[----:B------:R-:W-:-:S03]  /*944f0*/  IADD3 R10, P0, R10, UR61, RZ ;  /* 0x0000003d0a0a7c10 */ /* 0x000fc6000ff1e0ff */
[----:B------:R-:W-:Y:S04]  /*94500*/  STL [R1+0x3bd8], R26 ;  /* 0x003bd81a01007387 */ /* 0x000fe80000100800 */
[----:B------:R-:W-:Y:S01]  /*94510*/  STL [R1+0x3ba4], R8 ;  /* 0x003ba40801007387 */ /* 0x000fe20000100800 */
[----:B------:R-:W-:-:S03]  /*94520*/  IADD3.X R60, R60, UR22, RZ, P6, !PT ;  /* 0x000000163c3c7c10 */ /* 0x000fc6000b7fe4ff */
[----:B------:R-:W2:Y:S04]  /*94530*/  LDL.LU R32, [R1+0x3b8c] ;  /* 0x003b8c0001207983 */ /* 0x000ea80000300800 */
[----:B------:R-:W-:Y:S04]  /*94540*/  STL [R1+0x3bd0], R9 ;  /* 0x003bd00901007387 */ /* 0x000fe80000100800 */
[----:B------:R-:W3:Y:S04]  /*94550*/  LDL.LU R33, [R1+0x3bb8] ;  /* 0x003bb80001217983 */ /* 0x000ee80000300800 */
[----:B------:R0:W-:Y:S04]  /*94560*/  STL [R1+0x3b9c], R10 ;  /* 0x003b9c0a01007387 */ /* 0x0001e80000100800 */
[----:B------:R-:W3:Y:S04]  /*94570*/  LDL.LU R34, [R1+0x3b84] ;  /* 0x003b840001227983 */ /* 0x000ee80000300800 */
        /* <DEDUP_REMOVED lines=13> */
[----:B-1----:R-:W3:Y:S04]  /*94650*/  LDL.LU R60, [R1+0x3b80] ;  /* 0x003b8000013c7983 */ /* 0x002ee80000300800 */
[----:B------:R-:W3:Y:S04]  /*94660*/  LDL.LU R46, [R1+0x3b4c] ;  /* 0x003b4c00012e7983 */ /* 0x000ee80000300800 */
[----:B------:R-:W3:Y:S01]  /*94670*/  LDL.LU R47, [R1+0x3b78] ;  /* 0x003b7800012f7983 */ /* 0x000ee20000300800 */
[----:B----4-:R-:W-:-:S05]  /*94680*/  IADD3 R11, P6, R11, UR61, RZ ;  /* 0x0000003d0b0b7c10 */ /* 0x010fca000ffde0ff */
[----:B------:R0:W-:Y:S04]  /*94690*/  STL [R1+0x3b94], R11 ;  /* 0x003b940b01007387 */ /* 0x0001e80000100800 */
[----:B------:R-:W4:Y:S01]  /*946a0*/  LDL.LU R48, [R1+0x3b44] ;  /* 0x003b440001307983 */ /* 0x000f220000300800 */
[----:B------:R-:W-:-:S05]  /*946b0*/  IADD3.X R61, R61, UR22, RZ, P5, !PT ;  /* 0x000000163d3d7c10 */ /* 0x000fca000affe4ff */
        /* <DEDUP_REMOVED lines=10> */
[----:B-1----:R-:W4:Y:S01]  /*94760*/  LDL.LU R61, [R1+0x3b1c] ;  /* 0x003b1c00013d7983 */ /* 0x002f220000300800 */
[----:B--2---:R-:W-:-:S02]  /*94770*/  IADD3 R32, P5, R32, UR61, RZ ;  /* 0x0000003d20207c10 */ /* 0x004fc4000ffbe0ff */
[----:B---3--:R-:W-:Y:S02]  /*94780*/  IADD3.X R33, R33, UR22, RZ, P4, !PT ;  /* 0x0000001621217c10 */ /* 0x008fe4000a7fe4ff */
[----:B------:R-:W-:Y:S02]  /*94790*/  IADD3 R34, P4, R34, UR61, RZ ;  /* 0x0000003d22227c10 */ /* 0x000fe4000ff9e0ff */
[----:B------:R-:W-:Y:S02]  /*947a0*/  IADD3.X R35, R35, UR22, RZ, P3, !PT ;  /* 0x0000001623237c10 */ /* 0x000fe40009ffe4ff */
[----:B------:R-:W-:Y:S01]  /*947b0*/  IADD3 R36, P3, R36, UR61, RZ ;  /* 0x0000003d24247c10 */ /* 0x000fe2000ff7e0ff */
        /* <DEDUP_REMOVED lines=15> */
[----:B------:R-:W-:Y:S02]  /*948b0*/  IADD3 R44, P6, R44, UR61, RZ ;  /* 0x0000003d2c2c7c10 */ /* 0x000fe4000ffde0ff */
[----:B------:R-:W-:Y:S01]  /*948c0*/  IADD3.X R45, R45, UR22, RZ, P5, !PT ;  /* 0x000000162d2d7c10 */ /* 0x000fe2000affe4ff */
[----:B------:R-:W-:Y:S01]  /*948d0*/  STL [R1+0x3b6c], R40 ;  /* 0x003b6c2801007387 */ /* 0x000fe20000100800 */
[----:B------:R-:W-:-:S03]  /*948e0*/  IADD3 R10, P5, R10, UR61, RZ ;  /* 0x0000003d0a0a7c10 */ /* 0x000fc6000ffbe0ff */
[----:B------:R-:W-:Y:S04]  /*948f0*/  STL [R1+0x3b98], R41 ;  /* 0x003b982901007387 */ /* 0x000fe80000100800 */
[----:B------:R-:W-:Y:S04]  /*94900*/  STL [R1+0x3b64], R42 ;  /* 0x003b642a01007387 */ /* 0x000fe80000100800 */
[----:B------:R-:W-:Y:S01]  /*94910*/  STL [R1+0x3b90], R43 ;  /* 0x003b902b01007387 */ /* 0x000fe20000100800 */
[----:B------:R-:W-:-:S03]  /*94920*/  IADD3.X R60, R60, UR22, RZ, P4, !PT ;  /* 0x000000163c3c7c10 */ /* 0x000fc6000a7fe4ff */
[----:B------:R-:W-:Y:S04]  /*94930*/  STL [R1+0x3b5c], R44 ;  /* 0x003b5c2c01007387 */ /* 0x000fe80000100800 */
[----:B------:R0:W-:Y:S04]  /*94940*/  STL [R1+0x3b54], R10 ;  /* 0x003b540a01007387 */ /* 0x0001e80000100800 */
[----:B------:R-:W-:Y:S04]  /*94950*/  STL [R1+0x3b88], R45 ;  /* 0x003b882d01007387 */ /* 0x000fe80000100800 */
[----:B0-----:R-:W2:Y:S04]  /*94960*/  LDL.LU R10, [R1+0x3b48] ;  /* 0x003b4800010a7983 */ /* 0x001ea80000300800 */
[----:B------:R0:W-:Y:S04]  /*94970*/  STL [R1+0x3b80], R60 ;  /* 0x003b803c01007387 */ /* 0x0001e80000100800 */
[----:B0-----:R-:W3:Y:S01]  /*94980*/  LDL.LU R60, [R1+0x3b14] ;  /* 0x003b1400013c7983 */ /* 0x001ee20000300800 */
[----:B------:R-:W-:-:S02]  /*94990*/  IADD3 R46, P4, R46, UR61, RZ ;  /* 0x0000003d2e2e7c10 */ /* 0x000fc4000ff9e0ff */
[----:B------:R-:W-:Y:S02]  /*949a0*/  IADD3.X R47, R47, UR22, RZ, P3, !PT ;  /* 0x000000162f2f7c10 */ /* 0x000fe40009ffe4ff */
[----:B----4-:R-:W-:Y:S02]  /*949b0*/  IADD3 R48, P3, R48, UR61, RZ ;  /* 0x0000003d30307c10 */ /* 0x010fe4000ff7e0ff */
        /* <DEDUP_REMOVED lines=12> */
[----:B------:R-:W-:Y:S04]  /*94a80*/  STL [R1+0x3b68], R51 ;  /* 0x003b683301007387 */ /* 0x000fe80000100800 */
[----:B------:R-:W-:Y:S01]  /*94a90*/  STL [R1+0x3b34], R24 ;  /* 0x003b341801007387 */ /* 0x000fe20000100800 */
[----:B------:R-:W-:-:S03]  /*94aa0*/  IADD3 R9, P6, R9, UR61, RZ ;  /* 0x0000003d09097c10 */ /* 0x000fc6000ffde0ff */
[----:B------:R-:W-:Y:S01]  /*94ab0*/  STL [R1+0x3b60], R25 ;  /* 0x003b601901007387 */ /* 0x000fe20000100800 */
[----:B------:R-:W-:-:S03]  /*94ac0*/  IADD3.X R11, R11, UR22, RZ, P5, !PT ;  /* 0x000000160b0b7c10 */ /* 0x000fc6000affe4ff */
[----:B------:R-:W-:Y:S04]  /*94ad0*/  STL [R1+0x3b2c], R26 ;  /* 0x003b2c1a01007387 */ /* 0x000fe80000100800 */
[----:B------:R-:W-:Y:S01]  /*94ae0*/  STL [R1+0x3b58], R8 ;  /* 0x003b580801007387 */ /* 0x000fe20000100800 */
[----:B------:R-:W-:-:S03]  /*94af0*/  IADD3 R61, P5, R61, UR61, RZ ;  /* 0x0000003d3d3d7c10 */ /* 0x000fc6000ffbe0ff */
        /* <DEDUP_REMOVED lines=351> */
[----:B----4-:R-:W-:Y:S01]  /*960f0*/  IADD3 R48, P4, R48, UR61, RZ ;  /* 0x0000003d30307c10 */ /* 0x010fe2000ff9e0ff */
[----:B------:R-:W-:Y:S04]  /*96100*/  STL [R1+0x395c], R46 ;  /* 0x00395c2e01007387 */ /* 0x000fe80000100800 */
[----:B------:R-:W-:Y:S01]  /*96110*/  STL [R1+0x3988], R47 ;  /* 0x0039882f01007387 */ /* 0x000fe20000100800 */
[----:B------:R-:W-:Y:S02]  /*96120*/  IADD3.X R49, R49, UR22, RZ, P3, !PT ;  /* 0x0000001631317c10 */ /* 0x000fe40009ffe4ff */
[----:B------:R-:W-:-:S02]  /*96130*/  IADD3 R50, P3, R50, UR61, RZ ;  /* 0x0000003d32327c10 */ /* 0x000fc4000ff7e0ff */
        /* <DEDUP_REMOVED lines=369> */
[----:B------:R-:W-:Y:S04]  /*97850*/  STL [R1+0x3798], R47 ;  /* 0x0037982f01007387 */ /* 0x000fe80000100800 */
[----:B------:R-:W-:Y:S01]  /*97860*/  STL [R1+0x3764], R48 ;  /* 0x0037643001007387 */ /* 0x000fe20000100800 */
[----:B------:R-:W-:-:S02]  /*97870*/  IADD3.X R49, R49, UR22, RZ, P4, !PT ;  /* 0x0000001631317c10 */ /* 0x000fc4000a7fe4ff */
        /* <DEDUP_REMOVED lines=5085> */
[----:B------:R0:W-:Y:S01]  /*ab650*/  STL [R1+0x1d14], R35 ;  /* 0x001d142301007387 */ /* 0x0001e20000100800 */
        /* <DEDUP_REMOVED lines=18> */
[----:B------:R-:W-:Y:S01]  /*ab780*/  STL [R1+0x1cec], R45 ;  /* 0x001cec2d01007387 */ /* 0x000fe20000100800 */
[----:B------:R-:W-:Y:S01]  /*ab790*/  IADD3.X R46, R46, UR22, RZ, P0, !PT ;  /* 0x000000162e2e7c10 */ /* 0x000fe200087fe4ff */
[----:B0-----:R-:W0:Y:S02]  /*ab7a0*/  LDC R35, c[0x0][0x23c] ;  /* 0x00008f00ff237b82 */ /* 0x001e240000000800 */
[----:B-1----:R-:W4:Y:S04]  /*ab7b0*/  LDL.LU R11, [R1+0x1cac] ;  /* 0x001cac00010b7983 */ /* 0x002f280000300800 */
[----:B------:R1:W-:Y:S04]  /*ab7c0*/  STL [R1+0x1ce4], R61 ;  /* 0x001ce43d01007387 */ /* 0x0003e80000100800 */
[----:B-1----:R-:W4:Y:S01]  /*ab7d0*/  LDL.LU R61, [R1+0x1cd8] ;  /* 0x001cd800013d7983 */ /* 0x002f220000300800 */
[----:B------:R-:W-:-:S03]  /*ab7e0*/  IADD3 R47, P0, R47, UR61, RZ ;  /* 0x0000003d2f2f7c10 */ /* 0x000fc6000ff1e0ff */
[----:B------:R1:W-:Y:S04]  /*ab7f0*/  STL [R1+0x1d10], R46 ;  /* 0x001d102e01007387 */ /* 0x0003e80000100800 */
[----:B------:R1:W-:Y:S01]  /*ab800*/  STL [R1+0x1cdc], R47 ;  /* 0x001cdc2f01007387 */ /* 0x0003e20000100800 */
        /* <DEDUP_REMOVED lines=22> */
[----:B------:R-:W-:Y:S04]  /*ab970*/  STL [R1+0x1cb4], R10 ;  /* 0x001cb40a01007387 */ /* 0x000fe80000100800 */
        /* <DEDUP_REMOVED lines=14> */
[----:B0-----:R-:W3:Y:S04]  /*aba60*/  LDL.LU R60, [R1+0x1c98] ;  /* 0x001c9800013c7983 */ /* 0x001ee80000300800 */
        /* <DEDUP_REMOVED lines=16> */
[----:B------:R-:W-:-:S05]  /*abb70*/  IMAD.SHL.U32 R4, R35, 0x80, RZ ;  /* 0x0000008023047824 */ /* 0x000fca00078e00ff */
[----:B------:R-:W-:Y:S02]  /*abb80*/  SHF.R.S32.HI R2, RZ, 0x1f, R4 ;  /* 0x0000001fff027819 */ /* 0x000fe40000011404 */
[----:B--2---:R-:W-:Y:S02]  /*abb90*/  IADD3 R32, P0, R32, UR61, RZ ;  /* 0x0000003d20207c10 */ /* 0x004fe4000ff1e0ff */
[----:B---3--:R-:W-:Y:S02]  /*abba0*/  IADD3.X R33, R33, UR22, RZ, P6, !PT ;  /* 0x0000001621217c10 */ /* 0x008fe4000b7fe4ff */
[----:B------:R-:W-:Y:S02]  /*abbb0*/  IADD3 R34, P6, R34, UR61, RZ ;  /* 0x0000003d22227c10 */ /* 0x000fe4000ffde0ff */
[----:B------:R-:W-:Y:S02]  /*abbc0*/  IADD3.X R36, R36, UR22, RZ, P5, !PT ;  /* 0x0000001624247c10 */ /* 0x000fe4000affe4ff */
[----:B------:R-:W-:Y:S01]  /*abbd0*/  IADD3 R37, P5, R37, UR61, RZ ;  /* 0x0000003d25257c10 */ /* 0x000fe2000ffbe0ff */
[----:B------:R-:W-:Y:S01]  /*abbe0*/  STL [R1+0x1ca4], R32 ;  /* 0x001ca42001007387 */ /* 0x000fe20000100800 */
[----:B------:R-:W-:-:S03]  /*abbf0*/  IADD3.X R38, R38, UR22, RZ, P4, !PT ;  /* 0x0000001626267c10 */ /* 0x000fc6000a7fe4ff */
[----:B------:R-:W-:Y:S01]  /*abc00*/  STL [R1+0x1cd0], R33 ;  /* 0x001cd02101007387 */ /* 0x000fe20000100800 */
[----:B------:R-:W-:-:S03]  /*abc10*/  IADD3 R39, P4, R4, R39, RZ ;  /* 0x0000002704277210 */ /* 0x000fc60007f9e0ff */
        /* <DEDUP_REMOVED lines=15> */
[----:B------:R-:W-:-:S03]  /*abd10*/  IADD3.X R46, R46, UR22, RZ, P0, !PT ;  /* 0x000000162e2e7c10 */ /* 0x000fc600087fe4ff */
[----:B------:R-:W-:Y:S04]  /*abd20*/  STL [R1+0x3c74], R43 ;  /* 0x003c742b01007387 */ /* 0x000fe80000100800 */
[----:B------:R-:W-:Y:S04]  /*abd30*/  STL [R1+0x1ca8], R44 ;  /* 0x001ca82c01007387 */ /* 0x000fe80000100800 */
[----:B------:R-:W-:Y:S04]  /*abd40*/  STL [R1+0x4448], R45 ;  /* 0x0044482d01007387 */ /* 0x000fe80000100800 */
[----:B------:R0:W-:Y:S04]  /*abd50*/  STL [R1+0x1c98], R60 ;  /* 0x001c983c01007387 */ /* 0x0001e80000100800 */
[----:B------:R1:W-:Y:S04]  /*abd60*/  STL [R1+0x1ca0], R46 ;  /* 0x001ca02e01007387 */ /* 0x0003e80000100800 */
[----:B0-----:R-:W2:Y:S01]  /*abd70*/  LDL.LU R60, [R1+0x3cbc] ;  /* 0x003cbc00013c7983 */ /* 0x001ea20000300800 */
[----:B------:R-:W-:-:S02]  /*abd80*/  IADD3 R47, P0, R4, R47, RZ ;  /* 0x0000002f042f7210 */ /* 0x000fc40007f1e0ff */
[C---:B------:R-:W-:Y:S02]  /*abd90*/  IADD3 R48, P6, R4.reuse, R48, RZ ;  /* 0x0000003004307210 */ /* 0x040fe40007fde0ff */
[----:B------:R-:W-:Y:S01]  /*abda0*/  IADD3.X R49, R49, UR22, RZ, P5, !PT ;  /* 0x0000001631317c10 */ /* 0x000fe2000affe4ff */
[----:B------:R0:W-:Y:S04]  /*abdb0*/  STL [R1+0x3c80], R47 ;  /* 0x003c802f01007387 */ /* 0x0001e80000100800 */
[----:B------:R-:W-:Y:S04]  /*abdc0*/  STL [R1+0x3c8c], R48 ;  /* 0x003c8c3001007387 */ /* 0x000fe80000100800 */
[----:B------:R-:W-:Y:S01]  /*abdd0*/  STL [R1+0x1c90], R49 ;  /* 0x001c903101007387 */ /* 0x000fe20000100800 */
[----:B----4-:R-:W-:-:S05]  /*abde0*/  IADD3 R50, P5, R4, R50, RZ ;  /* 0x0000003204327210 */ /* 0x010fca0007fbe0ff */
[----:B------:R-:W-:Y:S01]  /*abdf0*/  STL [R1+0x3ca0], R50 ;  /* 0x003ca03201007387 */ /* 0x000fe20000100800 */
[----:B------:R-:W-:Y:S01]  /*abe00*/  IMAD.X R51, R2, 0x1, R51, P4 ;  /* 0x0000000102337824 */ /* 0x000fe200020e0633 */
[----:B------:R-:W-:Y:S01]  /*abe10*/  IADD3 R24, P4, R4, R24, RZ ;  /* 0x0000001804187210 */ /* 0x000fe20007f9e0ff */
[----:B------:R-:W-:Y:S01]  /*abe20*/  IMAD.X R25, R2, 0x1, R25, P3 ;  /* 0x0000000102197824 */ /* 0x000fe200018e0619 */
[----:B------:R-:W-:Y:S01]  /*abe30*/  IADD3 R26, P3, R4, R26, RZ ;  /* 0x0000001a041a7210 */ /* 0x000fe20007f7e0ff */
[----:B------:R-:W-:Y:S01]  /*abe40*/  IMAD.X R8, R2, 0x1, R8, P2 ;  /* 0x0000000102087824 */ /* 0x000fe200010e0608 */
[----:B------:R-:W-:Y:S01]  /*abe50*/  STL [R1+0x1c8c], R51 ;  /* 0x001c8c3301007387 */ /* 0x000fe20000100800 */
[----:B------:R-:W-:-:S03]  /*abe60*/  IADD3 R9, P2, R4, R9, RZ ;  /* 0x0000000904097210 */ /* 0x000fc60007f5e0ff */
[----:B------:R-:W-:Y:S04]  /*abe70*/  STL [R1+0x3c9c], R24 ;  /* 0x003c9c1801007387 */ /* 0x000fe80000100800 */
[----:B------:R-:W-:Y:S01]  /*abe80*/  STL [R1+0x3c50], R25 ;  /* 0x003c501901007387 */ /* 0x000fe20000100800 */
[----:B------:R-:W-:-:S03]  /*abe90*/  IMAD.X R10, R2, 0x1, R10, P1 ;  /* 0x00000001020a7824 */ /* 0x000fc600008e060a */
[----:B------:R-:W-:Y:S01]  /*abea0*/  STL [R1+0x3c98], R26 ;  /* 0x003c981a01007387 */ /* 0x000fe20000100800 */
[----:B------:R-:W-:-:S03]  /*abeb0*/  IADD3 R11, P1, R4, R11, RZ ;  /* 0x0000000b040b7210 */ /* 0x000fc60007f3e0ff */
[----:B------:R-:W-:Y:S04]  /*abec0*/  STL [R1+0x3c54], R8 ;  /* 0x003c540801007387 */ /* 0x000fe80000100800 */
[----:B------:R-:W-:Y:S01]  /*abed0*/  STL [R1+0x3cac], R9 ;  /* 0x003cac0901007387 */ /* 0x000fe20000100800 */
[----:B------:R-:W-:-:S03]  /*abee0*/  IMAD.X R61, R2, 0x1, R61, P0 ;  /* 0x00000001023d7824 */ /* 0x000fc600000e063d */
[----:B------:R-:W3:Y:S04]  /*abef0*/  LDL.LU R31, [R1+0x3c60] ;  /* 0x003c6000011f7983 */ /* 0x000ee80000300800 */
[----:B------:R-:W-:Y:S04]  /*abf00*/  STL [R1+0x4444], R10 ;  /* 0x0044440a01007387 */ /* 0x000fe80000100800 */
[----:B------:R-:W4:Y:S04]  /*abf10*/  LDL.LU R32, [R1+0x3cb8] ;  /* 0x003cb80001207983 */ /* 0x000f280000300800 */
[----:B------:R-:W-:Y:S04]  /*abf20*/  STL [R1+0x3cc0], R11 ;  /* 0x003cc00b01007387 */ /* 0x000fe80000100800 */
        /* <DEDUP_REMOVED lines=15> */
[----:B0-----:R-:W4:Y:S04]  /*ac020*/  LDL.LU R47, [R1+0x3c94] ;  /* 0x003c9400012f7983 */ /* 0x001f280000300800 */
[----:B------:R-:W4:Y:S04]  /*ac030*/  LDL.LU R61, [R1+0x3cf8] ;  /* 0x003cf800013d7983 */ /* 0x000f280000300800 */
[----:B------:R-:W4:Y:S04]  /*ac040*/  LDL.LU R48, [R1+0x3c90] ;  /* 0x003c900001307983 */ /* 0x000f280000300800 */
[----:B------:R-:W4:Y:S04]  /*ac050*/  LDL.LU R49, [R1+0x3d0c] ;  /* 0x003d0c0001317983 */ /* 0x000f280000300800 */
[----:B------:R-:W4:Y:S01]  /*ac060*/  LDL.LU R50, [R1+0x3ca8] ;  /* 0x003ca80001327983 */ /* 0x000f220000300800 */
[----:B--2---:R-:W-:-:S05]  /*ac070*/  IADD3 R60, P0, R4, R60, RZ ;  /* 0x0000003c043c7210 */ /* 0x004fca0007f1e0ff */
[----:B------:R0:W-:Y:S04]  /*ac080*/  STL [R1+0x3cbc], R60 ;  /* 0x003cbc3c01007387 */ /* 0x0001e80000100800 */
        /* <DEDUP_REMOVED lines=8> */
[----:B0-----:R-:W2:Y:S01]  /*ac110*/  LDL.LU R60, [R1+0x3d40] ;  /* 0x003d4000013c7983 */ /* 0x001ea20000300800 */
[----:B---3--:R-:W-:Y:S01]  /*ac120*/  IMAD.X R31, R2, 0x1, R31, P6 ;  /* 0x00000001021f7824 */ /* 0x008fe200030e061f */
[----:B----4-:R-:W-:Y:S01]  /*ac130*/  IADD3 R32, P6, R4, R32, RZ ;  /* 0x0000002004207210 */ /* 0x010fe20007fde0ff */
[----:B------:R-:W-:Y:S01]  /*ac140*/  IMAD.X R33, R2, 0x1, R33, P5 ;  /* 0x0000000102217824 */ /* 0x000fe200028e0621 */
[----:B------:R-:W-:Y:S01]  /*ac150*/  IADD3 R34, P5, R4, R34, RZ ;  /* 0x0000002204227210 */ /* 0x000fe20007fbe0ff */
[----:B------:R-:W-:Y:S01]  /*ac160*/  IMAD.X R35, R2, 0x1, R35, P4 ;  /* 0x0000000102237824 */ /* 0x000fe200020e0623 */
[----:B------:R-:W-:Y:S01]  /*ac170*/  STL [R1+0x3c60], R31 ;  /* 0x003c601f01007387 */ /* 0x000fe20000100800 */
[----:B------:R-:W-:-:S03]  /*ac180*/  IADD3 R36, P4, R4, R36, RZ ;  /* 0x0000002404247210 */ /* 0x000fc60007f9e0ff */
[----:B------:R-:W-:Y:S01]  /*ac190*/  STL [R1+0x3cb8], R32 ;  /* 0x003cb82001007387 */ /* 0x000fe20000100800 */
[----:B------:R-:W-:-:S03]  /*ac1a0*/  IMAD.X R37, R2, 0x1, R37, P3 ;  /* 0x0000000102257824 */ /* 0x000fc600018e0625 */
        /* <DEDUP_REMOVED lines=15> */
[C---:B------:R-:W-:Y:S02]  /*ac2a0*/  IMAD.X R45, R2.reuse, 0x1, R45, P6 ;  /* 0x00000001022d7824 */ /* 0x040fe400030e062d */
[----:B------:R-:W-:Y:S01]  /*ac2b0*/  IMAD.X R47, R2, 0x1, R47, P5 ;  /* 0x00000001022f7824 */ /* 0x000fe200028e062f */
[----:B------:R-:W-:Y:S01]  /*ac2c0*/  STL [R1+0x3c7c], R41 ;  /* 0x003c7c2901007387 */ /* 0x000fe20000100800 */
[----:B------:R-:W-:-:S03]  /*ac2d0*/  IADD3 R61, P5, R4, R61, RZ ;  /* 0x0000003d043d7210 */ /* 0x000fc60007fbe0ff */
[----:B------:R-:W-:Y:S01]  /*ac2e0*/  STL [R1+0x3cec], R42 ;  /* 0x003cec2a01007387 */ /* 0x000fe20000100800 */
[----:B------:R-:W-:-:S03]  /*ac2f0*/  IADD3 R46, P6, R4, R46, RZ ;  /* 0x0000002e042e7210 */ /* 0x000fc60007fde0ff */
[----:B------:R-:W-:Y:S04]  /*ac300*/  STL [R1+0x3c88], R43 ;  /* 0x003c882b01007387 */ /* 0x000fe80000100800 */
[----:B------:R-:W-:Y:S04]  /*ac310*/  STL [R1+0x3d00], R44 ;  /* 0x003d002c01007387 */ /* 0x000fe80000100800 */
[----:B------:R-:W-:Y:S04]  /*ac320*/  STL [R1+0x3c84], R45 ;  /* 0x003c842d01007387 */ /* 0x000fe80000100800 */
[----:B------:R0:W-:Y:S04]  /*ac330*/  STL [R1+0x3cf8], R61 ;  /* 0x003cf83d01007387 */ /* 0x0001e80000100800 */
[----:B------:R1:W-:Y:S04]  /*ac340*/  STL [R1+0x3cfc], R46 ;  /* 0x003cfc2e01007387 */ /* 0x0003e80000100800 */
[----:B0-----:R-:W3:Y:S01]  /*ac350*/  LDL.LU R61, [R1+0x3cc4] ;  /* 0x003cc400013d7983 */ /* 0x001ee20000300800 */
[----:B------:R-:W-:Y:S01]  /*ac360*/  IMAD.X R48, R2, 0x1, R48, P4 ;  /* 0x0000000102307824 */ /* 0x000fe200020e0630 */
[----:B------:R-:W-:Y:S01]  /*ac370*/  IADD3 R49, P4, R4, R49, RZ ;  /* 0x0000003104317210 */ /* 0x000fe20007f9e0ff */
[----:B------:R-:W-:Y:S01]  /*ac380*/  IMAD.X R50, R2, 0x1, R50, P3 ;  /* 0x0000000102327824 */ /* 0x000fe200018e0632 */
[----:B------:R0:W-:Y:S04]  /*ac390*/  STL [R1+0x3c94], R47 ;  /* 0x003c942f01007387 */ /* 0x0001e80000100800 */
[----:B------:R-:W-:Y:S04]  /*ac3a0*/  STL [R1+0x3c90], R48 ;  /* 0x003c903001007387 */ /* 0x000fe80000100800 */
[----:B------:R-:W-:Y:S04]  /*ac3b0*/  STL [R1+0x3d0c], R49 ;  /* 0x003d0c3101007387 */ /* 0x000fe80000100800 */
[----:B------:R-:W-:Y:S01]  /*ac3c0*/  STL [R1+0x3ca8], R50 ;  /* 0x003ca83201007387 */ /* 0x000fe20000100800 */
[----:B--2---:R-:W-:Y:S01]  /*ac3d0*/  IADD3 R51, P3, R4, R51, RZ ;  /* 0x0000003304337210 */ /* 0x004fe20007f7e0ff */
[----:B------:R-:W-:Y:S01]  /*ac3e0*/  IMAD.X R24, R2, 0x1, R24, P2 ;  /* 0x0000000102187824 */ /* 0x000fe200010e0618 */
[----:B------:R-:W-:Y:S01]  /*ac3f0*/  IADD3 R25, P2, R4, R25, RZ ;  /* 0x0000001904197210 */ /* 0x000fe20007f5e0ff */
[----:B------:R-:W-:Y:S01]  /*ac400*/  IMAD.X R26, R2, 0x1, R26, P1 ;  /* 0x00000001021a7824 */ /* 0x000fe200008e061a */
[----:B------:R-:W-:Y:S01]  /*ac410*/  IADD3 R8, P1, R4, R8, RZ ;  /* 0x0000000804087210 */ /* 0x000fe20007f3e0ff */
[----:B------:R-:W-:Y:S01]  /*ac420*/  STL [R1+0x3d20], R51 ;  /* 0x003d203301007387 */ /* 0x000fe20000100800 */
[----:B------:R-:W-:-:S03]  /*ac430*/  IMAD.X R9, R2, 0x1, R9, P0 ;  /* 0x0000000102097824 */ /* 0x000fc600000e0609 */
[----:B------:R-:W-:Y:S04]  /*ac440*/  STL [R1+0x3ca4], R24 ;  /* 0x003ca41801007387 */ /* 0x000fe80000100800 */
[----:B------:R-:W-:Y:S01]  /*ac450*/  STL [R1+0x3d1c], R25 ;  /* 0x003d1c1901007387 */ /* 0x000fe20000100800 */
[----:B------:R-:W-:-:S03]  /*ac460*/  IADD3 R10, P0, R4, R10, RZ ;  /* 0x0000000a040a7210 */ /* 0x000fc60007f1e0ff */
[----:B------:R-:W-:Y:S01]  /*ac470*/  STL [R1+0x3cb4], R26 ;  /* 0x003cb41a01007387 */ /* 0x000fe20000100800 */
[----:B------:R-:W-:-:S03]  /*ac480*/  IMAD.X R11, R2, 0x1, R11, P6 ;  /* 0x00000001020b7824 */ /* 0x000fc600030e060b */
[----:B------:R-:W-:Y:S04]  /*ac490*/  STL [R1+0x3d18], R8 ;  /* 0x003d180801007387 */ /* 0x000fe80000100800 */
[----:B------:R-:W-:Y:S01]  /*ac4a0*/  STL [R1+0x3cb0], R9 ;  /* 0x003cb00901007387 */ /* 0x000fe20000100800 */
[----:B------:R-:W-:-:S03]  /*ac4b0*/  IADD3 R60, P6, R4, R60, RZ ;  /* 0x0000003c043c7210 */ /* 0x000fc60007fde0ff */
[----:B------:R-:W2:Y:S04]  /*ac4c0*/  LDL.LU R31, [R1+0x3d3c] ;  /* 0x003d3c00011f7983 */ /* 0x000ea80000300800 */
        /* <DEDUP_REMOVED lines=23> */
[----:B---3--:R-:W-:-:S05]  /*ac640*/  IMAD.X R61, R2, 0x1, R61, P5 ;  /* 0x00000001023d7824 */ /* 0x008fca00028e063d */
        /* <DEDUP_REMOVED lines=9> */
[----:B0-----:R-:W3:Y:S01]  /*ac6e0*/  LDL.LU R61, [R1+0x3d48] ;  /* 0x003d4800013d7983 */ /* 0x001ee20000300800 */
[----:B--2---:R-:W-:Y:S01]  /*ac6f0*/  IADD3 R31, P5, R4, R31, RZ ;  /* 0x0000001f041f7210 */ /* 0x004fe20007fbe0ff */
[----:B----4-:R-:W-:Y:S01]  /*ac700*/  IMAD.X R32, R2, 0x1, R32, P4 ;  /* 0x0000000102207824 */ /* 0x010fe200020e0620 */
[----:B------:R-:W-:Y:S01]  /*ac710*/  IADD3 R33, P4, R4, R33, RZ ;  /* 0x0000002104217210 */ /* 0x000fe20007f9e0ff */
[----:B------:R-:W-:Y:S01]  /*ac720*/  IMAD.X R34, R2, 0x1, R34, P3 ;  /* 0x0000000102227824 */ /* 0x000fe200018e0622 */
[----:B------:R-:W-:Y:S01]  /*ac730*/  IADD3 R35, P3, R4, R35, RZ ;  /* 0x0000002304237210 */ /* 0x000fe20007f7e0ff */
        /* <DEDUP_REMOVED lines=23> */
[----:B------:R-:W-:-:S03]  /*ac8b0*/  IMAD.X R46, R2, 0x1, R46, P4 ;  /* 0x00000001022e7824 */ /* 0x000fc600020e062e */
[----:B------:R-:W-:Y:S04]  /*ac8c0*/  STL [R1+0x3d6c], R43 ;  /* 0x003d6c2b01007387 */ /* 0x000fe80000100800 */
[----:B------:R-:W-:Y:S04]  /*ac8d0*/  STL [R1+0x3d08], R44 ;  /* 0x003d082c01007387 */ /* 0x000fe80000100800 */
[----:B------:R-:W-:Y:S04]  /*ac8e0*/  STL [R1+0x3d80], R45 ;  /* 0x003d802d01007387 */ /* 0x000fe80000100800 */
[----:B------:R0:W-:Y:S04]  /*ac8f0*/  STL [R1+0x3d14], R60 ;  /* 0x003d143c01007387 */ /* 0x0001e80000100800 */
[----:B------:R1:W-:Y:S04]  /*ac900*/  STL [R1+0x3d04], R46 ;  /* 0x003d042e01007387 */ /* 0x0003e80000100800 */
[----:B0-----:R-:W2:Y:S01]  /*ac910*/  LDL.LU R60, [R1+0x3dc0] ;  /* 0x003dc000013c7983 */ /* 0x001ea20000300800 */
[----:B------:R-:W-:-:S02]  /*ac920*/  IADD3 R47, P4, R4, R47, RZ ;  /* 0x0000002f042f7210 */ /* 0x000fc40007f9e0ff */
[----:B------:R-:W-:Y:S01]  /*ac930*/  IADD3 R48, P3, R4, R48, RZ ;  /* 0x0000003004307210 */ /* 0x000fe20007f7e0ff */
[----:B------:R-:W-:Y:S01]  /*ac940*/  IMAD.X R49, R2, 0x1, R49, P2 ;  /* 0x0000000102317824 */ /* 0x000fe200010e0631 */
[----:B------:R-:W-:Y:S01]  /*ac950*/  IADD3 R50, P2, R4, R50, RZ ;  /* 0x0000003204327210 */ /* 0x000fe20007f5e0ff */
[----:B------:R0:W-:Y:S04]  /*ac960*/  STL [R1+0x3d7c], R47 ;  /* 0x003d7c2f01007387 */ /* 0x0001e80000100800 */
[----:B------:R-:W-:Y:S04]  /*ac970*/  STL [R1+0x3d78], R48 ;  /* 0x003d783001007387 */ /* 0x000fe80000100800 */
[----:B------:R-:W-:Y:S04]  /*ac980*/  STL [R1+0x3d10], R49 ;  /* 0x003d103101007387 */ /* 0x000fe80000100800 */
[----:B------:R-:W-:Y:S01]  /*ac990*/  STL [R1+0x3d8c], R50 ;  /* 0x003d8c3201007387 */ /* 0x000fe20000100800 */
[----:B---3--:R-:W-:Y:S01]  /*ac9a0*/  IMAD.X R51, R2, 0x1, R51, P1 ;  /* 0x0000000102337824 */ /* 0x008fe200008e0633 */
        /* <DEDUP_REMOVED lines=1213> */
[----:B------:R2:W-:Y:S01]  /*b1580*/  STL [R1+0x43dc], R51 ;  /* 0x0043dc3301007387 */ /* 0x0005e20000100800 */
[----:B------:R-:W-:-:S03]  /*b1590*/  IMAD.X R9, R2, 0x1, R9, P0 ;  /* 0x0000000102097824 */ /* 0x000fc600000e0609 */
[----:B------:R4:W-:Y:S04]  /*b15a0*/  STL [R1+0x4374], R24 ;  /* 0x0043741801007387 */ /* 0x0009e80000100800 */
[----:B------:R4:W-:Y:S01]  /*b15b0*/  STL [R1+0x43d8], R25 ;  /* 0x0043d81901007387 */ /* 0x0009e20000100800 */
[----:B------:R-:W-:-:S03]  /*b15c0*/  IADD3 R10, P0, R4, R10, RZ ;  /* 0x0000000a040a7210 */ /* 0x000fc60007f1e0ff */
[----:B------:R4:W-:Y:S01]  /*b15d0*/  STL [R1+0x4370], R26 ;  /* 0x0043701a01007387 */ /* 0x0009e20000100800 */
[----:B------:R-:W-:-:S03]  /*b15e0*/  IMAD.X R11, R2, 0x1, R11, P6 ;  /* 0x00000001020b7824 */ /* 0x000fc600030e060b */
[----:B------:R4:W-:Y:S04]  /*b15f0*/  STL [R1+0x43ec], R8 ;  /* 0x0043ec0801007387 */ /* 0x0009e80000100800 */
[----:B------:R4:W-:Y:S01]  /*b1600*/  STL [R1+0x4388], R9 ;  /* 0x0043880901007387 */ /* 0x0009e20000100800 */
[----:B------:R-:W-:-:S03]  /*b1610*/  IADD3 R60, P6, R4, R60, RZ ;  /* 0x0000003c043c7210 */ /* 0x000fc60007fde0ff */
[----:B------:R-:W4:Y:S04]  /*b1620*/  LDL.LU R31, [R1+0x43f8] ;  /* 0x0043f800011f7983 */ /* 0x000f280000300800 */
[----:B------:R4:W-:Y:S04]  /*b1630*/  STL [R1+0x4400], R10 ;  /* 0x0044000a01007387 */ /* 0x0009e80000100800 */
        /* <DEDUP_REMOVED lines=18> */
[----:B--2---:R-:W2:Y:S04]  /*b1760*/  LDL.LU R51, [R1+0x43d0] ;  /* 0x0043d00001337983 */ /* 0x004ea80000300800 */
[----:B------:R-:W2:Y:S04]  /*b1770*/  LDL.LU R48, [R1+0x4440] ;  /* 0x0044400001307983 */ /* 0x000ea80000300800 */
[----:B------:R-:W2:Y:S04]  /*b1780*/  LDL.LU R49, [R1+0x43e8] ;  /* 0x0043e80001317983 */ /* 0x000ea80000300800 */
[----:B------:R-:W2:Y:S01]  /*b1790*/  LDL.LU R50, [R1+0x443c] ;  /* 0x00443c0001327983 */ /* 0x000ea20000300800 */
[----:B---3--:R-:W-:-:S05]  /*b17a0*/  IMAD.X R61, R2, 0x1, R61, P5 ;  /* 0x00000001023d7824 */ /* 0x008fca00028e063d */
[----:B------:R0:W-:Y:S04]  /*b17b0*/  STL [R1+0x4394], R61 ;  /* 0x0043943d01007387 */ /* 0x0001e80000100800 */
[----:B----4-:R-:W3:Y:S04]  /*b17c0*/  LDL.LU R24, [R1+0x43e4] ;  /* 0x0043e40001187983 */ /* 0x010ee80000300800 */
[----:B------:R-:W4:Y:S04]  /*b17d0*/  LDL.LU R25, [R1+0x4438] ;  /* 0x0044380001197983 */ /* 0x000f280000300800 */
[----:B------:R-:W4:Y:S04]  /*b17e0*/  LDL.LU R26, [R1+0x43f4] ;  /* 0x0043f400011a7983 */ /* 0x000f280000300800 */
[----:B------:R-:W4:Y:S04]  /*b17f0*/  LDL.LU R8, [R1+0x43f0] ;  /* 0x0043f00001087983 */ /* 0x000f280000300800 */
[----:B------:R-:W4:Y:S04]  /*b1800*/  LDL.LU R9, [R1+0x4408] ;  /* 0x0044080001097983 */ /* 0x000f280000300800 */
[----:B------:R-:W4:Y:S04]  /*b1810*/  LDL.LU R10, [R1+0x4404] ;  /* 0x00440400010a7983 */ /* 0x000f280000300800 */
[----:B------:R-:W4:Y:S04]  /*b1820*/  LDL.LU R11, [R1+0x4414] ;  /* 0x00441400010b7983 */ /* 0x000f280000300800 */
[----:B------:R-:W4:Y:S04]  /*b1830*/  LDL.LU R60, [R1+0x4410] ;  /* 0x00441000013c7983 */ /* 0x000f280000300800 */
[----:B0-----:R-:W4:Y:S01]  /*b1840*/  LDL.LU R61, [R1+0x4424] ;  /* 0x00442400013d7983 */ /* 0x001f220000300800 */
[----:B------:R-:W-:Y:S01]  /*b1850*/  IADD3 R31, P5, R4, R31, RZ ;  /* 0x0000001f041f7210 */ /* 0x000fe20007fbe0ff */
[----:B------:R-:W-:Y:S01]  /*b1860*/  IMAD.X R32, R2, 0x1, R32, P4 ;  /* 0x0000000102207824 */ /* 0x000fe200020e0620 */
        /* <DEDUP_REMOVED lines=24> */
[----:B--2---:R-:W-:-:S03]  /*b19f0*/  IMAD.X R51, R2, 0x1, R51, P3 ;  /* 0x0000000102337824 */ /* 0x004fc600018e0633 */
[----:B------:R-:W-:Y:S04]  /*b1a00*/  STL [R1+0x43c8], R42 ;  /* 0x0043c82a01007387 */ /* 0x000fe80000100800 */
[----:B------:R-:W-:Y:S04]  /*b1a10*/  STL [R1+0x4430], R43 ;  /* 0x0044302b01007387 */ /* 0x000fe80000100800 */
[----:B------:R-:W-:Y:S04]  /*b1a20*/  STL [R1+0x43c4], R44 ;  /* 0x0043c42c01007387 */ /* 0x000fe80000100800 */
[----:B------:R-:W-:Y:S04]  /*b1a30*/  STL [R1+0x442c], R45 ;  /* 0x00442c2d01007387 */ /* 0x000fe80000100800 */
[----:B------:R0:W-:Y:S02]  /*b1a40*/  STL [R1+0x43d0], R51 ;  /* 0x0043d03301007387 */ /* 0x0001e40000100800 */
[----:B0-----:R-:W0:Y:S01]  /*b1a50*/  LDC R51, c[0x0][0x230] ;  /* 0x00008c00ff337b82 */ /* 0x001e220000000800 */
[----:B------:R-:W-:Y:S01]  /*b1a60*/  IMAD.X R46, R2, 0x1, R46, P4 ;  /* 0x00000001022e7824 */ /* 0x000fe200020e062e */
[----:B------:R-:W-:-:S02]  /*b1a70*/  IADD3 R47, P4, R4, R47, RZ ;  /* 0x0000002f042f7210 */ /* 0x000fc40007f9e0ff */
[----:B------:R-:W-:Y:S01]  /*b1a80*/  IADD3 R48, P3, R4, R48, RZ ;  /* 0x0000003004307210 */ /* 0x000fe20007f7e0ff */
[----:B------:R-:W-:Y:S01]  /*b1a90*/  IMAD.X R49, R2, 0x1, R49, P2 ;  /* 0x0000000102317824 */ /* 0x000fe200010e0631 */
[----:B------:R-:W-:Y:S01]  /*b1aa0*/  IADD3 R50, P2, R4, R50, RZ ;  /* 0x0000003204327210 */ /* 0x000fe20007f5e0ff */
[----:B------:R1:W-:Y:S04]  /*b1ab0*/  STL [R1+0x43d4], R46 ;  /* 0x0043d42e01007387 */ /* 0x0003e80000100800 */
[----:B------:R1:W-:Y:S04]  /*b1ac0*/  STL [R1+0x4428], R47 ;  /* 0x0044282f01007387 */ /* 0x0003e80000100800 */
[----:B------:R1:W-:Y:S04]  /*b1ad0*/  STL [R1+0x4440], R48 ;  /* 0x0044403001007387 */ /* 0x0003e80000100800 */
[----:B------:R1:W-:Y:S04]  /*b1ae0*/  STL [R1+0x43e8], R49 ;  /* 0x0043e83101007387 */ /* 0x0003e80000100800 */
[----:B------:R1:W-:Y:S01]  /*b1af0*/  STL [R1+0x443c], R50 ;  /* 0x00443c3201007387 */ /* 0x0003e20000100800 */
[----:B0-----:R-:W-:-:S02]  /*b1b00*/  VIADD R51, R51, 0x7f ;  /* 0x0000007f33337836 */ /* 0x001fc40000000000 */
[----:B---3--:R-:W-:Y:S01]  /*b1b10*/  IMAD.X R24, R2, 0x1, R24, P1 ;  /* 0x0000000102187824 */ /* 0x008fe200008e0618 */
[----:B----4-:R-:W-:Y:S01]  /*b1b20*/  IADD3 R25, P1, R4, R25, RZ ;  /* 0x0000001904197210 */ /* 0x010fe20007f3e0ff */
[C---:B------:R-:W-:Y:S02]  /*b1b30*/  IMAD.X R26, R2.reuse, 0x1, R26, P0 ;  /* 0x00000001021a7824 */ /* 0x040fe400000e061a */
[C---:B------:R-:W-:Y:S02]  /*b1b40*/  IMAD.X R8, R2.reuse, 0x1, R8, P6 ;  /* 0x0000000102087824 */ /* 0x040fe400030e0608 */
[C---:B------:R-:W-:Y:S01]  /*b1b50*/  IMAD.X R9, R2.reuse, 0x1, R9, P5 ;  /* 0x0000000102097824 */ /* 0x040fe200028e0609 */
[----:B------:R1:W-:Y:S01]  /*b1b60*/  STL [R1+0x43e4], R24 ;  /* 0x0043e41801007387 */ /* 0x0003e20000100800 */
[C---:B------:R-:W-:Y:S01]  /*b1b70*/  IMAD.X R10, R2.reuse, 0x1, R10, P4 ;  /* 0x00000001020a7824 */ /* 0x040fe200020e060a */
[----:B------:R-:W-:Y:S02]  /*b1b80*/  SHF.R.S32.HI R3, RZ, 0x1f, R51 ;  /* 0x0000001fff037819 */ /* 0x000fe40000011433 */
[----:B------:R1:W-:Y:S01]  /*b1b90*/  STL [R1+0x4438], R25 ;  /* 0x0044381901007387 */ /* 0x0003e20000100800 */
[----:B------:R-:W-:-:S03]  /*b1ba0*/  IMAD.X R61, R2, 0x1, R61, P1 ;  /* 0x00000001023d7824 */ /* 0x000fc600008e063d */
[----:B------:R1:W-:Y:S01]  /*b1bb0*/  STL [R1+0x43f4], R26 ;  /* 0x0043f41a01007387 */ /* 0x0003e20000100800 */
[----:B------:R-:W-:-:S03]  /*b1bc0*/  IMAD.X R11, R2, 0x1, R11, P3 ;  /* 0x00000001020b7824 */ /* 0x000fc600018e060b */
[----:B------:R1:W-:Y:S01]  /*b1bd0*/  STL [R1+0x43f0], R8 ;  /* 0x0043f00801007387 */ /* 0x0003e20000100800 */
[----:B------:R-:W-:-:S03]  /*b1be0*/  IMAD.X R60, R2, 0x1, R60, P2 ;  /* 0x00000001023c7824 */ /* 0x000fc600010e063c */
[----:B------:R1:W-:Y:S01]  /*b1bf0*/  STL [R1+0x4408], R9 ;  /* 0x0044080901007387 */ /* 0x0003e20000100800 */
[----:B------:R-:W-:-:S03]  /*b1c00*/  LEA.HI R3, R3, R51, RZ, 0x7 ;  /* 0x0000003303037211 */ /* 0x000fc600078f38ff */
[----:B------:R1:W-:Y:S04]  /*b1c10*/  STL [R1+0x4404], R10 ;  /* 0x0044040a01007387 */ /* 0x0003e80000100800 */
[----:B------:R1:W-:Y:S04]  /*b1c20*/  STL [R1+0x4424], R61 ;  /* 0x0044243d01007387 */ /* 0x0003e80000100800 */
[----:B------:R1:W-:Y:S04]  /*b1c30*/  STL [R1+0x4414], R11 ;  /* 0x0044140b01007387 */ /* 0x0003e80000100800 */
[----:B------:R1:W-:Y:S01]  /*b1c40*/  STL [R1+0x4410], R60 ;  /* 0x0044103c01007387 */ /* 0x0003e20000100800 */
[----:B------:R-:W-:-:S04]  /*b1c50*/  SHF.R.S32.HI R3, RZ, 0x7, R3 ;  /* 0x00000007ff037819 */ /* 0x000fc80000011403 */
[----:B------:R-:W-:-:S13]  /*b1c60*/  ISETP.NE.U32.AND P0, PT, R27, R3, PT ;  /* 0x000000031b00720c */ /* 0x000fda0003f05070 */
[----:B-1----:R-:W-:Y:S05]  /*b1c70*/  @P0 BRA `(.L_x_1) ;  /* 0xfffff6d800f80947 */ /* 0x002fea000383ffff */
.L_x_0:
[----:B--2--5:R-:W2:Y:S01]  /*b1c80*/  LDL.LU R0, [R1+0x844] ;  /* 0x0008440001007983 */ /* 0x024ea20000300800 */
[----:B------:R-:W-:Y:S01]  /*b1c90*/  ULDC.64 UR10, c[0x0][0x228] ;  /* 0x00008a00000a7ab9 */ /* 0x000fe20000000a00 */
[----:B------:R-:W0:Y:S01]  /*b1ca0*/  S2UR UR5, SR_CgaCtaId ;  /* 0x00000000000579c3 */ /* 0x000e220000008800 */
[----:B------:R-:W-:Y:S01]  /*b1cb0*/  UMOV UR4, 0x400 ;  /* 0x0000040000047882 */ /* 0x000fe20000000000 */
[----:B------:R-:W3:Y:S01]  /*b1cc0*/  LDL.LU R61, [R1+0x848] ;  /* 0x00084800013d7983 */ /* 0x000ee20000300800 */
[----:B------:R-:W-:Y:S01]  /*b1cd0*/  ULDC.64 UR8, c[0x0][0x228] ;  /* 0x00008a0000087ab9 */ /* 0x000fe20000000a00 */
[----:B------:R-:W-:Y:S01]  /*b1ce0*/  ULDC UR6, c[0x0][0x248] ;  /* 0x0000920000067ab9 */ /* 0x000fe20000000800 */
[----:B------:R-:W-:Y:S01]  /*b1cf0*/  ULDC.64 UR18, c[0x0][0x228] ;  /* 0x00008a0000127ab9 */ /* 0x000fe20000000a00 */
        /* <DEDUP_REMOVED lines=36> */
[----:B------:R-:W-:Y:S06]  /*b1f40*/  BAR.SYNC.DEFER_BLOCKING 0x0 ;  /* 0x0000000000007b1d */ /* 0x000fec0000010000 */
[----:B---3--:R1:W-:Y:S04]  /*b1f50*/  STL [R1+0x46a0], R61 ;  /* 0x0046a03d01007387 */ /* 0x0083e80000100800 */
[----:B-1----:R-:W2:Y:S04]  /*b1f60*/  LDL.LU R61, [R1+0x840] ;  /* 0x00084000013d7983 */ /* 0x002ea80000300800 */
[----:B------:R-:W3:Y:S04]  /*b1f70*/  LDL.LU R60, [R1+0x84c] ;  /* 0x00084c00013c7983 */ /* 0x000ee80000300800 */
        /* <DEDUP_REMOVED lines=58> */
[----:B--2---:R-:W-:-:S03]  /*b2320*/  F2FP.SATFINITE.E4M3.F32.PACK_AB_MERGE_C R0, R0, R61, RZ ;  /* 0x0000003d0000723e */ /* 0x004fc600048070ff */
[----:B------:R-:W2:Y:S04]  /*b2330*/  LDL.LU R61, [R1+0x46a0] ;  /* 0x0046a000013d7983 */ /* 0x000ea80000300800 */
[----:B------:R2:W-:Y:S01]  /*b2340*/  STL [R1+0x1e0], R0 ;  /* 0x0001e00001007387 */ /* 0x0005e20000100800 */
[----:B----4-:R-:W-:Y:S02]  /*b2350*/  F2FP.SATFINITE.E4M3.F32.PACK_AB_MERGE_C R58, R58, R59, RZ ;  /* 0x0000003b3a3a723e */ /* 0x010fe400048070ff */
[----:B---3--:R-:W-:Y:S02]  /*b2360*/  F2FP.SATFINITE.E4M3.F32.PACK_AB_MERGE_C R56, R56, R57, RZ ;  /* 0x000000393838723e */ /* 0x008fe400048070ff */
[----:B------:R-:W-:Y:S02]  /*b2370*/  F2FP.SATFINITE.E4M3.F32.PACK_AB_MERGE_C R52, R52, R53, RZ ;  /* 0x000000353434723e */ /* 0x000fe400048070ff */
[----:B------:R-:W-:-:S02]  /*b2380*/  F2FP.SATFINITE.E4M3.F32.PACK_AB_MERGE_C R50, R50, R51, RZ ;  /* 0x000000333232723e */ /* 0x000fc400048070ff */
[----:B------:R-:W-:Y:S02]  /*b2390*/  F2FP.SATFINITE.E4M3.F32.PACK_AB_MERGE_C R46, R46, R47, RZ ;  /* 0x0000002f2e2e723e */ /* 0x000fe400048070ff */
[----:B------:R-:W-:Y:S02]  /*b23a0*/  F2FP.SATFINITE.E4M3.F32.PACK_AB_MERGE_C R44, R44, R45, RZ ;  /* 0x0000002d2c2c723e */ /* 0x000fe400048070ff */
[----:B------:R-:W-:Y:S02]  /*b23b0*/  F2FP.SATFINITE.E4M3.F32.PACK_AB_MERGE_C R40, R40, R41, RZ ;  /* 0x000000292828723e */ /* 0x000fe400048070ff */
[----:B------:R-:W-:Y:S02]  /*b23c0*/  F2FP.SATFINITE.E4M3.F32.PACK_AB_MERGE_C R38, R38, R39, RZ ;  /* 0x000000272626723e */ /* 0x000fe400048070ff */
        /* <DEDUP_REMOVED lines=12> */
[----:B--2---:R-:W-:-:S05]  /*b2490*/  F2FP.SATFINITE.E4M3.F32.PACK_AB_MERGE_C R0, R60, R61, RZ ;  /* 0x0000003d3c00723e */ /* 0x004fca00048070ff */
[----:B------:R1:W-:Y:S04]  /*b24a0*/  STL [R1+0x1fc], R0 ;  /* 0x0001fc0001007387 */ /* 0x0003e80000100800 */
[----:B------:R-:W-:Y:S04]  /*b24b0*/  STL [R1+0x260], R58 ;  /* 0x0002603a01007387 */ /* 0x000fe80000100800 */
[----:B------:R-:W-:Y:S01]  /*b24c0*/  STL [R1+0x25c], R56 ;  /* 0x00025c3801007387 */ /* 0x000fe20000100800 */
[----:B-1----:R-:W-:-:S05]  /*b24d0*/  F2FP.SATFINITE.E4M3.F32.PACK_AB_MERGE_C R0, R54, R55, RZ ;  /* 0x000000373600723e */ /* 0x002fca00048070ff */
        /* <DEDUP_REMOVED lines=33> */
[----:B-1----:R-:W2:Y:S04]  /*b26f0*/  LDL.LU R0, [R1+0x7bc] ;  /* 0x0007bc0001007983 */ /* 0x002ea80000300800 */
[----:B------:R-:W-:Y:S04]  /*b2700*/  STL [R1+0x270], R4 ;  /* 0x0002700401007387 */ /* 0x000fe80000100800 */
[----:B------:R-:W3:Y:S04]  /*b2710*/  LDL.LU R61, [R1+0x7a0] ;  /* 0x0007a000013d7983 */ /* 0x000ee80000300800 */
[----:B------:R-:W-:Y:S04]  /*b2720*/  STL [R1+0x80], R2 ;  /* 0x0000800201007387 */ /* 0x000fe80000100800 */
        /* <DEDUP_REMOVED lines=85> */
[----:B------:R-:W-:Y:S04]  /*b2c80*/  STL [R1+0x1b4], R60 ;  /* 0x0001b43c01007387 */ /* 0x000fe80000100800 */
[----:B------:R-:W-:Y:S04]  /*b2c90*/  STL [R1+0x1b0], R58 ;  /* 0x0001b03a01007387 */ /* 0x000fe80000100800 */
        /* <DEDUP_REMOVED lines=33> */
[----:B------:R2:W-:Y:S04]  /*b2eb0*/  STL [R1+0x140], R6 ;  /* 0x0001400601007387 */ /* 0x0005e80000100800 */
[----:B------:R-:W3:Y:S01]  /*b2ec0*/  LDL.LU R55, [R1+0x6b0] ;  /* 0x0006b00001377983 */ /* 0x000ee20000300800 */
[----:B-1----:R-:W-:-:S03]  /*b2ed0*/  F2FP.SATFINITE.E4M3.F32.PACK_AB_MERGE_C R0, R2, R3, RZ ;  /* 0x000000030200723e */ /* 0x002fc600048070ff */
[----:B------:R1:W-:Y:S04]  /*b2ee0*/  STL [R1+0x128], R4 ;  /* 0x0001280401007387 */ /* 0x0003e80000100800 */
[----:B------:R-:W3:Y:S04]  /*b2ef0*/  LDL.LU R54, [R1+0x6b4] ;  /* 0x0006b40001367983 */ /* 0x000ee80000300800 */
        /* <DEDUP_REMOVED lines=48> */
[----:B--2---:R-:W2:Y:S04]  /*b3200*/  LDL.LU R6, [R1+0x5f4] ;  /* 0x0005f40001067983 */ /* 0x004ea80000300800 */
[----:B------:R-:W2:Y:S04]  /*b3210*/  LDL.LU R5, [R1+0x5f8] ;  /* 0x0005f80001057983 */ /* 0x000ea80000300800 */
[----:B-1----:R-:W2:Y:S04]  /*b3220*/  LDL.LU R4, [R1+0x5fc] ;  /* 0x0005fc0001047983 */ /* 0x002ea80000300800 */
[----:B------:R-:W2:Y:S04]  /*b3230*/  LDL.LU R3, [R1+0x5e0] ;  /* 0x0005e00001037983 */ /* 0x000ea80000300800 */
[----:B------:R-:W2:Y:S01]  /*b3240*/  LDL.LU R2, [R1+0x5e4] ;  /* 0x0005e40001027983 */ /* 0x000ea20000300800 */
[----:B---3--:R-:W-:-:S02]  /*b3250*/  F2FP.SATFINITE.E4M3.F32.PACK_AB_MERGE_C R0, R54, R55, RZ ;  /* 0x000000373600723e */ /* 0x008fc400048070ff */
[----:B----4-:R-:W-:-:S05]  /*b3260*/  F2FP.SATFINITE.E4M3.F32.PACK_AB_MERGE_C R54, R52, R53, RZ ;  /* 0x000000353436723e */ /* 0x010fca00048070ff */
[----:B------:R-:W-:Y:S01]  /*b3270*/  STL [R1+0x45dc], R54 ;  /* 0x0045dc3601007387 */ /* 0x000fe20000100800 */
[----:B------:R-:W-:-:S03]  /*b3280*/  F2FP.SATFINITE.E4M3.F32.PACK_AB_MERGE_C R50, R50, R51, RZ ;  /* 0x000000333232723e */ /* 0x000fc600048070ff */
[----:B------:R1:W-:Y:S01]  /*b3290*/  STL [R1+0x28], R0 ;  /* 0x0000280001007387 */ /* 0x0003e20000100800 */
[----:B------:R-:W-:-:S03]  /*b32a0*/  F2FP.SATFINITE.E4M3.F32.PACK_AB_MERGE_C R48, R48, R49, RZ ;  /* 0x000000313030723e */ /* 0x000fc600048070ff */
[----:B------:R-:W-:Y:S01]  /*b32b0*/  STL [R1+0x150], R50 ;  /* 0x0001503201007387 */ /* 0x000fe20000100800 */
[----:B-1----:R-:W-:-:S03]  /*b32c0*/  F2FP.SATFINITE.E4M3.F32.PACK_AB_MERGE_C R0, R46, R47, RZ ;  /* 0x0000002f2e00723e */ /* 0x002fc600048070ff */
[----:B------:R-:W-:Y:S04]  /*b32d0*/  STL [R1+0x14c], R48 ;  /* 0x00014c3001007387 */ /* 0x000fe80000100800 */
[----:B------:R1:W-:Y:S01]  /*b32e0*/  STL [R1+0x190], R0 ;  /* 0x0001900001007387 */ /* 0x0003e20000100800 */
[----:B------:R-:W-:Y:S02]  /*b32f0*/  F2FP.SATFINITE.E4M3.F32.PACK_AB_MERGE_C R44, R44, R45, RZ ;  /* 0x0000002d2c2c723e */ /* 0x000fe400048070ff */
        /* <DEDUP_REMOVED lines=13> */
[----:B------:R-:W-:Y:S04]  /*b33d0*/  STL [R1+0x170], R32 ;  /* 0x0001702001007387 */ /* 0x000fe80000100800 */
[----:B------:R-:W-:Y:S01]  /*b33e0*/  STL [R1+0x118], R30 ;  /* 0x0001181e01007387 */ /* 0x000fe20000100800 */
[----:B-1----:R-:W-:Y:S02]  /*b33f0*/  F2FP.SATFINITE.E4M3.F32.PACK_AB_MERGE_C R0, R28, R29, RZ ;  /* 0x0000001d1c00723e */ /* 0x002fe400048070ff */
[----:B------:R-:W-:-:S05]  /*b3400*/  F2FP.SATFINITE.E4M3.F32.PACK_AB_MERGE_C R52, R26, R27, RZ ;  /* 0x0000001b1a34723e */ /* 0x000fca00048070ff */
[----:B------:R-:W-:Y:S04]  /*b3410*/  STL [R1+0x45e0], R52 ;  /* 0x0045e03401007387 */ /* 0x000fe80000100800 */
[----:B------:R1:W-:Y:S01]  /*b3420*/  STL [R1+0x110], R0 ;  /* 0x0001100001007387 */ /* 0x0003e20000100800 */
[----:B------:R-:W-:Y:S02]  /*b3430*/  F2FP.SATFINITE.E4M3.F32.PACK_AB_MERGE_C R50, R22, R23, RZ ;  /* 0x000000171632723e */ /* 0x000fe400048070ff */
[----:B-1----:R-:W-:-:S03]  /*b3440*/  F2FP.SATFINITE.E4M3.F32.PACK_AB_MERGE_C R0, R24, R25, RZ ;  /* 0x000000191800723e */ /* 0x002fc600048070ff */
        /* <DEDUP_REMOVED lines=15> */
[----:B--2---:R-:W-:-:S03]  /*b3540*/  F2FP.SATFINITE.E4M3.F32.PACK_AB_MERGE_C R6, R6, R7, RZ ;  /* 0x000000070606723e */ /* 0x004fc600048070ff */
[----:B------:R-:W-:Y:S04]  /*b3550*/  STL [R1+0x198], R8 ;  /* 0x0001980801007387 */ /* 0x000fe80000100800 */
[----:B------:R-:W-:Y:S01]  /*b3560*/  STL [R1+0x184], R6 ;  /* 0x0001840601007387 */ /* 0x000fe20000100800 */
[----:B-1----:R-:W-:-:S03]  /*b3570*/  F2FP.SATFINITE.E4M3.F32.PACK_AB_MERGE_C R0, R4, R5, RZ ;  /* 0x000000050400723e */ /* 0x002fc600048070ff */
[----:B------:R-:W2:Y:S04]  /*b3580*/  LDL.LU R54, [R1+0x5e8] ;  /* 0x0005e80001367983 */ /* 0x000ea80000300800 */
[----:B------:R1:W-:Y:S01]  /*b3590*/  STL [R1+0x180], R0 ;  /* 0x0001800001007387 */ /* 0x0003e20000100800 */
[----:B------:R-:W-:-:S03]  /*b35a0*/  F2FP.SATFINITE.E4M3.F32.PACK_AB_MERGE_C R2, R2, R3, RZ ;  /* 0x000000030202723e */ /* 0x000fc600048070ff */
[----:B-1----:R-:W2:Y:S04]  /*b35b0*/  LDL.LU R0, [R1+0x5ec] ;  /* 0x0005ec0001007983 */ /* 0x002ea80000300800 */
[----:B------:R1:W-:Y:S04]  /*b35c0*/  STL [R1+0x138], R2 ;  /* 0x0001380201007387 */ /* 0x0003e80000100800 */
        /* <DEDUP_REMOVED lines=55> */
[----:B-1----:R-:W4:Y:S01]  /*b3940*/  LDL.LU R2, [R1+0x50c] ;  /* 0x00050c0001027983 */ /* 0x002f220000300800 */
[----:B--2---:R-:W-:-:S05]  /*b3950*/  F2FP.SATFINITE.E4M3.F32.PACK_AB_MERGE_C R50, R0, R54, RZ ;  /* 0x000000360032723e */ /* 0x004fca00048070ff */
[----:B------:R1:W-:Y:S01]  /*b3960*/  STL [R1+0x1a8], R50 ;  /* 0x0001a83201007387 */ /* 0x0003e20000100800 */
[----:B---3--:R-:W-:-:S05]  /*b3970*/  F2FP.SATFINITE.E4M3.F32.PACK_AB_MERGE_C R0, R60, R61, RZ ;  /* 0x0000003d3c00723e */ /* 0x008fca00048070ff */
[----:B------:R2:W-:Y:S01]  /*b3980*/  STL [R1+0xf0], R0 ;  /* 0x0000f00001007387 */ /* 0x0005e20000100800 */
[----:B----4-:R-:W-:Y:S02]  /*b3990*/  F2FP.SATFINITE.E4M3.F32.PACK_AB_MERGE_C R51, R58, R59, RZ ;  /* 0x0000003b3a33723e */ /* 0x010fe400048070ff */
[----:B-1----:R-:W-:-:S03]  /*b39a0*/  F2FP.SATFINITE.E4M3.F32.PACK_AB_MERGE_C R50, R56, R57, RZ ;  /* 0x000000393832723e */ /* 0x002fc600048070ff */
[----:B------:R-:W-:Y:S04]  /*b39b0*/  STL [R1+0xd4], R51 ;  /* 0x0000d43301007387 */ /* 0x000fe80000100800 */
[----:B------:R-:W-:Y:S01]  /*b39c0*/  STL [R1+0xb0], R50 ;  /* 0x0000b03201007387 */ /* 0x000fe20000100800 */
[----:B--2---:R-:W-:Y:S02]  /*b39d0*/  F2FP.SATFINITE.E4M3.F32.PACK_AB_MERGE_C R0, R53, R55, RZ ;  /* 0x000000373500723e */ /* 0x004fe400048070ff */
[----:B------:R-:W-:-:S05]  /*b39e0*/  F2FP.SATFINITE.E4M3.F32.PACK_AB_MERGE_C R49, R48, R49, RZ ;  /* 0x000000313031723e */ /* 0x000fca00048070ff */
[----:B------:R-:W-:Y:S01]  /*b39f0*/  STL [R1+0x45ec], R49 ;  /* 0x0045ec3101007387 */ /* 0x000fe20000100800 */
[----:B------:R-:W-:-:S03]  /*b3a00*/  F2FP.SATFINITE.E4M3.F32.PACK_AB_MERGE_C R44, R44, R47, RZ ;  /* 0x0000002f2c2c723e */ /* 0x000fc600048070ff */
[----:B------:R1:W-:Y:S04]  /*b3a10*/  STL [R1+0x194], R0 ;  /* 0x0001940001007387 */ /* 0x0003e80000100800 */
[----:B------:R-:W-:Y:S01]  /*b3a20*/  STL [R1+0x45f0], R44 ;  /* 0x0045f02c01007387 */ /* 0x000fe20000100800 */
[----:B-1----:R-:W-:Y:S02]  /*b3a30*/  F2FP.SATFINITE.E4M3.F32.PACK_AB_MERGE_C R0, R45, R46, RZ ;  /* 0x0000002e2d00723e */ /* 0x002fe400048070ff */
        /* <DEDUP_REMOVED lines=37> */
[----:B------:R-:W-:-:S05]  /*b3c90*/  F2FP.SATFINITE.E4M3.F32.PACK_AB_MERGE_C R6, R6, R7, RZ ;  /* 0x000000070606723e */ /* 0x000fca00048070ff */
[----:B------:R2:W-:Y:S01]  /*b3ca0*/  STL [R1+0x3e4], R6 ;  /* 0x0003e40601007387 */ /* 0x0005e20000100800 */
[----:B------:R-:W-:-:S03]  /*b3cb0*/  F2FP.SATFINITE.E4M3.F32.PACK_AB_MERGE_C R4, R4, R5, RZ ;  /* 0x000000050404723e */ /* 0x000fc600048070ff */
[----:B------:R-:W3:Y:S04]  /*b3cc0*/  LDL.LU R59, [R1+0x4f0] ;  /* 0x0004f000013b7983 */ /* 0x000ee80000300800 */
[----:B------:R4:W-:Y:S01]  /*b3cd0*/  STL [R1+0x400], R4 ;  /* 0x0004000401007387 */ /* 0x0009e20000100800 */
[----:B-1----:R-:W-:-:S03]  /*b3ce0*/  F2FP.SATFINITE.E4M3.F32.PACK_AB_MERGE_C R0, R2, R3, RZ ;  /* 0x000000030200723e */ /* 0x002fc600048070ff */
[----:B------:R-:W3:Y:S04]  /*b3cf0*/  LDL.LU R58, [R1+0x4f4] ;  /* 0x0004f400013a7983 */ /* 0x000ee80000300800 */
[----:B------:R1:W-:Y:S04]  /*b3d00*/  STL [R1+0x3fc], R0 ;  /* 0x0003fc0001007387 */ /* 0x0003e80000100800 */
[----:B------:R-:W1:Y:S04]  /*b3d10*/  LDL.LU R57, [R1+0x4f8] ;  /* 0x0004f80001397983 */ /* 0x000e680000300800 */
[----:B------:R-:W1:Y:S04]  /*b3d20*/  LDL.LU R56, [R1+0x4fc] ;  /* 0x0004fc0001387983 */ /* 0x000e680000300800 */
        /* <DEDUP_REMOVED lines=45> */
[----:B----4-:R-:W4:Y:S04]  /*b4000*/  LDL.LU R4, [R1+0x934] ;  /* 0x0009340001047983 */ /* 0x010f280000300800 */
[----:B------:R-:W4:Y:S04]  /*b4010*/  LDL.LU R3, [R1+0x938] ;  /* 0x0009380001037983 */ /* 0x000f280000300800 */
[----:B------:R-:W4:Y:S01]  /*b4020*/  LDL.LU R2, [R1+0x93c] ;  /* 0x00093c0001027983 */ /* 0x000f220000300800 */
[----:B---3--:R-:W-:-:S05]  /*b4030*/  F2FP.SATFINITE.E4M3.F32.PACK_AB_MERGE_C R44, R58, R59, RZ ;  /* 0x0000003b3a2c723e */ /* 0x008fca00048070ff */
[----:B------:R3:W-:Y:S01]  /*b4040*/  STL [R1+0x414], R44 ;  /* 0x0004142c01007387 */ /* 0x0007e20000100800 */
[----:B-1----:R-:W-:-:S05]  /*b4050*/  F2FP.SATFINITE.E4M3.F32.PACK_AB_MERGE_C R0, R56, R57, RZ ;  /* 0x000000393800723e */ /* 0x002fca00048070ff */
[----:B------:R1:W-:Y:S01]  /*b4060*/  STL [R1+0x410], R0 ;  /* 0x0004100001007387 */ /* 0x0003e20000100800 */
[----:B------:R-:W-:Y:S02]  /*b4070*/  F2FP.SATFINITE.E4M3.F32.PACK_AB_MERGE_C R49, R53, R55, RZ ;  /* 0x000000373531723e */ /* 0x000fe400048070ff */
[----:B---3--:R-:W-:-:S03]  /*b4080*/  F2FP.SATFINITE.E4M3.F32.PACK_AB_MERGE_C R44, R47, R48, RZ ;  /* 0x000000302f2c723e */ /* 0x008fc600048070ff */
        /* <DEDUP_REMOVED lines=34> */
[----:B------:R-:W-:Y:S01]  /*b42b0*/  STL [R1+0x45f4], R43 ;  /* 0x0045f42b01007387 */ /* 0x000fe20000100800 */
[----:B------:R-:W-:-:S03]  /*b42c0*/  F2FP.SATFINITE.E4M3.F32.PACK_AB_MERGE_C R42, R10, R11, RZ ;  /* 0x0000000b0a2a723e */ /* 0x000fc600048070ff */
[----:B------:R1:W-:Y:S01]  /*b42d0*/  STL [R1+0x68], R0 ;  /* 0x0000680001007387 */ /* 0x0003e20000100800 */
[----:B------:R-:W-:-:S03]  /*b42e0*/  F2FP.SATFINITE.E4M3.F32.PACK_AB_MERGE_C R40, R8, R9, RZ ;  /* 0x000000090828723e */ /* 0x000fc600048070ff */
[----:B------:R-:W-:Y:S01]  /*b42f0*/  STL [R1+0x45f8], R42 ;  /* 0x0045f82a01007387 */ /* 0x000fe20000100800 */
[----:B--2---:R-:W-:-:S03]  /*b4300*/  F2FP.SATFINITE.E4M3.F32.PACK_AB_MERGE_C R47, R6, R7, RZ ;  /* 0x00000007062f723e */ /* 0x004fc600048070ff */
[----:B------:R-:W-:Y:S01]  /*b4310*/  STL [R1+0x45fc], R40 ;  /* 0x0045fc2801007387 */ /* 0x000fe20000100800 */
[----:B----4-:R-:W-:-:S03]  /*b4320*/  F2FP.SATFINITE.E4M3.F32.PACK_AB_MERGE_C R29, R4, R5, RZ ;  /* 0x00000005041d723e */ /* 0x010fc600048070ff */
[----:B------:R-:W-:Y:S04]  /*b4330*/  STL [R1+0x4600], R47 ;  /* 0x0046002f01007387 */ /* 0x000fe80000100800 */
[----:B------:R-:W-:Y:S04]  /*b4340*/  STL [R1+0x4604], R29 ;  /* 0x0046041d01007387 */ /* 0x000fe80000100800 */
[----:B------:R-:W2:Y:S04]  /*b4350*/  LDL.LU R54, [R1+0x920] ;  /* 0x0009200001367983 */ /* 0x000ea80000300800 */
[----:B-1----:R-:W2:Y:S04]  /*b4360*/  LDL.LU R0, [R1+0x924] ;  /* 0x0009240001007983 */ /* 0x002ea80000300800 */
        /* <DEDUP_REMOVED lines=42> */
[----:B------:R-:W-:-:S03]  /*b4610*/  F2FP.SATFINITE.E4M3.F32.PACK_AB_MERGE_C R39, R2, R3, RZ ;  /* 0x000000030227723e */ /* 0x000fc600048070ff */
[----:B------:R-:W4:Y:S04]  /*b4620*/  LDL.LU R7, [R1+0x970] ;  /* 0x0009700001077983 */ /* 0x000f280000300800 */
[----:B------:R-:W4:Y:S04]  /*b4630*/  LDL.LU R6, [R1+0x974] ;  /* 0x0009740001067983 */ /* 0x000f280000300800 */
[----:B------:R-:W4:Y:S04]  /*b4640*/  LDL.LU R5, [R1+0x978] ;  /* 0x0009780001057983 */ /* 0x000f280000300800 */
[----:B------:R-:W4:Y:S04]  /*b4650*/  LDL.LU R4, [R1+0x97c] ;  /* 0x00097c0001047983 */ /* 0x000f280000300800 */
[----:B------:R-:W4:Y:S04]  /*b4660*/  LDL.LU R3, [R1+0x9e0] ;  /* 0x0009e00001037983 */ /* 0x000f280000300800 */
[----:B------:R-:W4:Y:S04]  /*b4670*/  LDL.LU R2, [R1+0x9e4] ;  /* 0x0009e40001027983 */ /* 0x000f280000300800 */
[----:B------:R3:W-:Y:S01]  /*b4680*/  STL [R1+0x4608], R39 ;  /* 0x0046082701007387 */ /* 0x0007e20000100800 */
[----:B--2---:R-:W-:-:S05]  /*b4690*/  F2FP.SATFINITE.E4M3.F32.PACK_AB_MERGE_C R0, R0, R54, RZ ;  /* 0x000000360000723e */ /* 0x004fca00048070ff */
[----:B------:R1:W-:Y:S01]  /*b46a0*/  STL [R1+0x64], R0 ;  /* 0x0000640001007387 */ /* 0x0003e20000100800 */
[----:B---3--:R-:W-:Y:S02]  /*b46b0*/  F2FP.SATFINITE.E4M3.F32.PACK_AB_MERGE_C R39, R60, R61, RZ ;  /* 0x0000003d3c27723e */ /* 0x008fe400048070ff */
[----:B----4-:R-:W-:-:S03]  /*b46c0*/  F2FP.SATFINITE.E4M3.F32.PACK_AB_MERGE_C R29, R58, R59, RZ ;  /* 0x0000003b3a1d723e */ /* 0x010fc600048070ff */
[----:B------:R2:W-:Y:S04]  /*b46d0*/  STL [R1+0x3c], R39 ;  /* 0x00003c2701007387 */ /* 0x0005e80000100800 */
[----:B------:R3:W-:Y:S01]  /*b46e0*/  STL [R1+0x90], R29 ;  /* 0x0000901d01007387 */ /* 0x0007e20000100800 */
[----:B-1----:R-:W-:-:S05]  /*b46f0*/  F2FP.SATFINITE.E4M3.F32.PACK_AB_MERGE_C R0, R56, R57, RZ ;  /* 0x000000393800723e */ /* 0x002fca00048070ff */
[----:B------:R1:W-:Y:S01]  /*b4700*/  STL [R1+0x88], R0 ;  /* 0x0000880001007387 */ /* 0x0003e20000100800 */
[----:B--2---:R-:W-:Y:S02]  /*b4710*/  F2FP.SATFINITE.E4M3.F32.PACK_AB_MERGE_C R39, R53, R55, RZ ;  /* 0x000000373527723e */ /* 0x004fe400048070ff */
[----:B---3--:R-:W-:-:S03]  /*b4720*/  F2FP.SATFINITE.E4M3.F32.PACK_AB_MERGE_C R29, R46, R48, RZ ;  /* 0x000000302e1d723e */ /* 0x008fc600048070ff */
[----:B------:R-:W-:Y:S04]  /*b4730*/  STL [R1+0xb8], R39 ;  /* 0x0000b82701007387 */ /* 0x000fe80000100800 */
[----:B------:R2:W-:Y:S01]  /*b4740*/  STL [R1+0xb4], R29 ;  /* 0x0000b41d01007387 */ /* 0x0005e20000100800 */
[----:B-1----:R-:W-:-:S05]  /*b4750*/  F2FP.SATFINITE.E4M3.F32.PACK_AB_MERGE_C R0, R41, R45, RZ ;  /* 0x0000002d2900723e */ /* 0x002fca00048070ff */
[----:B------:R1:W-:Y:S01]  /*b4760*/  STL [R1+0x8c], R0 ;  /* 0x00008c0001007387 */ /* 0x0003e20000100800 */
[----:B------:R-:W-:Y:S02]  /*b4770*/  F2FP.SATFINITE.E4M3.F32.PACK_AB_MERGE_C R37, R37, R38, RZ ;  /* 0x000000262525723e */ /* 0x000fe400048070ff */
[----:B--2---:R-:W-:-:S03]  /*b4780*/  F2FP.SATFINITE.E4M3.F32.PACK_AB_MERGE_C R29, R35, R36, RZ ;  /* 0x00000024231d723e */ /* 0x004fc600048070ff */
[----:B------:R2:W-:Y:S04]  /*b4790*/  STL [R1+0xac], R37 ;  /* 0x0000ac2501007387 */ /* 0x0005e80000100800 */
[----:B------:R-:W-:Y:S01]  /*b47a0*/  STL [R1+0x30], R29 ;  /* 0x0000301d01007387 */ /* 0x000fe20000100800 */
[----:B-1----:R-:W-:Y:S02]  /*b47b0*/  F2FP.SATFINITE.E4M3.F32.PACK_AB_MERGE_C R0, R33, R34, RZ ;  /* 0x000000222100723e */ /* 0x002fe400048070ff */
[----:B------:R-:W-:-:S05]  /*b47c0*/  F2FP.SATFINITE.E4M3.F32.PACK_AB_MERGE_C R45, R31, R32, RZ ;  /* 0x000000201f2d723e */ /* 0x000fca00048070ff */
[----:B------:R-:W-:Y:S04]  /*b47d0*/  STL [R1+0x460c], R45 ;  /* 0x00460c2d01007387 */ /* 0x000fe80000100800 */
[----:B------:R1:W-:Y:S01]  /*b47e0*/  STL [R1+0x60], R0 ;  /* 0x0000600001007387 */ /* 0x0003e20000100800 */
[----:B--2---:R-:W-:Y:S02]  /*b47f0*/  F2FP.SATFINITE.E4M3.F32.PACK_AB_MERGE_C R37, R26, R27, RZ ;  /* 0x0000001b1a25723e */ /* 0x004fe400048070ff */
[----:B-1----:R-:W-:-:S03]  /*b4800*/  F2FP.SATFINITE.E4M3.F32.PACK_AB_MERGE_C R0, R28, R30, RZ ;  /* 0x0000001e1c00723e */ /* 0x002fc600048070ff */
[----:B------:R-:W-:Y:S01]  /*b4810*/  STL [R1+0x4610], R37 ;  /* 0x0046102501007387 */ /* 0x000fe20000100800 */
[----:B------:R-:W-:-:S03]  /*b4820*/  F2FP.SATFINITE.E4M3.F32.PACK_AB_MERGE_C R35, R24, R25, RZ ;  /* 0x000000191823723e */ /* 0x000fc600048070ff */
[----:B------:R1:W-:Y:S01]  /*b4830*/  STL [R1+0xa4], R0 ;  /* 0x0000a40001007387 */ /* 0x0003e20000100800 */
[----:B------:R-:W-:-:S03]  /*b4840*/  F2FP.SATFINITE.E4M3.F32.PACK_AB_MERGE_C R33, R22, R23, RZ ;  /* 0x000000171621723e */ /* 0x000fc600048070ff */
[----:B------:R-:W-:Y:S01]  /*b4850*/  STL [R1+0x4614], R35 ;  /* 0x0046142301007387 */ /* 0x000fe20000100800 */
[----:B------:R-:W-:-:S03]  /*b4860*/  F2FP.SATFINITE.E4M3.F32.PACK_AB_MERGE_C R31, R20, R21, RZ ;  /* 0x00000015141f723e */ /* 0x000fc600048070ff */
[----:B------:R-:W-:Y:S01]  /*b4870*/  STL [R1+0x4618], R33 ;  /* 0x0046182101007387 */ /* 0x000fe20000100800 */
[----:B------:R-:W-:-:S03]  /*b4880*/  F2FP.SATFINITE.E4M3.F32.PACK_AB_MERGE_C R18, R18, R19, RZ ;  /* 0x000000131212723e */ /* 0x000fc600048070ff */
[----:B------:R-:W-:Y:S01]  /*b4890*/  STL [R1+0x461c], R31 ;  /* 0x00461c1f01007387 */ /* 0x000fe20000100800 */
        /* <DEDUP_REMOVED lines=56> */
[----:B----4-:R-:W2:Y:S04]  /*b4c20*/  LDL.LU R4, [R1+0xac4] ;  /* 0x000ac40001047983 */ /* 0x010ea80000300800 */
[----:B------:R-:W4:Y:S04]  /*b4c30*/  LDL.LU R3, [R1+0xac8] ;  /* 0x000ac80001037983 */ /* 0x000f280000300800 */
[----:B------:R-:W4:Y:S01]  /*b4c40*/  LDL.LU R2, [R1+0xacc] ;  /* 0x000acc0001027983 */ /* 0x000f220000300800 */
[----:B---3--:R-:W-:-:S02]  /*b4c50*/  F2FP.SATFINITE.E4M3.F32.PACK_AB_MERGE_C R0, R59, R60, RZ ;  /* 0x0000003c3b00723e */ /* 0x008fc400048070ff */
[----:B------:R-:W-:-:S05]  /*b4c60*/  F2FP.SATFINITE.E4M3.F32.PACK_AB_MERGE_C R41, R41, R58, RZ ;  /* 0x0000003a2929723e */ /* 0x000fca00048070ff */
        /* <DEDUP_REMOVED lines=32> */
[----:B------:R-:W-:Y:S04]  /*b4e70*/  STL [R1+0x4640], R46 ;  /* 0x0046402e01007387 */ /* 0x000fe80000100800 */
[----:B------:R1:W-:Y:S01]  /*b4e80*/  STL [R1], R0 ;  /* 0x0000000001007387 */ /* 0x0003e20000100800 */
[----:B--2---:R-:W-:Y:S02]  /*b4e90*/  F2FP.SATFINITE.E4M3.F32.PACK_AB_MERGE_C R38, R4, R5, RZ ;  /* 0x000000050426723e */ /* 0x004fe400048070ff */
[----:B-1----:R-:W-:-:S03]  /*b4ea0*/  F2FP.SATFINITE.E4M3.F32.PACK_AB_MERGE_C R0, R6, R7, RZ ;  /* 0x000000070600723e */ /* 0x002fc600048070ff */
[----:B------:R-:W-:Y:S04]  /*b4eb0*/  STL [R1+0x4644], R38 ;  /* 0x0046442601007387 */ /* 0x000fe80000100800 */
[----:B------:R1:W-:Y:S04]  /*b4ec0*/  STL [R1+0x40], R0 ;  /* 0x0000400001007387 */ /* 0x0003e80000100800 */
        /* <DEDUP_REMOVED lines=30> */
[----:B----4-:R-:W-:-:S03]  /*b50b0*/  F2FP.SATFINITE.E4M3.F32.PACK_AB_MERGE_C R53, R2, R3, RZ ;  /* 0x000000030235723e */ /* 0x010fc600048070ff */
[----:B------:R-:W4:Y:S04]  /*b50c0*/  LDL.LU R3, [R1+0xb48] ;  /* 0x000b480001037983 */ /* 0x000f280000300800 */
[----:B------:R-:W4:Y:S04]  /*b50d0*/  LDL.LU R2, [R1+0xb4c] ;  /* 0x000b4c0001027983 */ /* 0x000f280000300800 */
[----:B------:R-:W-:Y:S01]  /*b50e0*/  STL [R1+0x4648], R53 ;  /* 0x0046483501007387 */ /* 0x000fe20000100800 */
[----:B--2---:R-:W-:Y:S02]  /*b50f0*/  F2FP.SATFINITE.E4M3.F32.PACK_AB_MERGE_C R24, R24, R59, RZ ;  /* 0x0000003b1818723e */ /* 0x004fe400048070ff */
[----:B---3--:R-:W-:-:S03]  /*b5100*/  F2FP.SATFINITE.E4M3.F32.PACK_AB_MERGE_C R23, R23, R58, RZ ;  /* 0x0000003a1717723e */ /* 0x008fc600048070ff */
[----:B------:R-:W-:Y:S01]  /*b5110*/  STL [R1+0x464c], R24 ;  /* 0x00464c1801007387 */ /* 0x000fe20000100800 */
        /* <DEDUP_REMOVED lines=26> */
[----:B------:R-:W-:Y:S04]  /*b52c0*/  STL [R1+0x4678], R20 ;  /* 0x0046781401007387 */ /* 0x000fe80000100800 */
        /* <DEDUP_REMOVED lines=43> */
[----:B------:R-:W-:Y:S01]  /*b5580*/  STL [R1+0x467c], R19 ;  /* 0x00467c1301007387 */ /* 0x000fe20000100800 */
[----:B--2---:R-:W-:-:S02]  /*b5590*/  F2FP.SATFINITE.E4M3.F32.PACK_AB_MERGE_C R18, R18, R61, RZ ;  /* 0x0000003d1212723e */ /* 0x004fc400048070ff */
        /* <DEDUP_REMOVED lines=16> */
[----:B------:R1:W-:Y:S01]  /*b56a0*/  STL [R1+0x4698], R10 ;  /* 0x0046980a01007387 */ /* 0x0003e20000100800 */
[----:B------:R-:W-:-:S05]  /*b56b0*/  F2FP.SATFINITE.E4M3.F32.PACK_AB_MERGE_C R9, R9, R35, RZ ;  /* 0x000000230909723e */ /* 0x000fca00048070ff */
[----:B------:R2:W-:Y:S01]  /*b56c0*/  STL [R1+0x45d0], R9 ;  /* 0x0045d00901007387 */ /* 0x0005e20000100800 */
[----:B----4-:R-:W-:-:S05]  /*b56d0*/  F2FP.SATFINITE.E4M3.F32.PACK_AB_MERGE_C R5, R5, R29, RZ ;  /* 0x0000001d0505723e */ /* 0x010fca00048070ff */
[----:B------:R-:W-:Y:S01]  /*b56e0*/  STL [R1+0x45bc], R5 ;  /* 0x0045bc0501007387 */ /* 0x000fe20000100800 */
[----:B-1----:R-:W-:-:S05]  /*b56f0*/  F2FP.SATFINITE.E4M3.F32.PACK_AB_MERGE_C R10, R49, R44, RZ ;  /* 0x0000002c310a723e */ /* 0x002fca00048070ff */
[----:B------:R1:W-:Y:S01]  /*b5700*/  STL [R1+0x324], R10 ;  /* 0x0003240a01007387 */ /* 0x0003e20000100800 */
[----:B--2---:R-:W-:-:S03]  /*b5710*/  F2FP.SATFINITE.E4M3.F32.PACK_AB_MERGE_C R9, R50, R51, RZ ;  /* 0x000000333209723e */ /* 0x004fc600048070ff */
[----:B-1----:R-:W2:Y:S01]  /*b5720*/  LDL.LU R10, [R1+0xbc8] ;  /* 0x000bc800010a7983 */ /* 0x002ea20000300800 */
[----:B------:R-:W-:-:S03]  /*b5730*/  F2FP.SATFINITE.E4M3.F32.PACK_AB_MERGE_C R5, R54, R52, RZ ;  /* 0x000000343605723e */ /* 0x000fc600048070ff */
[----:B------:R-:W-:Y:S04]  /*b5740*/  STL [R1+0x320], R9 ;  /* 0x0003200901007387 */ /* 0x000fe80000100800 */
[----:B------:R-:W2:Y:S04]  /*b5750*/  LDL.LU R13, [R1+0xbcc] ;  /* 0x000bcc00010d7983 */ /* 0x000ea80000300800 */
        /* <DEDUP_REMOVED lines=36> */
[----:B------:R-:W4:Y:S01]  /*b59a0*/  LDL.LU R33, [R1+0xc98] ;  /* 0x000c980001217983 */ /* 0x000f220000300800 */
[----:B------:R-:W-:-:S03]  /*b59b0*/  F2FP.SATFINITE.E4M3.F32.PACK_AB_MERGE_C R7, R7, R45, RZ ;  /* 0x0000002d0707723e */ /* 0x000fc600048070ff */
[----:B------:R-:W4:Y:S01]  /*b59c0*/  LDL.LU R35, [R1+0xc9c] ;  /* 0x000c9c0001237983 */ /* 0x000f220000300800 */
[----:B------:R-:W-:-:S03]  /*b59d0*/  F2FP.SATFINITE.E4M3.F32.PACK_AB_MERGE_C R6, R6, R39, RZ ;  /* 0x000000270606723e */ /* 0x000fc600048070ff */
[----:B------:R-:W4:Y:S04]  /*b59e0*/  LDL.LU R37, [R1+0xb90] ;  /* 0x000b900001257983 */ /* 0x000f280000300800 */
[----:B------:R-:W4:Y:S04]  /*b59f0*/  LDL.LU R45, [R1+0xb94] ;  /* 0x000b9400012d7983 */ /* 0x000f280000300800 */
[----:B------:R-:W4:Y:S04]  /*b5a00*/  LDL.LU R39, [R1+0xb98] ;  /* 0x000b980001277983 */ /* 0x000f280000300800 */
[----:B------:R-:W4:Y:S01]  /*b5a10*/  LDL.LU R29, [R1+0xb9c] ;  /* 0x000b9c00011d7983 */ /* 0x000f220000300800 */
[----:B------:R-:W-:-:S02]  /*b5a20*/  F2FP.SATFINITE.E4M3.F32.PACK_AB_MERGE_C R4, R4, R47, RZ ;  /* 0x0000002f0404723e */ /* 0x000fc400048070ff */
[----:B------:R-:W-:Y:S01]  /*b5a30*/  F2FP.SATFINITE.E4M3.F32.PACK_AB_MERGE_C R3, R3, R40, RZ ;  /* 0x000000280303723e */ /* 0x000fe200048070ff */
[----:B------:R-:W4:Y:S01]  /*b5a40*/  LDL.LU R47, [R1+0xb80] ;  /* 0x000b8000012f7983 */ /* 0x000f220000300800 */
[----:B------:R-:W-:Y:S02]  /*b5a50*/  F2FP.SATFINITE.E4M3.F32.PACK_AB_MERGE_C R2, R2, R42, RZ ;  /* 0x0000002a0202723e */ /* 0x000fe400048070ff */
[----:B------:R-:W-:Y:S01]  /*b5a60*/  F2FP.SATFINITE.E4M3.F32.PACK_AB_MERGE_C R0, R0, R43, RZ ;  /* 0x0000002b0000723e */ /* 0x000fe200048070ff */
        /* <DEDUP_REMOVED lines=10> */
[----:B------:R-:W4:Y:S01]  /*b5b10*/  LDL.LU R11, [R1+0xc8c] ;  /* 0x000c8c00010b7983 */ /* 0x000f220000300800 */
[----:B--2---:R-:W-:-:S03]  /*b5b20*/  F2FP.SATFINITE.E4M3.F32.PACK_AB_MERGE_C R13, R13, R10, RZ ;  /* 0x0000000a0d0d723e */ /* 0x004fc600048070ff */
[----:B------:R-:W2:Y:S04]  /*b5b30*/  LDL.LU R10, [R1+0x4698] ;  /* 0x00469800010a7983 */ /* 0x000ea80000300800 */
[----:B------:R1:W-:Y:S01]  /*b5b40*/  STL [R1+0x34c], R13 ;  /* 0x00034c0d01007387 */ /* 0x0003e20000100800 */
[----:B---3--:R-:W-:-:S03]  /*b5b50*/  F2FP.SATFINITE.E4M3.F32.PACK_AB_MERGE_C R15, R15, R14, RZ ;  /* 0x0000000e0f0f723e */ /* 0x008fc600048070ff */
[----:B-1----:R-:W3:Y:S01]  /*b5b60*/  LDL.LU R13, [R1+0x4694] ;  /* 0x00469400010d7983 */ /* 0x002ee20000300800 */
[----:B----4-:R-:W-:-:S03]  /*b5b70*/  F2FP.SATFINITE.E4M3.F32.PACK_AB_MERGE_C R17, R17, R16, RZ ;  /* 0x000000101111723e */ /* 0x010fc600048070ff */
[----:B------:R-:W4:Y:S04]  /*b5b80*/  LDL.LU R14, [R1+0x4690] ;  /* 0x00469000010e7983 */ /* 0x000f280000300800 */
[----:B------:R1:W-:Y:S01]  /*b5b90*/  STL [R1+0x368], R15 ;  /* 0x0003680f01007387 */ /* 0x0003e20000100800 */
[----:B------:R-:W-:-:S03]  /*b5ba0*/  F2FP.SATFINITE.E4M3.F32.PACK_AB_MERGE_C R19, R19, R18, RZ ;  /* 0x000000121313723e */ /* 0x000fc600048070ff */
[----:B-1----:R-:W2:Y:S01]  /*b5bb0*/  LDL.LU R15, [R1+0x468c] ;  /* 0x00468c00010f7983 */ /* 0x002ea20000300800 */
[----:B------:R-:W-:-:S03]  /*b5bc0*/  F2FP.SATFINITE.E4M3.F32.PACK_AB_MERGE_C R21, R21, R20, RZ ;  /* 0x000000141515723e */ /* 0x000fc600048070ff */
[----:B------:R-:W3:Y:S04]  /*b5bd0*/  LDL.LU R16, [R1+0x4688] ;  /* 0x0046880001107983 */ /* 0x000ee80000300800 */
[----:B------:R1:W-:Y:S01]  /*b5be0*/  STL [R1+0x364], R17 ;  /* 0x0003641101007387 */ /* 0x0003e20000100800 */
[----:B------:R-:W-:-:S03]  /*b5bf0*/  F2FP.SATFINITE.E4M3.F32.PACK_AB_MERGE_C R32, R32, R22, RZ ;  /* 0x000000162020723e */ /* 0x000fc600048070ff */
[----:B-1----:R-:W4:Y:S04]  /*b5c00*/  LDL.LU R17, [R1+0x4684] ;  /* 0x0046840001117983 */ /* 0x002f280000300800 */
[----:B------:R-:W2:Y:S04]  /*b5c10*/  LDL.LU R18, [R1+0x4680] ;  /* 0x0046800001127983 */ /* 0x000ea80000300800 */
[----:B------:R1:W-:Y:S01]  /*b5c20*/  STL [R1+0x378], R19 ;  /* 0x0003781301007387 */ /* 0x0003e20000100800 */
[----:B------:R-:W-:Y:S02]  /*b5c30*/  F2FP.SATFINITE.E4M3.F32.PACK_AB_MERGE_C R56, R56, R12, RZ ;  /* 0x0000000c3838723e */ /* 0x000fe400048070ff */
[----:B------:R-:W-:Y:S01]  /*b5c40*/  F2FP.SATFINITE.E4M3.F32.PACK_AB_MERGE_C R55, R55, R36, RZ ;  /* 0x000000243737723e */ /* 0x000fe200048070ff */
[----:B-1----:R-:W3:Y:S04]  /*b5c50*/  LDL.LU R19, [R1+0x467c] ;  /* 0x00467c0001137983 */ /* 0x002ee80000300800 */
[----:B------:R-:W3:Y:S04]  /*b5c60*/  LDL.LU R20, [R1+0x4678] ;  /* 0x0046780001147983 */ /* 0x000ee80000300800 */
[----:B------:R1:W-:Y:S01]  /*b5c70*/  STL [R1+0x374], R21 ;  /* 0x0003741501007387 */ /* 0x0003e20000100800 */
[----:B------:R-:W-:-:S03]  /*b5c80*/  F2FP.SATFINITE.E4M3.F32.PACK_AB_MERGE_C R59, R59, R58, RZ ;  /* 0x0000003a3b3b723e */ /* 0x000fc600048070ff */
        /* <DEDUP_REMOVED lines=36> */
[----:B-1----:R-:W4:Y:S04]  /*b5ed0*/  LDL.LU R54, [R1+0x2c] ;  /* 0x00002c0001367983 */ /* 0x002f280000300800 */
[----:B------:R-:W3:Y:S04]  /*b5ee0*/  LDL.LU R61, [R1+0x4638] ;  /* 0x00463800013d7983 */ /* 0x000ee80000300800 */
[----:B------:R1:W-:Y:S01]  /*b5ef0*/  STL [R1+0x2fc], R26 ;  /* 0x0002fc1a01007387 */ /* 0x0003e20000100800 */
[----:B------:R-:W-:-:S03]  /*b5f00*/  F2FP.SATFINITE.E4M3.F32.PACK_AB_MERGE_C R35, R35, R33, RZ ;  /* 0x000000212323723e */ /* 0x000fc600048070ff */
[----:B-1----:R-:W3:Y:S04]  /*b5f10*/  LDL.LU R26, [R1+0x4634] ;  /* 0x00463400011a7983 */ /* 0x002ee80000300800 */
[----:B------:R-:W4:Y:S04]  /*b5f20*/  LDL.LU R27, [R1+0x4630] ;  /* 0x00463000011b7983 */ /* 0x000f280000300800 */
        /* <DEDUP_REMOVED lines=8> */
[----:B------:R1:W-:Y:S04]  /*b5fb0*/  STL [R1+0x35c], R31 ;  /* 0x00035c1f01007387 */ /* 0x0003e80000100800 */
        /* <DEDUP_REMOVED lines=9> */
[----:B-1----:R-:W4:Y:S01]  /*b6050*/  LDL.LU R29, [R1+0x4604] ;  /* 0x00460400011d7983 */ /* 0x002f220000300800 */
[----:B------:R-:W-:-:S02]  /*b6060*/  F2FP.SATFINITE.E4M3.F32.PACK_AB_MERGE_C R40, R40, R47, RZ ;  /* 0x0000002f2828723e */ /* 0x000fc400048070ff */
[----:B------:R-:W-:Y:S01]  /*b6070*/  F2FP.SATFINITE.E4M3.F32.PACK_AB_MERGE_C R43, R43, R42, RZ ;  /* 0x0000002a2b2b723e */ /* 0x000fe200048070ff */
[----:B------:R-:W3:Y:S01]  /*b6080*/  LDL.LU R47, [R1+0x4600] ;  /* 0x00460000012f7983 */ /* 0x000ee20000300800 */
[----:B------:R-:W-:-:S03]  /*b6090*/  F2FP.SATFINITE.E4M3.F32.PACK_AB_MERGE_C R49, R49, R44, RZ ;  /* 0x0000002c3131723e */ /* 0x000fc600048070ff */
        /* <DEDUP_REMOVED lines=10> */
[----:B--2---:R-:W-:-:S03]  /*b6140*/  LOP3.LUT R11, R18, 0xffff, RZ, 0xc0, !PT ;  /* 0x0000ffff120b7812 */ /* 0x004fc600078ec0ff */
[----:B-1----:R-:W2:Y:S04]  /*b6150*/  LDL.LU R49, [R1+0x45ec] ;  /* 0x0045ec0001317983 */ /* 0x002ea80000300800 */
[----:B------:R-:W2:Y:S04]  /*b6160*/  LDL.LU R51, [R1+0x45e8] ;  /* 0x0045e80001337983 */ /* 0x000ea80000300800 */
[----:B------:R1:W-:Y:S04]  /*b6170*/  STL [R1+0x394], R50 ;  /* 0x0003943201007387 */ /* 0x0003e80000100800 */
[----:B-1----:R-:W2:Y:S04]  /*b6180*/  LDL.LU R50, [R1+0x45e4] ;  /* 0x0045e40001327983 */ /* 0x002ea80000300800 */
[----:B------:R-:W2:Y:S04]  /*b6190*/  LDL.LU R52, [R1+0x45e0] ;  /* 0x0045e00001347983 */ /* 0x000ea80000300800 */
[----:B------:R4:W-:Y:S02]  /*b61a0*/  STL [R1+0x3c0], R5 ;  /* 0x0003c00501007387 */ /* 0x0009e40000100800 */
[----:B----4-:R-:W-:-:S02]  /*b61b0*/  LOP3.LUT R5, R29, 0xffff, RZ, 0xc0, !PT ;  /* 0x0000ffff1d057812 */ /* 0x010fc400078ec0ff */
[----:B------:R-:W4:Y:S04]  /*b61c0*/  LDL R29, [R1+0x16e4] ;  /* 0x0016e400011d7983 */ /* 0x000f280000100800 */
[----:B------:R1:W-:Y:S04]  /*b61d0*/  STL [R1+0x3bc], R9 ;  /* 0x0003bc0901007387 */ /* 0x0003e80000100800 */
[----:B------:R-:W2:Y:S01]  /*b61e0*/  LDL.LU R18, [R1+0xbf4] ;  /* 0x000bf40001127983 */ /* 0x000ea20000300800 */
[----:B-1----:R-:W-:-:S03]  /*b61f0*/  LOP3.LUT R9, R27, 0xffff, RZ, 0xc0, !PT ;  /* 0x0000ffff1b097812 */ /* 0x002fc600078ec0ff */
[----:B------:R-:W2:Y:S04]  /*b6200*/  LDL.LU R27, [R1+0xbf0] ;  /* 0x000bf000011b7983 */ /* 0x000ea80000300800 */
[----:B------:R-:W-:Y:S04]  /*b6210*/  STL [R1+0xdc], R5 ;  /* 0x0000dc0501007387 */ /* 0x000fe80000100800 */
[----:B------:R-:W-:Y:S01]  /*b6220*/  STL [R1+0x9c], R11 ;  /* 0x00009c0b01007387 */ /* 0x000fe20000100800 */
[----:B------:R-:W-:Y:S02]  /*b6230*/  LOP3.LUT R54, R54, 0xffff, RZ, 0xc0, !PT ;  /* 0x0000ffff36367812 */ /* 0x000fe400078ec0ff */
[----:B---3--:R-:W-:-:S02]  /*b6240*/  LOP3.LUT R39, R39, 0xffff, RZ, 0xc0, !PT ;  /* 0x0000ffff27277812 */ /* 0x008fc400078ec0ff */
[----:B------:R-:W-:Y:S02]  /*b6250*/  LOP3.LUT R33, R33, 0xffff, RZ, 0xc0, !PT ;  /* 0x0000ffff21217812 */ /* 0x000fe400078ec0ff */
[----:B------:R-:W-:Y:S02]  /*b6260*/  LOP3.LUT R31, R31, 0xffff, RZ, 0xc0, !PT ;  /* 0x0000ffff1f1f7812 */ /* 0x000fe400078ec0ff */
[----:B------:R-:W-:Y:S02]  /*b6270*/  LOP3.LUT R26, R26, 0xffff, RZ, 0xc0, !PT ;  /* 0x0000ffff1a1a7812 */ /* 0x000fe400078ec0ff */
[----:B------:R-:W-:Y:S02]  /*b6280*/  LOP3.LUT R17, R17, 0xffff, RZ, 0xc0, !PT ;  /* 0x0000ffff11117812 */ /* 0x000fe400078ec0ff */
[----:B--2---:R-:W-:Y:S02]  /*b6290*/  F2FP.SATFINITE.E4M3.F32.PACK_AB_MERGE_C R18, R18, R27, RZ ;  /* 0x0000001b1212723e */ /* 0x004fe400048070ff */
[----:B------:R-:W-:-:S03]  /*b62a0*/  PRMT R27, R11, 0x3340, R1 ;  /* 0x000033400b1b7816 */ /* 0x000fc60000000001 */
[----:B------:R4:W-:Y:S04]  /*b62b0*/  STL [R1+0x3e0], R18 ;  /* 0x0003e01201007387 */ /* 0x0009e80000100800 */
[----:B------:R1:W-:Y:S01]  /*b62c0*/  STL [R1+0xd8], R9 ;  /* 0x0000d80901007387 */ /* 0x0003e20000100800 */
[----:B----4-:R-:W-:Y:S01]  /*b62d0*/  VIADD R18, R29, 0x1 ;  /* 0x000000011d127836 */ /* 0x010fe20000000000 */
[----:B------:R-:W-:Y:S02]  /*b62e0*/  PRMT R29, R5, 0x3340, R9 ;  /* 0x00003340051d7816 */ /* 0x000fe40000000009 */
[----:B------:R-:W-:Y:S02]  /*b62f0*/  F2FP.SATFINITE.E4M3.F32.PACK_AB_MERGE_C R5, R56, R12, RZ ;  /* 0x0000000c3805723e */ /* 0x000fe400048070ff */
[----:B-1----:R-:W-:-:S03]  /*b6300*/  PRMT R9, R29, 0x5410, R27 ;  /* 0x000054101d097816 */ /* 0x002fc6000000001b */
[----:B------:R1:W-:Y:S01]  /*b6310*/  STL [R1+0x3dc], R5 ;  /* 0x0003dc0501007387 */ /* 0x0003e20000100800 */
[----:B------:R-:W-:-:S03]  /*b6320*/  LOP3.LUT R27, R57, 0xffff, RZ, 0xc0, !PT ;  /* 0x0000ffff391b7812 */ /* 0x000fc600078ec0ff */
[----:B------:R-:W2:Y:S01]  /*b6330*/  LDL.LU R29, [R1+0xd0] ;  /* 0x0000d000011d7983 */ /* 0x000ea20000300800 */
[----:B------:R-:W-:Y:S02]  /*b6340*/  ISETP.GE.AND P0, PT, R18, UR11, PT ;  /* 0x0000000b12007c0c */ /* 0x000fe4000bf06270 */
[----:B------:R-:W-:Y:S01]  /*b6350*/  LOP3.LUT R18, R50, 0xffff, RZ, 0xc0, !PT ;  /* 0x0000ffff32127812 */ /* 0x000fe200078ec0ff */
[----:B-1----:R-:W3:Y:S04]  /*b6360*/  LDL.LU R5, [R1+0x80] ;  /* 0x0000800001057983 */ /* 0x002ee80000300800 */
[----:B------:R1:W-:Y:S04]  /*b6370*/  STL [R1+0x4c0], R9 ;  /* 0x0004c00901007387 */ /* 0x0003e80000100800 */
[----:B------:R-:W4:Y:S01]  /*b6380*/  LDL.LU R11, [R1+0x38] ;  /* 0x00003800010b7983 */ /* 0x000f220000300800 */
[----:B------:R-:W-:-:S03]  /*b6390*/  LOP3.LUT R56, R24, 0xffff, RZ, 0xc0, !PT ;  /* 0x0000ffff18387812 */ /* 0x000fc600078ec0ff */
[----:B-1----:R-:W4:Y:S04]  /*b63a0*/  LDL.LU R9, [R1+0x34] ;  /* 0x0000340001097983 */ /* 0x002f280000300800 */
[----:B------:R-:W4:Y:S04]  /*b63b0*/  LDL.LU R12, [R1+0x28] ;  /* 0x00002800010c7983 */ /* 0x000f280000300800 */
[----:B------:R-:W-:Y:S01]  /*b63c0*/  STL [R1+0x10c], R27 ;  /* 0x00010c1b01007387 */ /* 0x000fe20000100800 */
[----:B------:R-:W-:-:S03]  /*b63d0*/  LOP3.LUT R24, R0, 0xffff, RZ, 0xc0, !PT ;  /* 0x0000ffff00187812 */ /* 0x000fc600078ec0ff */
[----:B------:R-:W-:Y:S01]  /*b63e0*/  STL [R1+0x108], R54 ;  /* 0x0001083601007387 */ /* 0x000fe20000100800 */
[----:B------:R-:W-:-:S03]  /*b63f0*/  LOP3.LUT R50, R2, 0xffff, RZ, 0xc0, !PT ;  /* 0x0000ffff02327812 */ /* 0x000fc600078ec0ff */
[----:B------:R-:W-:Y:S01]  /*b6400*/  STL [R1+0xf8], R18 ;  /* 0x0000f81201007387 */ /* 0x000fe20000100800 */
[----:B------:R-:W-:-:S03]  /*b6410*/  LOP3.LUT R57, R23, 0xffff, RZ, 0xc0, !PT ;  /* 0x0000ffff17397812 */ /* 0x000fc600078ec0ff */
[----:B------:R-:W-:Y:S04]  /*b6420*/  STL [R1+0xa8], R39 ;  /* 0x0000a82701007387 */ /* 0x000fe80000100800 */
[----:B------:R-:W-:Y:S04]  /*b6430*/  STL [R1+0xe4], R33 ;  /* 0x0000e42101007387 */ /* 0x000fe80000100800 */
[----:B------:R-:W-:Y:S04]  /*b6440*/  STL [R1+0xa0], R31 ;  /* 0x0000a01f01007387 */ /* 0x000fe80000100800 */
[----:B------:R1:W-:Y:S01]  /*b6450*/  STL [R1+0x98], R26 ;  /* 0x0000981a01007387 */ /* 0x0003e20000100800 */
[----:B------:R-:W-:-:S03]  /*b6460*/  PRMT R23, R39, 0x3340, R26 ;  /* 0x0000334027177816 */ /* 0x000fc6000000001a */
[----:B------:R-:W-:Y:S01]  /*b6470*/  STL [R1+0xe0], R56 ;  /* 0x0000e03801007387 */ /* 0x000fe20000100800 */
[----:B------:R-:W-:-:S03]  /*b6480*/  PRMT R2, R24, 0x3340, R1 ;  /* 0x0000334018027816 */ /* 0x000fc60000000001 */
[----:B------:R-:W-:Y:S01]  /*b6490*/  STL [R1+0x70], R17 ;  /* 0x0000701101007387 */ /* 0x000fe20000100800 */
[----:B-1----:R-:W-:-:S03]  /*b64a0*/  PRMT R26, R33, 0x3340, R56 ;  /* 0x00003340211a7816 */ /* 0x002fc60000000038 */
[----:B------:R1:W-:Y:S01]  /*b64b0*/  STL [R1+0x4ac], R24 ;  /* 0x0004ac1801007387 */ /* 0x0003e20000100800 */
[----:B------:R-:W-:-:S03]  /*b64c0*/  PRMT R27, R27, 0x3340, R54 ;  /* 0x000033401b1b7816 */ /* 0x000fc60000000036 */
[----:B------:R-:W-:Y:S04]  /*b64d0*/  STL [R1+0xcc], R50 ;  /* 0x0000cc3201007387 */ /* 0x000fe80000100800 */
[----:B------:R0:W-:Y:S01]  /*b64e0*/  STL [R1+0x94], R57 ;  /* 0x0000943901007387 */ /* 0x0001e20000100800 */
[----:B-1----:R-:W-:-:S03]  /*b64f0*/  PRMT R24, R31, 0x3340, R57 ;  /* 0x000033401f187816 */ /* 0x002fc60000000039 */
[----:B------:R-:W4:Y:S04]  /*b6500*/  LDL.LU R56, [R1+0x104] ;  /* 0x0001040001387983 */ /* 0x000f280000300800 */
[----:B0-----:R-:W4:Y:S04]  /*b6510*/  LDL.LU R57, [R1+0xfc] ;  /* 0x0000fc0001397983 */ /* 0x001f280000300800 */
[----:B------:R-:W4:Y:S01]  /*b6520*/  LDL.LU R54, [R1+0x45dc] ;  /* 0x0045dc0001367983 */ /* 0x000f220000300800 */
[--C-:B------:R-:W-:Y:S02]  /*b6530*/  PRMT R0, R17, 0x3340, R1.reuse ;  /* 0x0000334011007816 */ /* 0x100fe40000000001 */
[----:B------:R-:W-:-:S02]  /*b6540*/  PRMT R17, R50, 0x3340, R1 ;  /* 0x0000334032117816 */ /* 0x000fc40000000001 */
[----:B------:R-:W-:Y:S02]  /*b6550*/  PRMT R0, R23, 0x5410, R0 ;  /* 0x0000541017007816 */ /* 0x000fe40000000000 */
[----:B------:R-:W-:Y:S02]  /*b6560*/  PRMT R18, R18, 0x3340, R1 ;  /* 0x0000334012127816 */ /* 0x000fe40000000001 */
[----:B------:R-:W-:Y:S01]  /*b6570*/  PRMT R23, R24, 0x5410, R2 ;  /* 0x0000541018177816 */ /* 0x000fe20000000002 */
[----:B------:R0:W-:Y:S01]  /*b6580*/  STL [R1+0x4bc], R0 ;  /* 0x0004bc0001007387 */ /* 0x0001e20000100800 */
[----:B------:R-:W-:-:S03]  /*b6590*/  PRMT R2, R26, 0x5410, R17 ;  /* 0x000054101a027816 */ /* 0x000fc60000000011 */
[----:B------:R-:W-:Y:S01]  /*b65a0*/  STL [R1+0x4b8], R23 ;  /* 0x0004b81701007387 */ /* 0x000fe20000100800 */
[----:B0-----:R-:W-:-:S03]  /*b65b0*/  PRMT R0, R27, 0x5410, R18 ;  /* 0x000054101b007816 */ /* 0x001fc60000000012 */
[----:B------:R0:W-:Y:S04]  /*b65c0*/  STL [R1+0x4b4], R2 ;  /* 0x0004b40201007387 */ /* 0x0001e80000100800 */
[----:B------:R1:W-:Y:S01]  /*b65d0*/  STL [R1+0x4b0], R0 ;  /* 0x0004b00001007387 */ /* 0x0003e20000100800 */
[----:B------:R-:W-:Y:S02]  /*b65e0*/  LOP3.LUT R17, R44, 0xffff, RZ, 0xc0, !PT ;  /* 0x0000ffff2c117812 */ /* 0x000fe400078ec0ff */
[----:B------:R-:W-:Y:S02]  /*b65f0*/  LOP3.LUT R18, R20, 0xffff, RZ, 0xc0, !PT ;  /* 0x0000ffff14127812 */ /* 0x000fe400078ec0ff */
[----:B0-----:R-:W-:Y:S02]  /*b6600*/  LOP3.LUT R2, R49, 0xffff, RZ, 0xc0, !PT ;  /* 0x0000ffff31027812 */ /* 0x001fe400078ec0ff */
[----:B-1----:R-:W-:-:S02]  /*b6610*/  LOP3.LUT R0, R51, 0xffff, RZ, 0xc0, !PT ;  /* 0x0000ffff33007812 */ /* 0x002fc400078ec0ff */
[----:B--2---:R-:W-:Y:S02]  /*b6620*/  LOP3.LUT R26, R29, 0xffff, RZ, 0xc0, !PT ;  /* 0x0000ffff1d1a7812 */ /* 0x004fe400078ec0ff */
[----:B---3--:R-:W-:-:S03]  /*b6630*/  LOP3.LUT R23, R5, 0xffff, RZ, 0xc0, !PT ;  /* 0x0000ffff05177812 */ /* 0x008fc600078ec0ff */
[----:B------:R-:W-:Y:S04]  /*b6640*/  STL [R1+0xd0], R26 ;  /* 0x0000d01a01007387 */ /* 0x000fe80000100800 */
[----:B------:R0:W-:Y:S01]  /*b6650*/  STL [R1+0x80], R23 ;  /* 0x0000801701007387 */ /* 0x0001e20000100800 */
[----:B----4-:R-:W-:Y:S02]  /*b6660*/  LOP3.LUT R11, R11, 0xffff, RZ, 0xc0, !PT ;  /* 0x0000ffff0b0b7812 */ /* 0x010fe400078ec0ff */
[----:B------:R-:W-:Y:S02]  /*b6670*/  LOP3.LUT R27, R9, 0xffff, RZ, 0xc0, !PT ;  /* 0x0000ffff091b7812 */ /* 0x000fe400078ec0ff */
[----:B------:R-:W-:-:S03]  /*b6680*/  LOP3.LUT R24, R12, 0xffff, RZ, 0xc0, !PT ;  /* 0x0000ffff0c187812 */ /* 0x000fc600078ec0ff */
[----:B------:R-:W-:Y:S01]  /*b6690*/  STL [R1+0x38], R27 ;  /* 0x0000381b01007387 */ /* 0x000fe20000100800 */
[----:B------:R-:W-:-:S03]  /*b66a0*/  LOP3.LUT R5, R40, 0xffff, RZ, 0xc0, !PT ;  /* 0x0000ffff28057812 */ /* 0x000fc600078ec0ff */
[----:B------:R-:W-:Y:S01]  /*b66b0*/  STL [R1+0x120], R11 ;  /* 0x0001200b01007387 */ /* 0x000fe20000100800 */
[----:B------:R-:W-:-:S03]  /*b66c0*/  LOP3.LUT R9, R28, 0xffff, RZ, 0xc0, !PT ;  /* 0x0000ffff1c097812 */ /* 0x000fc600078ec0ff */
[----:B------:R1:W-:Y:S01]  /*b66d0*/  STL [R1+0x34], R24 ;  /* 0x0000341801007387 */ /* 0x0003e20000100800 */
[----:B------:R-:W-:Y:S02]  /*b66e0*/  PRMT R20, R26, 0x3340, R27 ;  /* 0x000033401a147816 */ /* 0x000fe4000000001b */
[----:B0-----:R-:W-:Y:S02]  /*b66f0*/  PRMT R23, R23, 0x3340, R24 ;  /* 0x0000334017177816 */ /* 0x001fe40000000018 */
[----:B------:R-:W-:Y:S02]  /*b6700*/  PRMT R26, R5, 0x3340, R9 ;  /* 0x00003340051a7816 */ /* 0x000fe40000000009 */
[----:B------:R-:W-:-:S05]  /*b6710*/  LOP3.LUT R12, R54, 0xffff, RZ, 0xc0, !PT ;  /* 0x0000ffff360c7812 */ /* 0x000fca00078ec0ff */
[----:B------:R-:W-:Y:S04]  /*b6720*/  STL [R1+0x114], R12 ;  /* 0x0001140c01007387 */ /* 0x000fe80000100800 */
[----:B------:R0:W-:Y:S04]  /*b6730*/  STL [R1+0x2c], R0 ;  /* 0x00002c0001007387 */ /* 0x0001e80000100800 */
[----:B------:R2:W-:Y:S01]  /*b6740*/  STL [R1+0x28], R2 ;  /* 0x0000280201007387 */ /* 0x0005e20000100800 */
[----:B-1----:R-:W-:-:S03]  /*b6750*/  PRMT R24, R11, 0x3340, R12 ;  /* 0x000033400b187816 */ /* 0x002fc6000000000c */
[----:B------:R1:W-:Y:S01]  /*b6760*/  STL [R1+0x49c], R17 ;  /* 0x00049c1101007387 */ /* 0x0003e20000100800 */
[----:B0-----:R-:W-:-:S03]  /*b6770*/  PRMT R0, R0, 0x3340, R1 ;  /* 0x0000334000007816 */ /* 0x001fc60000000001 */
[----:B------:R0:W-:Y:S01]  /*b6780*/  STL [R1+0x134], R5 ;  /* 0x0001340501007387 */ /* 0x0001e20000100800 */
[----:B--2---:R-:W-:-:S03]  /*b6790*/  PRMT R2, R2, 0x3340, R1 ;  /* 0x0000334002027816 */ /* 0x004fc60000000001 */
[----:B------:R-:W-:Y:S01]  /*b67a0*/  STL [R1+0x130], R9 ;  /* 0x0001300901007387 */ /* 0x000fe20000100800 */
[----:B------:R-:W-:Y:S02]  /*b67b0*/  PRMT R0, R20, 0x5410, R0 ;  /* 0x0000541014007816 */ /* 0x000fe40000000000 */
[----:B-1----:R-:W-:Y:S01]  /*b67c0*/  PRMT R17, R17, 0x3340, R1 ;  /* 0x0000334011117816 */ /* 0x002fe20000000001 */
[----:B------:R1:W-:Y:S01]  /*b67d0*/  STL [R1+0x100], R18 ;  /* 0x0001001201007387 */ /* 0x0003e20000100800 */
[----:B0-----:R-:W-:Y:S02]  /*b67e0*/  PRMT R5, R23, 0x5410, R2 ;  /* 0x0000541017057816 */ /* 0x001fe40000000002 */
[----:B------:R-:W-:Y:S01]  /*b67f0*/  PRMT R2, R24, 0x5410, R17 ;  /* 0x0000541018027816 */ /* 0x000fe20000000011 */
[----:B------:R0:W-:Y:S01]  /*b6800*/  STL [R1+0x4a8], R0 ;  /* 0x0004a80001007387 */ /* 0x0001e20000100800 */
[----:B-1----:R-:W-:-:S03]  /*b6810*/  PRMT R18, R18, 0x3340, R1 ;  /* 0x0000334012127816 */ /* 0x002fc60000000001 */
[----:B------:R1:W-:Y:S01]  /*b6820*/  STL [R1+0x4a4], R5 ;  /* 0x0004a40501007387 */ /* 0x0003e20000100800 */
[----:B0-----:R-:W-:-:S03]  /*b6830*/  PRMT R0, R26, 0x5410, R18 ;  /* 0x000054101a007816 */ /* 0x001fc60000000012 */
[----:B------:R-:W-:Y:S01]  /*b6840*/  STL [R1+0x4a0], R2 ;  /* 0x0004a00201007387 */ /* 0x000fe20000100800 */
[----:B------:R-:W-:-:S03]  /*b6850*/  LOP3.LUT R20, R56, 0xffff, RZ, 0xc0, !PT ;  /* 0x0000ffff38147812 */ /* 0x000fc600078ec0ff */
[----:B------:R0:W-:Y:S01]  /*b6860*/  STL [R1+0x498], R0 ;  /* 0x0004980001007387 */ /* 0x0001e20000100800 */
[----:B------:R-:W-:-:S03]  /*b6870*/  LOP3.LUT R23, R57, 0xffff, RZ, 0xc0, !PT ;  /* 0x0000ffff39177812 */ /* 0x000fc600078ec0ff */
[----:B-1----:R-:W2:Y:S04]  /*b6880*/  LDL.LU R5, [R1+0x158] ;  /* 0x0001580001057983 */ /* 0x002ea80000300800 */
[----:B------:R-:W3:Y:S04]  /*b6890*/  LDL.LU R9, [R1+0x12c] ;  /* 0x00012c0001097983 */ /* 0x000ee80000300800 */
[----:B------:R-:W-:Y:S04]  /*b68a0*/  STL [R1+0x148], R20 ;  /* 0x0001481401007387 */ /* 0x000fe80000100800 */
[----:B------:R-:W-:Y:S04]  /*b68b0*/  STL [R1+0x144], R23 ;  /* 0x0001441701007387 */ /* 0x000fe80000100800 */
[----:B------:R-:W4:Y:S04]  /*b68c0*/  LDL.LU R12, [R1+0x154] ;  /* 0x00015400010c7983 */ /* 0x000f280000300800 */
[----:B------:R-:W4:Y:S04]  /*b68d0*/  LDL.LU R11, [R1+0x128] ;  /* 0x00012800010b7983 */ /* 0x000f280000300800 */
[----:B------:R-:W4:Y:S04]  /*b68e0*/  LDL.LU R56, [R1+0xec] ;  /* 0x0000ec0001387983 */ /* 0x000f280000300800 */
[----:B------:R-:W4:Y:S01]  /*b68f0*/  LDL.LU R57, [R1+0xb0] ;  /* 0x0000b00001397983 */ /* 0x000f220000300800 */
[----:B------:R-:W-:-:S02]  /*b6900*/  LOP3.LUT R17, R52, 0xffff, RZ, 0xc0, !PT ;  /* 0x0000ffff34117812 */ /* 0x000fc400078ec0ff */
[----:B------:R-:W-:Y:S02]  /*b6910*/  LOP3.LUT R24, R37, 0xffff, RZ, 0xc0, !PT ;  /* 0x0000ffff25187812 */ /* 0x000fe400078ec0ff */
[----:B------:R-:W-:Y:S02]  /*b6920*/  LOP3.LUT R47, R47, 0xffff, RZ, 0xc0, !PT ;  /* 0x0000ffff2f2f7812 */ /* 0x000fe400078ec0ff */
[----:B------:R-:W-:Y:S02]  /*b6930*/  LOP3.LUT R18, R35, 0xffff, RZ, 0xc0, !PT ;  /* 0x0000ffff23127812 */ /* 0x000fe400078ec0ff */
[----:B------:R-:W-:Y:S02]  /*b6940*/  LOP3.LUT R48, R48, 0xffff, RZ, 0xc0, !PT ;  /* 0x0000ffff30307812 */ /* 0x000fe400078ec0ff */
[----:B------:R-:W-:Y:S01]  /*b6950*/  LOP3.LUT R54, R19, 0xffff, RZ, 0xc0, !PT ;  /* 0x0000ffff13367812 */ /* 0x000fe200078ec0ff */
[----:B------:R1:W-:Y:S01]  /*b6960*/  STL [R1+0x13c], R17 ;  /* 0x00013c1101007387 */ /* 0x0003e20000100800 */
[----:B------:R-:W-:-:S02]  /*b6970*/  LOP3.LUT R49, R4, 0xffff, RZ, 0xc0, !PT ;  /* 0x0000ffff04317812 */ /* 0x000fc400078ec0ff */
[----:B------:R-:W-:Y:S01]  /*b6980*/  LOP3.LUT R3, R3, 0xffff, RZ, 0xc0, !PT ;  /* 0x0000ffff03037812 */ /* 0x000fe200078ec0ff */
[----:B------:R-:W-:Y:S01]  /*b6990*/  STL [R1+0xfc], R24 ;  /* 0x0000fc1801007387 */ /* 0x000fe20000100800 */
[--C-:B------:R-:W-:Y:S02]  /*b69a0*/  PRMT R4, R17, 0x3340, R1.reuse ;  /* 0x0000334011047816 */ /* 0x100fe40000000001 */
[----:B------:R-:W-:Y:S01]  /*b69b0*/  LOP3.LUT R53, R53, 0xffff, RZ, 0xc0, !PT ;  /* 0x0000ffff35357812 */ /* 0x000fe200078ec0ff */
[----:B------:R1:W-:Y:S01]  /*b69c0*/  STL [R1+0x104], R18 ;  /* 0x0001041201007387 */ /* 0x0003e20000100800 */
[----:B0-----:R-:W-:Y:S02]  /*b69d0*/  PRMT R0, R54, 0x3340, R1 ;  /* 0x0000334036007816 */ /* 0x001fe40000000001 */
[----:B-1----:R-:W-:Y:S01]  /*b69e0*/  PRMT R17, R47, 0x3340, R48 ;  /* 0x000033402f117816 */ /* 0x002fe20000000030 */
[----:B------:R-:W-:Y:S01]  /*b69f0*/  STL [R1+0x45b8], R54 ;  /* 0x0045b83601007387 */ /* 0x000fe20000100800 */
[----:B------:R-:W-:-:S02]  /*b6a00*/  LOP3.LUT R38, R38, 0xffff, RZ, 0xc0, !PT ;  /* 0x0000ffff26267812 */ /* 0x000fc400078ec0ff */
[----:B------:R-:W-:Y:S01]  /*b6a10*/  PRMT R0, R17, 0x5410, R0 ;  /* 0x0000541011007816 */ /* 0x000fe20000000000 */
[----:B------:R0:W-:Y:S01]  /*b6a20*/  STL [R1+0x480], R3 ;  /* 0x0004800301007387 */ /* 0x0001e20000100800 */
[----:B------:R-:W-:Y:S02]  /*b6a30*/  PRMT R2, R49, 0x3340, R1 ;  /* 0x0000334031027816 */ /* 0x000fe40000000001 */
[----:B------:R-:W-:Y:S02]  /*b6a40*/  PRMT R18, R18, 0x3340, R53 ;  /* 0x0000334012127816 */ /* 0x000fe40000000035 */
[----:B------:R-:W-:Y:S01]  /*b6a50*/  PRMT R19, R24, 0x3340, R38 ;  /* 0x0000334018137816 */ /* 0x000fe20000000026 */
[----:B------:R-:W-:Y:S01]  /*b6a60*/  STL [R1+0x45c0], R49 ;  /* 0x0045c03101007387 */ /* 0x000fe20000100800 */
[----:B------:R-:W-:Y:S02]  /*b6a70*/  PRMT R20, R20, 0x3340, R23 ;  /* 0x0000334014147816 */ /* 0x000fe40000000017 */
[----:B0-----:R-:W-:Y:S01]  /*b6a80*/  PRMT R3, R3, 0x3340, R1 ;  /* 0x0000334003037816 */ /* 0x001fe20000000001 */
[----:B------:R-:W-:Y:S01]  /*b6a90*/  STL [R1+0x45d4], R48 ;  /* 0x0045d43001007387 */ /* 0x000fe20000100800 */
[----:B------:R-:W-:-:S02]  /*b6aa0*/  PRMT R2, R19, 0x5410, R2 ;  /* 0x0000541013027816 */ /* 0x000fc40000000002 */
[----:B------:R-:W-:Y:S01]  /*b6ab0*/  PRMT R3, R18, 0x5410, R3 ;  /* 0x0000541012037816 */ /* 0x000fe20000000003 */
[----:B------:R0:W-:Y:S04]  /*b6ac0*/  STL [R1+0x48c], R0 ;  /* 0x00048c0001007387 */ /* 0x0001e80000100800 */
[----:B------:R-:W-:Y:S01]  /*b6ad0*/  STL [R1+0x488], R3 ;  /* 0x0004880301007387 */ /* 0x000fe20000100800 */
[----:B0-----:R-:W-:-:S03]  /*b6ae0*/  PRMT R0, R20, 0x5410, R4 ;  /* 0x0000541014007816 */ /* 0x001fc60000000004 */
[----:B------:R-:W-:Y:S04]  /*b6af0*/  STL [R1+0x484], R2 ;  /* 0x0004840201007387 */ /* 0x000fe80000100800 */
[----:B------:R0:W-:Y:S04]  /*b6b00*/  STL [R1+0x46c], R0 ;  /* 0x00046c0001007387 */ /* 0x0001e80000100800 */
[----:B------:R-:W4:Y:S04]  /*b6b10*/  LDL.LU R31, [R1+0x15c] ;  /* 0x00015c00011f7983 */ /* 0x000f280000300800 */
[----:B------:R-:W4:Y:S04]  /*b6b20*/  LDL.LU R33, [R1+0x1d4] ;  /* 0x0001d40001217983 */ /* 0x000f280000300800 */
[----:B------:R-:W4:Y:S01]  /*b6b30*/  LDL.LU R29, [R1+0x1ac] ;  /* 0x0001ac00011d7983 */ /* 0x000f220000300800 */
[----:B---3--:R-:W-:-:S02]  /*b6b40*/  LOP3.LUT R18, R9, 0xffff, RZ, 0xc0, !PT ;  /* 0x0000ffff09127812 */ /* 0x008fc400078ec0ff */
[----:B--2---:R-:W-:-:S03]  /*b6b50*/  LOP3.LUT R50, R5, 0xffff, RZ, 0xc0, !PT ;  /* 0x0000ffff05327812 */ /* 0x004fc600078ec0ff */
[----:B------:R1:W-:Y:S04]  /*b6b60*/  STL [R1+0x12c], R18 ;  /* 0x00012c1201007387 */ /* 0x0003e80000100800 */
[----:B------:R-:W2:Y:S01]  /*b6b70*/  LDL.LU R5, [R1+0x160] ;  /* 0x0001600001057983 */ /* 0x000ea20000300800 */
[----:B----4-:R-:W-:-:S03]  /*b6b80*/  LOP3.LUT R51, R12, 0xffff, RZ, 0xc0, !PT ;  /* 0x0000ffff0c337812 */ /* 0x010fc600078ec0ff */
[----:B------:R-:W3:Y:S01]  /*b6b90*/  LDL.LU R12, [R1+0x178] ;  /* 0x00017800010c7983 */ /* 0x000ee20000300800 */
[----:B------:R-:W-:-:S03]  /*b6ba0*/  LOP3.LUT R37, R11, 0xffff, RZ, 0xc0, !PT ;  /* 0x0000ffff0b257812 */ /* 0x000fc600078ec0ff */
[----:B------:R-:W4:Y:S04]  /*b6bb0*/  LDL.LU R9, [R1+0x140] ;  /* 0x0001400001097983 */ /* 0x000f280000300800 */
[----:B------:R-:W4:Y:S01]  /*b6bc0*/  LDL.LU R11, [R1+0x118] ;  /* 0x00011800010b7983 */ /* 0x000f220000300800 */
[----:B------:R-:W-:-:S03]  /*b6bd0*/  LOP3.LUT R52, R56, 0xffff, RZ, 0xc0, !PT ;  /* 0x0000ffff38347812 */ /* 0x000fc600078ec0ff */
[----:B------:R-:W4:Y:S01]  /*b6be0*/  LDL.LU R56, [R1+0x110] ;  /* 0x0001100001387983 */ /* 0x000f220000300800 */
[----:B------:R-:W-:-:S03]  /*b6bf0*/  LOP3.LUT R39, R57, 0xffff, RZ, 0xc0, !PT ;  /* 0x0000ffff39277812 */ /* 0x000fc600078ec0ff */
[----:B------:R-:W4:Y:S01]  /*b6c00*/  LDL.LU R57, [R1+0xd4] ;  /* 0x0000d40001397983 */ /* 0x000f220000300800 */
[----:B------:R-:W-:Y:S02]  /*b6c10*/  LOP3.LUT R40, R43, 0xffff, RZ, 0xc0, !PT ;  /* 0x0000ffff2b287812 */ /* 0x000fe400078ec0ff */
[----:B------:R-:W-:Y:S02]  /*b6c20*/  LOP3.LUT R20, R42, 0xffff, RZ, 0xc0, !PT ;  /* 0x0000ffff2a147812 */ /* 0x000fe400078ec0ff */
[----:B0-----:R-:W-:Y:S02]  /*b6c30*/  PRMT R0, R52, 0x3340, R1 ;  /* 0x0000334034007816 */ /* 0x001fe40000000001 */
[----:B------:R-:W-:Y:S02]  /*b6c40*/  PRMT R17, R50, 0x3340, R51 ;  /* 0x0000334032117816 */ /* 0x000fe40000000033 */
[----:B------:R-:W-:Y:S02]  /*b6c50*/  LOP3.LUT R41, R41, 0xffff, RZ, 0xc0, !PT ;  /* 0x0000ffff29297812 */ /* 0x000fe400078ec0ff */
[----:B------:R-:W-:-:S02]  /*b6c60*/  LOP3.LUT R43, R22, 0xffff, RZ, 0xc0, !PT ;  /* 0x0000ffff162b7812 */ /* 0x000fc400078ec0ff */
[----:B------:R-:W-:Y:S02]  /*b6c70*/  PRMT R2, R39, 0x3340, R1 ;  /* 0x0000334027027816 */ /* 0x000fe40000000001 */
[----:B-1----:R-:W-:Y:S02]  /*b6c80*/  PRMT R18, R18, 0x3340, R37 ;  /* 0x0000334012127816 */ /* 0x002fe40000000025 */
[----:B------:R-:W-:Y:S02]  /*b6c90*/  LOP3.LUT R23, R34, 0xffff, RZ, 0xc0, !PT ;  /* 0x0000ffff22177812 */ /* 0x000fe400078ec0ff */
[----:B------:R-:W-:Y:S01]  /*b6ca0*/  LOP3.LUT R42, R21, 0xffff, RZ, 0xc0, !PT ;  /* 0x0000ffff152a7812 */ /* 0x000fe200078ec0ff */
[----:B------:R0:W-:Y:S01]  /*b6cb0*/  STL [R1+0x158], R20 ;  /* 0x0001581401007387 */ /* 0x0001e20000100800 */
[----:B------:R-:W-:Y:S02]  /*b6cc0*/  PRMT R0, R17, 0x5410, R0 ;  /* 0x0000541011007816 */ /* 0x000fe40000000000 */
[----:B------:R-:W-:-:S02]  /*b6cd0*/  PRMT R3, R43, 0x3340, R1 ;  /* 0x000033402b037816 */ /* 0x000fc40000000001 */
[----:B------:R-:W-:Y:S02]  /*b6ce0*/  PRMT R19, R40, 0x3340, R41 ;  /* 0x0000334028137816 */ /* 0x000fe40000000029 */
[----:B------:R-:W-:Y:S02]  /*b6cf0*/  PRMT R17, R18, 0x5410, R2 ;  /* 0x0000541012117816 */ /* 0x000fe40000000002 */
[----:B------:R-:W-:Y:S02]  /*b6d00*/  PRMT R4, R42, 0x3340, R1 ;  /* 0x000033402a047816 */ /* 0x000fe40000000001 */
[----:B0-----:R-:W-:Y:S01]  /*b6d10*/  PRMT R20, R20, 0x3340, R23 ;  /* 0x0000334014147816 */ /* 0x001fe20000000017 */
[----:B------:R-:W-:Y:S01]  /*b6d20*/  STL [R1+0x154], R23 ;  /* 0x0001541701007387 */ /* 0x000fe20000100800 */
[----:B------:R-:W-:-:S03]  /*b6d30*/  PRMT R2, R19, 0x5410, R3 ;  /* 0x0000541013027816 */ /* 0x000fc60000000003 */
[----:B------:R0:W-:Y:S04]  /*b6d40*/  STL [R1+0x468], R0 ;  /* 0x0004680001007387 */ /* 0x0001e80000100800 */
[----:B------:R1:W-:Y:S01]  /*b6d50*/  STL [R1+0x464], R17 ;  /* 0x0004641101007387 */ /* 0x0003e20000100800 */
[----:B0-----:R-:W-:-:S03]  /*b6d60*/  PRMT R0, R20, 0x5410, R4 ;  /* 0x0000541014007816 */ /* 0x001fc60000000004 */
[----:B------:R-:W-:Y:S04]  /*b6d70*/  STL [R1+0x448], R2 ;  /* 0x0004480201007387 */ /* 0x000fe80000100800 */
[----:B------:R0:W-:Y:S01]  /*b6d80*/  STL [R1+0x444], R0 ;  /* 0x0004440001007387 */ /* 0x0001e20000100800 */
[----:B-1----:R-:W-:Y:S02]  /*b6d90*/  LOP3.LUT R17, R31, 0xffff, RZ, 0xc0, !PT ;  /* 0x0000ffff1f117812 */ /* 0x002fe400078ec0ff */
[----:B------:R-:W-:-:S03]  /*b6da0*/  LOP3.LUT R18, R33, 0xffff, RZ, 0xc0, !PT ;  /* 0x0000ffff21127812 */ /* 0x000fc600078ec0ff */
[----:B------:R1:W-:Y:S01]  /*b6db0*/  STL [R1+0x15c], R17 ;  /* 0x00015c1101007387 */ /* 0x0003e20000100800 */
[----:B------:R-:W-:-:S03]  /*b6dc0*/  LOP3.LUT R19, R29, 0xffff, RZ, 0xc0, !PT ;  /* 0x0000ffff1d137812 */ /* 0x000fc600078ec0ff */
[----:B------:R1:W-:Y:S01]  /*b6dd0*/  STL [R1+0xb0], R18 ;  /* 0x0000b01201007387 */ /* 0x0003e20000100800 */
[----:B--2---:R-:W-:Y:S02]  /*b6de0*/  LOP3.LUT R22, R5, 0xffff, RZ, 0xc0, !PT ;  /* 0x0000ffff05167812 */ /* 0x004fe400078ec0ff */
[----:B---3--:R-:W-:-:S03]  /*b6df0*/  LOP3.LUT R21, R12, 0xffff, RZ, 0xc0, !PT ;  /* 0x0000ffff0c157812 */ /* 0x008fc600078ec0ff */
[----:B------:R-:W-:Y:S04]  /*b6e00*/  STL [R1+0x160], R22 ;  /* 0x0001601601007387 */ /* 0x000fe80000100800 */
[----:B------:R-:W2:Y:S04]  /*b6e10*/  LDL.LU R12, [R1+0x1e0] ;  /* 0x0001e000010c7983 */ /* 0x000ea80000300800 */
[----:B------:R-:W-:Y:S04]  /*b6e20*/  STL [R1+0x1ac], R19 ;  /* 0x0001ac1301007387 */ /* 0x000fe80000100800 */
[----:B------:R-:W-:Y:S01]  /*b6e30*/  STL [R1+0x128], R21 ;  /* 0x0001281501007387 */ /* 0x000fe20000100800 */
[----:B----4-:R-:W-:-:S03]  /*b6e40*/  LOP3.LUT R33, R11, 0xffff, RZ, 0xc0, !PT ;  /* 0x0000ffff0b217812 */ /* 0x010fc600078ec0ff */
[----:B------:R-:W3:Y:S01]  /*b6e50*/  LDL.LU R24, [R1+0x1fc] ;  /* 0x0001fc0001187983 */ /* 0x000ee20000300800 */
[----:B------:R-:W-:-:S03]  /*b6e60*/  LOP3.LUT R20, R9, 0xffff, RZ, 0xc0, !PT ;  /* 0x0000ffff09147812 */ /* 0x000fc600078ec0ff */
[----:B------:R-:W4:Y:S04]  /*b6e70*/  LDL.LU R5, [R1+0x1dc] ;  /* 0x0001dc0001057983 */ /* 0x000f280000300800 */
[----:B------:R-:W4:Y:S04]  /*b6e80*/  LDL.LU R23, [R1+0x1c0] ;  /* 0x0001c00001177983 */ /* 0x000f280000300800 */
[----:B------:R-:W4:Y:S01]  /*b6e90*/  LDL.LU R11, [R1+0x1b4] ;  /* 0x0001b400010b7983 */ /* 0x000f220000300800 */
[----:B------:R-:W-:-:S03]  /*b6ea0*/  LOP3.LUT R34, R56, 0xffff, RZ, 0xc0, !PT ;  /* 0x0000ffff38227812 */ /* 0x000fc600078ec0ff */
[----:B------:R-:W-:Y:S04]  /*b6eb0*/  STL [R1+0x140], R20 ;  /* 0x0001401401007387 */ /* 0x000fe80000100800 */
[----:B------:R-:W4:Y:S04]  /*b6ec0*/  LDL.LU R9, [R1+0x1b0] ;  /* 0x0001b00001097983 */ /* 0x000f280000300800 */
[----:B------:R-:W4:Y:S01]  /*b6ed0*/  LDL.LU R56, [R1+0x17c] ;  /* 0x00017c0001387983 */ /* 0x000f220000300800 */
[----:B------:R-:W-:-:S03]  /*b6ee0*/  LOP3.LUT R4, R57, 0xffff, RZ, 0xc0, !PT ;  /* 0x0000ffff39047812 */ /* 0x000fc600078ec0ff */
[----:B------:R-:W4:Y:S04]  /*b6ef0*/  LDL.LU R57, [R1+0x16c] ;  /* 0x00016c0001397983 */ /* 0x000f280000300800 */
[----:B------:R1:W-:Y:S04]  /*b6f00*/  STL [R1+0x428], R4 ;  /* 0x0004280401007387 */ /* 0x0003e80000100800 */
[----:B------:R-:W4:Y:S01]  /*b6f10*/  LDL.LU R31, [R1+0xf0] ;  /* 0x0000f000011f7983 */ /* 0x000f220000300800 */
[----:B------:R-:W-:-:S03]  /*b6f20*/  LOP3.LUT R44, R6, 0xffff, RZ, 0xc0, !PT ;  /* 0x0000ffff062c7812 */ /* 0x000fc600078ec0ff */
[----:B------:R-:W4:Y:S01]  /*b6f30*/  LDL.LU R28, [R1+0x14c] ;  /* 0x00014c00011c7983 */ /* 0x000f220000300800 */
[----:B------:R-:W-:-:S03]  /*b6f40*/  LOP3.LUT R45, R45, 0xffff, RZ, 0xc0, !PT ;  /* 0x0000ffff2d2d7812 */ /* 0x000fc600078ec0ff */
[----:B------:R-:W4:Y:S01]  /*b6f50*/  LDL.LU R27, [R1+0x150] ;  /* 0x00015000011b7983 */ /* 0x000f220000300800 */
[----:B------:R-:W-:-:S03]  /*b6f60*/  LOP3.LUT R46, R46, 0xffff, RZ, 0xc0, !PT ;  /* 0x0000ffff2e2e7812 */ /* 0x000fc600078ec0ff */
[----:B------:R-:W4:Y:S01]  /*b6f70*/  LDL.LU R29, [R1+0x11c] ;  /* 0x00011c00011d7983 */ /* 0x000f220000300800 */
[--C-:B0-----:R-:W-:Y:S02]  /*b6f80*/  PRMT R0, R44, 0x3340, R1.reuse ;  /* 0x000033402c007816 */ /* 0x101fe40000000001 */
[----:B------:R-:W-:Y:S02]  /*b6f90*/  PRMT R6, R45, 0x3340, R46 ;  /* 0x000033402d067816 */ /* 0x000fe4000000002e */
[--C-:B------:R-:W-:Y:S02]  /*b6fa0*/  PRMT R2, R33, 0x3340, R1.reuse ;  /* 0x0000334021027816 */ /* 0x100fe40000000001 */
[----:B-1----:R-:W-:Y:S02]  /*b6fb0*/  PRMT R17, R17, 0x3340, R22 ;  /* 0x0000334011117816 */ /* 0x002fe40000000016 */
[----:B------:R-:W-:Y:S02]  /*b6fc0*/  PRMT R0, R6, 0x5410, R0 ;  /* 0x0000541006007816 */ /* 0x000fe40000000000 */
[----:B------:R-:W-:-:S02]  /*b6fd0*/  PRMT R3, R34, 0x3340, R1 ;  /* 0x0000334022037816 */ /* 0x000fc40000000001 */
[----:B------:R-:W-:Y:S02]  /*b6fe0*/  PRMT R18, R18, 0x3340, R21 ;  /* 0x0000334012127816 */ /* 0x000fe40000000015 */
[----:B------:R-:W-:Y:S02]  /*b6ff0*/  PRMT R4, R4, 0x3340, R1 ;  /* 0x0000334004047816 */ /* 0x000fe40000000001 */
[----:B------:R-:W-:Y:S01]  /*b7000*/  PRMT R19, R19, 0x3340, R20 ;  /* 0x0000334013137816 */ /* 0x000fe20000000014 */
[----:B------:R0:W-:Y:S01]  /*b7010*/  STL [R1+0x438], R0 ;  /* 0x0004380001007387 */ /* 0x0001e20000100800 */
[----:B------:R-:W-:Y:S02]  /*b7020*/  PRMT R6, R17, 0x5410, R2 ;  /* 0x0000541011067816 */ /* 0x000fe40000000002 */
[----:B------:R-:W-:-:S03]  /*b7030*/  PRMT R2, R18, 0x5410, R3 ;  /* 0x0000541012027816 */ /* 0x000fc60000000003 */
[----:B------:R-:W-:Y:S01]  /*b7040*/  STL [R1+0x420], R6 ;  /* 0x0004200601007387 */ /* 0x000fe20000100800 */
[----:B0-----:R-:W-:-:S03]  /*b7050*/  PRMT R0, R19, 0x5410, R4 ;  /* 0x0000541013007816 */ /* 0x001fc60000000004 */
[----:B------:R0:W-:Y:S04]  /*b7060*/  STL [R1+0x41c], R2 ;  /* 0x00041c0201007387 */ /* 0x0001e80000100800 */
[----:B------:R1:W-:Y:S01]  /*b7070*/  STL [R1+0x418], R0 ;  /* 0x0004180001007387 */ /* 0x0003e20000100800 */
[----:B--2---:R-:W-:-:S05]  /*b7080*/  LOP3.LUT R12, R12, 0xffff, RZ, 0xc0, !PT ;  /* 0x0000ffff0c0c7812 */ /* 0x004fca00078ec0ff */
[----:B------:R-:W-:Y:S01]  /*b7090*/  STL [R1+0x1e0], R12 ;  /* 0x0001e00c01007387 */ /* 0x000fe20000100800 */
[----:B---3--:R-:W-:Y:S02]  /*b70a0*/  LOP3.LUT R17, R24, 0xffff, RZ, 0xc0, !PT ;  /* 0x0000ffff18117812 */ /* 0x008fe400078ec0ff */
[----:B----4-:R-:W-:-:S03]  /*b70b0*/  LOP3.LUT R5, R5, 0xffff, RZ, 0xc0, !PT ;  /* 0x0000ffff05057812 */ /* 0x010fc600078ec0ff */
[----:B------:R-:W-:Y:S04]  /*b70c0*/  STL [R1+0x1d4], R17 ;  /* 0x0001d41101007387 */ /* 0x000fe80000100800 */
[----:B------:R-:W2:Y:S01]  /*b70d0*/  LDL.LU R26, [R1+0x1e4] ;  /* 0x0001e400011a7983 */ /* 0x000ea20000300800 */
[----:B------:R-:W-:-:S03]  /*b70e0*/  LOP3.LUT R18, R11, 0xffff, RZ, 0xc0, !PT ;  /* 0x0000ffff0b127812 */ /* 0x000fc600078ec0ff */
[----:B------:R-:W-:Y:S01]  /*b70f0*/  STL [R1+0x22c], R5 ;  /* 0x00022c0501007387 */ /* 0x000fe20000100800 */
[----:B------:R-:W-:-:S03]  /*b7100*/  LOP3.LUT R20, R23, 0xffff, RZ, 0xc0, !PT ;  /* 0x0000ffff17147812 */ /* 0x000fc600078ec0ff */
[----:B------:R-:W3:Y:S04]  /*b7110*/  LDL.LU R24, [R1+0x18c] ;  /* 0x00018c0001187983 */ /* 0x000ee80000300800 */
[----:B------:R-:W-:Y:S01]  /*b7120*/  STL [R1+0x1b4], R18 ;  /* 0x0001b41201007387 */ /* 0x000fe20000100800 */
[----:B------:R-:W-:-:S03]  /*b7130*/  LOP3.LUT R19, R9, 0xffff, RZ, 0xc0, !PT ;  /* 0x0000ffff09137812 */ /* 0x000fc600078ec0ff */
[----:B------:R-:W4:Y:S01]  /*b7140*/  LDL.LU R23, [R1+0x124] ;  /* 0x0001240001177983 */ /* 0x000f220000300800 */
[----:B------:R-:W-:-:S03]  /*b7150*/  LOP3.LUT R9, R56, 0xffff, RZ, 0xc0, !PT ;  /* 0x0000ffff38097812 */ /* 0x000fc600078ec0ff */
[----:B------:R-:W4:Y:S04]  /*b7160*/  LDL.LU R11, [R1+0x7c] ;  /* 0x00007c00010b7983 */ /* 0x000f280000300800 */
[----:B------:R-:W4:Y:S01]  /*b7170*/  LDL.LU R56, [R1+0x74] ;  /* 0x0000740001387983 */ /* 0x000f220000300800 */
[----:B------:R-:W-:-:S03]  /*b7180*/  LOP3.LUT R21, R57, 0xffff, RZ, 0xc0, !PT ;  /* 0x0000ffff39157812 */ /* 0x000fc600078ec0ff */
[----:B------:R-:W-:Y:S04]  /*b7190*/  STL [R1+0x178], R19 ;  /* 0x0001781301007387 */ /* 0x000fe80000100800 */
[----:B------:R-:W4:Y:S01]  /*b71a0*/  LDL.LU R57, [R1+0x3c] ;  /* 0x00003c0001397983 */ /* 0x000f220000300800 */
[----:B0-----:R-:W-:Y:S02]  /*b71b0*/  LOP3.LUT R2, R28, 0xffff, RZ, 0xc0, !PT ;  /* 0x0000ffff1c027812 */ /* 0x001fe400078ec0ff */
[----:B------:R-:W-:Y:S01]  /*b71c0*/  LOP3.LUT R3, R27, 0xffff, RZ, 0xc0, !PT ;  /* 0x0000ffff1b037812 */ /* 0x000fe200078ec0ff */
[----:B------:R-:W-:Y:S01]  /*b71d0*/  STL [R1+0x1dc], R9 ;  /* 0x0001dc0901007387 */ /* 0x000fe20000100800 */
[----:B------:R-:W-:-:S03]  /*b71e0*/  LOP3.LUT R4, R29, 0xffff, RZ, 0xc0, !PT ;  /* 0x0000ffff1d047812 */ /* 0x000fc600078ec0ff */
[----:B------:R0:W-:Y:S01]  /*b71f0*/  STL [R1+0x1b0], R2 ;  /* 0x0001b00201007387 */ /* 0x0001e20000100800 */
[----:B------:R-:W-:-:S03]  /*b7200*/  LOP3.LUT R31, R31, 0xffff, RZ, 0xc0, !PT ;  /* 0x0000ffff1f1f7812 */ /* 0x000fc600078ec0ff */
[----:B------:R0:W-:Y:S01]  /*b7210*/  STL [R1+0x14c], R3 ;  /* 0x00014c0301007387 */ /* 0x0001e20000100800 */
[----:B-1----:R-:W-:-:S03]  /*b7220*/  PRMT R0, R31, 0x3340, R1 ;  /* 0x000033401f007816 */ /* 0x002fc60000000001 */
[----:B------:R-:W4:Y:S01]  /*b7230*/  LDL.LU R28, [R1+0x18] ;  /* 0x00001800011c7983 */ /* 0x000f220000300800 */
[----:B------:R-:W-:-:S03]  /*b7240*/  PRMT R6, R20, 0x3340, R21 ;  /* 0x0000334014067816 */ /* 0x000fc60000000015 */
[----:B------:R1:W-:Y:S01]  /*b7250*/  STL [R1+0x244], R4 ;  /* 0x0002440401007387 */ /* 0x0003e20000100800 */
[----:B0-----:R-:W-:-:S03]  /*b7260*/  PRMT R2, R2, 0x3340, R1 ;  /* 0x0000334002027816 */ /* 0x001fc60000000001 */
[----:B------:R-:W4:Y:S01]  /*b7270*/  LDL.LU R27, [R1+0x10] ;  /* 0x00001000011b7983 */ /* 0x000f220000300800 */
[----:B------:R-:W-:Y:S02]  /*b7280*/  PRMT R17, R17, 0x3340, R19 ;  /* 0x0000334011117816 */ /* 0x000fe40000000013 */
[----:B------:R-:W-:Y:S02]  /*b7290*/  PRMT R3, R3, 0x3340, R1 ;  /* 0x0000334003037816 */ /* 0x000fe40000000001 */
[----:B------:R-:W-:Y:S02]  /*b72a0*/  PRMT R18, R12, 0x3340, R18 ;  /* 0x000033400c127816 */ /* 0x000fe40000000012 */
[----:B------:R-:W-:Y:S02]  /*b72b0*/  PRMT R0, R6, 0x5410, R0 ;  /* 0x0000541006007816 */ /* 0x000fe40000000000 */
[----:B------:R-:W-:Y:S02]  /*b72c0*/  PRMT R19, R5, 0x3340, R9 ;  /* 0x0000334005137816 */ /* 0x000fe40000000009 */
[----:B-1----:R-:W-:-:S02]  /*b72d0*/  PRMT R4, R4, 0x3340, R1 ;  /* 0x0000334004047816 */ /* 0x002fc40000000001 */
[----:B------:R-:W-:Y:S01]  /*b72e0*/  PRMT R5, R17, 0x5410, R2 ;  /* 0x0000541011057816 */ /* 0x000fe20000000002 */
[----:B------:R0:W-:Y:S01]  /*b72f0*/  STL [R1+0x40c], R0 ;  /* 0x00040c0001007387 */ /* 0x0001e20000100800 */
[----:B------:R-:W-:-:S03]  /*b7300*/  PRMT R2, R18, 0x5410, R3 ;  /* 0x0000541012027816 */ /* 0x000fc60000000003 */
[----:B------:R1:W-:Y:S04]  /*b7310*/  STL [R1+0x2f8], R5 ;  /* 0x0002f80501007387 */ /* 0x0003e80000100800 */
[----:B------:R-:W4:Y:S01]  /*b7320*/  LDL.LU R29, [R1+0x6c] ;  /* 0x00006c00011d7983 */ /* 0x000f220000300800 */
[----:B0-----:R-:W-:-:S03]  /*b7330*/  PRMT R0, R19, 0x5410, R4 ;  /* 0x0000541013007816 */ /* 0x001fc60000000004 */
[----:B------:R-:W-:Y:S04]  /*b7340*/  STL [R1+0x2f0], R2 ;  /* 0x0002f00201007387 */ /* 0x000fe80000100800 */
[----:B-1----:R-:W4:Y:S04]  /*b7350*/  LDL.LU R5, [R1+0x68] ;  /* 0x0000680001057983 */ /* 0x002f280000300800 */
[----:B------:R4:W-:Y:S04]  /*b7360*/  STL [R1+0x2f4], R0 ;  /* 0x0002f40001007387 */ /* 0x0009e80000100800 */
[----:B------:R-:W4:Y:S04]  /*b7370*/  LDL.LU R9, [R1+0x64] ;  /* 0x0000640001097983 */ /* 0x000f280000300800 */
[----:B------:R-:W4:Y:S01]  /*b7380*/  LDL.LU R12, [R1+0x30] ;  /* 0x00003000010c7983 */ /* 0x000f220000300800 */
[----:B--2---:R-:W-:-:S02]  /*b7390*/  LOP3.LUT R6, R26, 0xffff, RZ, 0xc0, !PT ;  /* 0x0000ffff1a067812 */ /* 0x004fc400078ec0ff */
[----:B---3--:R-:W-:-:S03]  /*b73a0*/  LOP3.LUT R26, R24, 0xffff, RZ, 0xc0, !PT ;  /* 0x0000ffff181a7812 */ /* 0x008fc600078ec0ff */
[----:B------:R-:W-:Y:S01]  /*b73b0*/  STL [R1+0x17c], R6 ;  /* 0x00017c0601007387 */ /* 0x000fe20000100800 */
[----:B----4-:R-:W-:-:S03]  /*b73c0*/  LOP3.LUT R0, R23, 0xffff, RZ, 0xc0, !PT ;  /* 0x0000ffff17007812 */ /* 0x010fc600078ec0ff */
[----:B------:R-:W-:Y:S01]  /*b73d0*/  STL [R1+0x16c], R26 ;  /* 0x00016c1a01007387 */ /* 0x000fe20000100800 */
[----:B------:R-:W-:-:S03]  /*b73e0*/  LOP3.LUT R17, R11, 0xffff, RZ, 0xc0, !PT ;  /* 0x0000ffff0b117812 */ /* 0x000fc600078ec0ff */
[----:B------:R0:W-:Y:S01]  /*b73f0*/  STL [R1+0x150], R0 ;  /* 0x0001500001007387 */ /* 0x0001e20000100800 */
[----:B------:R-:W-:-:S03]  /*b7400*/  LOP3.LUT R23, R56, 0xffff, RZ, 0xc0, !PT ;  /* 0x0000ffff38177812 */ /* 0x000fc600078ec0ff */
[----:B------:R-:W2:Y:S04]  /*b7410*/  LDL.LU R11, [R1+0xc] ;  /* 0x00000c00010b7983 */ /* 0x000ea80000300800 */
[----:B------:R1:W-:Y:S01]  /*b7420*/  STL [R1+0x250], R17 ;  /* 0x0002501101007387 */ /* 0x0003e20000100800 */
[----:B------:R-:W-:-:S03]  /*b7430*/  LOP3.LUT R18, R57, 0xffff, RZ, 0xc0, !PT ;  /* 0x0000ffff39127812 */ /* 0x000fc600078ec0ff */
[----:B------:R-:W-:Y:S04]  /*b7440*/  STL [R1+0x240], R23 ;  /* 0x0002401701007387 */ /* 0x000fe80000100800 */
[----:B------:R-:W3:Y:S04]  /*b7450*/  LDL.LU R56, [R1+0x8] ;  /* 0x0000080001387983 */ /* 0x000ee80000300800 */
[----:B------:R-:W4:Y:S01]  /*b7460*/  LDL.LU R57, [R1+0x4] ;  /* 0x0000040001397983 */ /* 0x000f220000300800 */
[----:B------:R-:W-:Y:S02]  /*b7470*/  LOP3.LUT R2, R25, 0xffff, RZ, 0xc0, !PT ;  /* 0x0000ffff19027812 */ /* 0x000fe400078ec0ff */
[----:B------:R-:W-:-:S02]  /*b7480*/  LOP3.LUT R19, R61, 0xffff, RZ, 0xc0, !PT ;  /* 0x0000ffff3d137812 */ /* 0x000fc400078ec0ff */
[----:B------:R-:W-:Y:S01]  /*b7490*/  LOP3.LUT R22, R28, 0xffff, RZ, 0xc0, !PT ;  /* 0x0000ffff1c167812 */ /* 0x000fe200078ec0ff */
[----:B------:R-:W-:Y:S01]  /*b74a0*/  STL [R1+0x288], R18 ;  /* 0x0002881201007387 */ /* 0x000fe20000100800 */
[----:B------:R-:W-:Y:S02]  /*b74b0*/  LOP3.LUT R3, R30, 0xffff, RZ, 0xc0, !PT ;  /* 0x0000ffff1e037812 */ /* 0x000fe400078ec0ff */
[----:B------:R-:W-:Y:S02]  /*b74c0*/  LOP3.LUT R4, R15, 0xffff, RZ, 0xc0, !PT ;  /* 0x0000ffff0f047812 */ /* 0x000fe400078ec0ff */
[----:B------:R-:W-:Y:S01]  /*b74d0*/  LOP3.LUT R24, R27, 0xffff, RZ, 0xc0, !PT ;  /* 0x0000ffff1b187812 */ /* 0x000fe200078ec0ff */
[----:B------:R-:W-:Y:S01]  /*b74e0*/  STL [R1+0x24c], R22 ;  /* 0x00024c1601007387 */ /* 0x000fe20000100800 */
[----:B0-----:R-:W-:Y:S02]  /*b74f0*/  PRMT R0, R0, 0x3340, R1 ;  /* 0x0000334000007816 */ /* 0x001fe40000000001 */
[----:B------:R-:W-:Y:S01]  /*b7500*/  PRMT R6, R6, 0x3340, R26 ;  /* 0x0000334006067816 */ /* 0x000fe2000000001a */
[----:B------:R-:W-:Y:S01]  /*b7510*/  STL [R1+0x238], R24 ;  /* 0x0002381801007387 */ /* 0x000fe20000100800 */
[----:B------:R-:W-:-:S03]  /*b7520*/  PRMT R15, R23, 0x3340, R24 ;  /* 0x00003340170f7816 */ /* 0x000fc60000000018 */
[----:B------:R0:W-:Y:S01]  /*b7530*/  STL [R1+0x234], R2 ;  /* 0x0002340201007387 */ /* 0x0001e20000100800 */
[----:B------:R-:W-:-:S03]  /*b7540*/  PRMT R0, R6, 0x5410, R0 ;  /* 0x0000541006007816 */ /* 0x000fc60000000000 */
[----:B------:R-:W-:Y:S01]  /*b7550*/  STL [R1+0x27c], R19 ;  /* 0x00027c1301007387 */ /* 0x000fe20000100800 */
[----:B-1----:R-:W-:-:S03]  /*b7560*/  PRMT R17, R17, 0x3340, R22 ;  /* 0x0000334011117816 */ /* 0x002fc60000000016 */
[----:B------:R1:W-:Y:S01]  /*b7570*/  STL [R1+0x23c], R3 ;  /* 0x00023c0301007387 */ /* 0x0003e20000100800 */
[----:B0-----:R-:W-:-:S03]  /*b7580*/  PRMT R2, R2, 0x3340, R1 ;  /* 0x0000334002027816 */ /* 0x001fc60000000001 */
[----:B------:R0:W-:Y:S01]  /*b7590*/  STL [R1+0x278], R4 ;  /* 0x0002780401007387 */ /* 0x0001e20000100800 */
[----:B------:R-:W-:Y:S02]  /*b75a0*/  PRMT R18, R18, 0x3340, R19 ;  /* 0x0000334012127816 */ /* 0x000fe40000000013 */
[----:B------:R-:W-:Y:S02]  /*b75b0*/  PRMT R6, R15, 0x5410, R2 ;  /* 0x000054100f067816 */ /* 0x000fe40000000002 */
[--C-:B-1----:R-:W-:Y:S01]  /*b75c0*/  PRMT R3, R3, 0x3340, R1.reuse ;  /* 0x0000334003037816 */ /* 0x102fe20000000001 */
[----:B------:R1:W-:Y:S01]  /*b75d0*/  STL [R1+0x2d8], R0 ;  /* 0x0002d80001007387 */ /* 0x0003e20000100800 */
[----:B0-----:R-:W-:Y:S02]  /*b75e0*/  PRMT R4, R4, 0x3340, R1 ;  /* 0x0000334004047816 */ /* 0x001fe40000000001 */
[----:B------:R-:W-:Y:S01]  /*b75f0*/  PRMT R2, R17, 0x5410, R3 ;  /* 0x0000541011027816 */ /* 0x000fe20000000003 */
[----:B------:R0:W-:Y:S01]  /*b7600*/  STL [R1+0x348], R6 ;  /* 0x0003480601007387 */ /* 0x0001e20000100800 */
[----:B-1----:R-:W-:-:S03]  /*b7610*/  PRMT R0, R18, 0x5410, R4 ;  /* 0x0000541012007816 */ /* 0x002fc60000000004 */
[----:B------:R-:W-:Y:S01]  /*b7620*/  STL [R1+0x338], R2 ;  /* 0x0003380201007387 */ /* 0x000fe20000100800 */
[----:B0-----:R-:W-:-:S03]  /*b7630*/  LOP3.LUT R6, R9, 0xffff, RZ, 0xc0, !PT ;  /* 0x0000ffff09067812 */ /* 0x001fc600078ec0ff */
[----:B------:R0:W-:Y:S01]  /*b7640*/  STL [R1+0x33c], R0 ;  /* 0x00033c0001007387 */ /* 0x0001e20000100800 */
[----:B------:R-:W-:-:S03]  /*b7650*/  LOP3.LUT R23, R12, 0xffff, RZ, 0xc0, !PT ;  /* 0x0000ffff0c177812 */ /* 0x000fc600078ec0ff */
[----:B------:R-:W3:Y:S04]  /*b7660*/  LDL.LU R49, [R1+0x228] ;  /* 0x0002280001317983 */ /* 0x000ee80000300800 */
[----:B------:R-:W3:Y:S04]  /*b7670*/  LDL.LU R54, [R1+0x224] ;  /* 0x0002240001367983 */ /* 0x000ee80000300800 */
[----:B------:R-:W-:Y:S01]  /*b7680*/  STL [R1+0x230], R6 ;  /* 0x0002300601007387 */ /* 0x000fe20000100800 */
[----:B------:R-:W-:-:S03]  /*b7690*/  LOP3.LUT R22, R29, 0xffff, RZ, 0xc0, !PT ;  /* 0x0000ffff1d167812 */ /* 0x000fc600078ec0ff */
[----:B------:R-:W3:Y:S04]  /*b76a0*/  LDL.LU R12, [R1+0x1f8] ;  /* 0x0001f800010c7983 */ /* 0x000ee80000300800 */
[----:B------:R-:W3:Y:S01]  /*b76b0*/  LDL.LU R28, [R1+0x1d0] ;  /* 0x0001d000011c7983 */ /* 0x000ee20000300800 */
[----:B------:R-:W-:-:S03]  /*b76c0*/  LOP3.LUT R24, R5, 0xffff, RZ, 0xc0, !PT ;  /* 0x0000ffff05187812 */ /* 0x000fc600078ec0ff */
[----:B------:R-:W3:Y:S04]  /*b76d0*/  LDL.LU R27, [R1+0x1cc] ;  /* 0x0001cc00011b7983 */ /* 0x000ee80000300800 */
[----:B------:R-:W3:Y:S01]  /*b76e0*/  LDL.LU R29, [R1+0x1a4] ;  /* 0x0001a400011d7983 */ /* 0x000ee20000300800 */
[----:B0-----:R-:W-:-:S03]  /*b76f0*/  LOP3.LUT R0, R16, 0xffff, RZ, 0xc0, !PT ;  /* 0x0000ffff10007812 */ /* 0x001fc600078ec0ff */
[----:B------:R-:W3:Y:S04]  /*b7700*/  LDL.LU R5, [R1+0x174] ;  /* 0x0001740001057983 */ /* 0x000ee80000300800 */
[----:B------:R-:W3:Y:S01]  /*b7710*/  LDL.LU R9, [R1+0x170] ;  /* 0x0001700001097983 */ /* 0x000ee20000300800 */
[----:B--2---:R-:W-:Y:S02]  /*b7720*/  LOP3.LUT R26, R11, 0xffff, RZ, 0xc0, !PT ;  /* 0x0000ffff0b1a7812 */ /* 0x004fe400078ec0ff */
[----:B----4-:R-:W-:-:S05]  /*b7730*/  LOP3.LUT R15, R57, 0xffff, RZ, 0xc0, !PT ;  /* 0x0000ffff390f7812 */ /* 0x010fca00078ec0ff */
[----:B------:R-:W-:Y:S04]  /*b7740*/  STL [R1+0x1fc], R15 ;  /* 0x0001fc0f01007387 */ /* 0x000fe80000100800 */
[----:B------:R0:W-:Y:S04]  /*b7750*/  STL [R1+0x64], R0 ;  /* 0x0000640001007387 */ /* 0x0001e80000100800 */
[----:B------:R-:W2:Y:S01]  /*b7760*/  LDL.LU R11, [R1+0x138] ;  /* 0x00013800010b7983 */ /* 0x000ea20000300800 */
[----:B---3--:R-:W-:-:S03]  /*b7770*/  LOP3.LUT R25, R56, 0xffff, RZ, 0xc0, !PT ;  /* 0x0000ffff38197812 */ /* 0x008fc600078ec0ff */
[----:B------:R-:W3:Y:S04]  /*b7780*/  LDL.LU R56, [R1+0x60] ;  /* 0x0000600001387983 */ /* 0x000ee80000300800 */
[----:B------:R-:W4:Y:S01]  /*b7790*/  LDL.LU R57, [R1] ;  /* 0x0000000001397983 */ /* 0x000f220000300800 */
[----:B------:R-:W-:Y:S02]  /*b77a0*/  LOP3.LUT R36, R36, 0xffff, RZ, 0xc0, !PT ;  /* 0x0000ffff24247812 */ /* 0x000fe400078ec0ff */
[----:B0-----:R-:W-:Y:S02]  /*b77b0*/  PRMT R0, R0, 0x3340, R1 ;  /* 0x0000334000007816 */ /* 0x001fe40000000001 */
[----:B------:R-:W-:Y:S02]  /*b77c0*/  PRMT R6, R6, 0x3340, R15 ;  /* 0x0000334006067816 */ /* 0x000fe4000000000f */
[----:B------:R-:W-:-:S02]  /*b77d0*/  LOP3.LUT R32, R32, 0xffff, RZ, 0xc0, !PT ;  /* 0x0000ffff20207812 */ /* 0x000fc400078ec0ff */
[----:B------:R-:W-:Y:S02]  /*b77e0*/  LOP3.LUT R30, R60, 0xffff, RZ, 0xc0, !PT ;  /* 0x0000ffff3c1e7812 */ /* 0x000fe400078ec0ff */
[----:B------:R-:W-:Y:S02]  /*b77f0*/  LOP3.LUT R35, R8, 0xffff, RZ, 0xc0, !PT ;  /* 0x0000ffff08237812 */ /* 0x000fe400078ec0ff */
[--C-:B------:R-:W-:Y:S02]  /*b7800*/  PRMT R2, R36, 0x3340, R1.reuse ;  /* 0x0000334024027816 */ /* 0x100fe40000000001 */
[----:B------:R-:W-:Y:S02]  /*b7810*/  PRMT R8, R22, 0x3340, R26 ;  /* 0x0000334016087816 */ /* 0x000fe4000000001a */
        /* <DEDUP_REMOVED lines=10> */
[----:B------:R-:W-:Y:S04]  /*b78c0*/  STL [R1+0x3cc], R2 ;  /* 0x0003cc0201007387 */ /* 0x000fe80000100800 */
[----:B------:R0:W-:Y:S01]  /*b78d0*/  STL [R1+0x3c8], R0 ;  /* 0x0003c80001007387 */ /* 0x0001e20000100800 */
[----:B------:R-:W-:Y:S02]  /*b78e0*/  LOP3.LUT R18, R49, 0xffff, RZ, 0xc0, !PT ;  /* 0x0000ffff31127812 */ /* 0x000fe400078ec0ff */
[----:B------:R-:W-:-:S05]  /*b78f0*/  LOP3.LUT R8, R54, 0xffff, RZ, 0xc0, !PT ;  /* 0x0000ffff36087812 */ /* 0x000fca00078ec0ff */
[----:B------:R-:W-:Y:S01]  /*b7900*/  STL [R1+0x1c0], R8 ;  /* 0x0001c00801007387 */ /* 0x000fe20000100800 */
[----:B------:R-:W-:-:S03]  /*b7910*/  LOP3.LUT R12, R12, 0xffff, RZ, 0xc0, !PT ;  /* 0x0000ffff0c0c7812 */ /* 0x000fc600078ec0ff */
[----:B------:R-:W4:Y:S01]  /*b7920*/  LDL.LU R54, [R1+0x260] ;  /* 0x0002600001367983 */ /* 0x000f220000300800 */
[----:B------:R-:W-:-:S03]  /*b7930*/  LOP3.LUT R49, R27, 0xffff, RZ, 0xc0, !PT ;  /* 0x0000ffff1b317812 */ /* 0x000fc600078ec0ff */
[----:B------:R-:W-:Y:S01]  /*b7940*/  STL [R1+0x1e4], R12 ;  /* 0x0001e40c01007387 */ /* 0x000fe20000100800 */
[----:B------:R-:W-:-:S03]  /*b7950*/  LOP3.LUT R15, R29, 0xffff, RZ, 0xc0, !PT ;  /* 0x0000ffff1d0f7812 */ /* 0x000fc600078ec0ff */
[----:B------:R-:W-:Y:S04]  /*b7960*/  STL [R1+0x18c], R49 ;  /* 0x00018c3101007387 */ /* 0x000fe80000100800 */
[----:B------:R-:W4:Y:S01]  /*b7970*/  LDL.LU R16, [R1+0x25c] ;  /* 0x00025c0001107983 */ /* 0x000f220000300800 */
[----:B------:R-:W-:-:S03]  /*b7980*/  LOP3.LUT R3, R9, 0xffff, RZ, 0xc0, !PT ;  /* 0x0000ffff09037812 */ /* 0x000fc600078ec0ff */
[----:B------:R1:W-:Y:S01]  /*b7990*/  STL [R1+0x1a4], R15 ;  /* 0x0001a40f01007387 */ /* 0x0003e20000100800 */
[----:B0-----:R-:W-:-:S03]  /*b79a0*/  LOP3.LUT R0, R7, 0xffff, RZ, 0xc0, !PT ;  /* 0x0000ffff07007812 */ /* 0x001fc600078ec0ff */
[----:B------:R-:W4:Y:S01]  /*b79b0*/  LDL.LU R60, [R1+0x220] ;  /* 0x00022000013c7983 */ /* 0x000f220000300800 */
[----:B------:R-:W-:-:S03]  /*b79c0*/  LOP3.LUT R27, R5, 0xffff, RZ, 0xc0, !PT ;  /* 0x0000ffff051b7812 */ /* 0x000fc600078ec0ff */
[----:B------:R-:W4:Y:S04]  /*b79d0*/  LDL.LU R17, [R1+0x218] ;  /* 0x0002180001117983 */ /* 0x000f280000300800 */
[----:B------:R-:W-:Y:S04]  /*b79e0*/  STL [R1+0x74], R3 ;  /* 0x0000740301007387 */ /* 0x000fe80000100800 */
[----:B------:R-:W4:Y:S04]  /*b79f0*/  LDL.LU R48, [R1+0x1f4] ;  /* 0x0001f40001307983 */ /* 0x000f280000300800 */
[----:B------:R-:W4:Y:S01]  /*b7a00*/  LDL.LU R5, [R1+0x1ec] ;  /* 0x0001ec0001057983 */ /* 0x000f220000300800 */
[----:B------:R-:W-:-:S03]  /*b7a10*/  LOP3.LUT R19, R28, 0xffff, RZ, 0xc0, !PT ;  /* 0x0000ffff1c137812 */ /* 0x000fc600078ec0ff */
[----:B------:R-:W4:Y:S04]  /*b7a20*/  LDL.LU R9, [R1+0x1c4] ;  /* 0x0001c40001097983 */ /* 0x000f280000300800 */
[----:B------:R0:W-:Y:S01]  /*b7a30*/  STL [R1+0x39c], R0 ;  /* 0x00039c0001007387 */ /* 0x0001e20000100800 */
[----:B-1----:R-:W-:Y:S02]  /*b7a40*/  PRMT R15, R12, 0x3340, R15 ;  /* 0x000033400c0f7816 */ /* 0x002fe4000000000f */
[----:B--2---:R-:W-:-:S05]  /*b7a50*/  LOP3.LUT R4, R11, 0xffff, RZ, 0xc0, !PT ;  /* 0x0000ffff0b047812 */ /* 0x004fca00078ec0ff */
[----:B------:R1:W-:Y:S01]  /*b7a60*/  STL [R1+0x170], R4 ;  /* 0x0001700401007387 */ /* 0x0003e20000100800 */
[----:B---3--:R-:W-:-:S03]  /*b7a70*/  LOP3.LUT R28, R56, 0xffff, RZ, 0xc0, !PT ;  /* 0x0000ffff381c7812 */ /* 0x008fc600078ec0ff */
[----:B------:R-:W2:Y:S04]  /*b7a80*/  LDL.LU R11, [R1+0x1bc] ;  /* 0x0001bc00010b7983 */ /* 0x000ea80000300800 */
[----:B------:R-:W3:Y:S04]  /*b7a90*/  LDL.LU R56, [R1+0x190] ;  /* 0x0001900001387983 */ /* 0x000ee80000300800 */
[----:B------:R-:W3:Y:S01]  /*b7aa0*/  LDL.LU R61, [R1+0x188] ;  /* 0x00018800013d7983 */ /* 0x000ee20000300800 */
[----:B----4-:R-:W-:-:S03]  /*b7ab0*/  LOP3.LUT R29, R57, 0xffff, RZ, 0xc0, !PT ;  /* 0x0000ffff391d7812 */ /* 0x010fc600078ec0ff */
[----:B------:R-:W4:Y:S04]  /*b7ac0*/  LDL.LU R12, [R1+0x168] ;  /* 0x00016800010c7983 */ /* 0x000f280000300800 */
[----:B------:R-:W4:Y:S01]  /*b7ad0*/  LDL.LU R57, [R1+0x164] ;  /* 0x0001640001397983 */ /* 0x000f220000300800 */
[----:B0-----:R-:W-:Y:S02]  /*b7ae0*/  PRMT R0, R0, 0x3340, R1 ;  /* 0x0000334000007816 */ /* 0x001fe40000000001 */
[----:B------:R-:W-:Y:S02]  /*b7af0*/  PRMT R6, R28, 0x3340, R29 ;  /* 0x000033401c067816 */ /* 0x000fe4000000001d */
[----:B------:R-:W-:Y:S02]  /*b7b00*/  PRMT R2, R27, 0x3340, R1 ;  /* 0x000033401b027816 */ /* 0x000fe40000000001 */
[----:B------:R-:W-:-:S02]  /*b7b10*/  PRMT R7, R18, 0x3340, R19 ;  /* 0x0000334012077816 */ /* 0x000fc40000000013 */
[----:B------:R-:W-:Y:S02]  /*b7b20*/  PRMT R3, R3, 0x3340, R1 ;  /* 0x0000334003037816 */ /* 0x000fe40000000001 */
[----:B------:R-:W-:Y:S02]  /*b7b30*/  PRMT R8, R8, 0x3340, R49 ;  /* 0x0000334008087816 */ /* 0x000fe40000000031 */
[----:B------:R-:W-:Y:S02]  /*b7b40*/  PRMT R0, R6, 0x5410, R0 ;  /* 0x0000541006007816 */ /* 0x000fe40000000000 */
[----:B-1----:R-:W-:Y:S02]  /*b7b50*/  PRMT R4, R4, 0x3340, R1 ;  /* 0x0000334004047816 */ /* 0x002fe40000000001 */
[----:B------:R-:W-:Y:S01]  /*b7b60*/  PRMT R6, R7, 0x5410, R2 ;  /* 0x0000541007067816 */ /* 0x000fe20000000002 */
[----:B------:R0:W-:Y:S01]  /*b7b70*/  STL [R1+0x3c4], R0 ;  /* 0x0003c40001007387 */ /* 0x0001e20000100800 */
[----:B------:R-:W-:-:S03]  /*b7b80*/  PRMT R2, R8, 0x5410, R3 ;  /* 0x0000541008027816 */ /* 0x000fc60000000003 */
[----:B------:R1:W-:Y:S01]  /*b7b90*/  STL [R1+0x3a8], R6 ;  /* 0x0003a80601007387 */ /* 0x0003e20000100800 */
[----:B0-----:R-:W-:-:S03]  /*b7ba0*/  PRMT R0, R15, 0x5410, R4 ;  /* 0x000054100f007816 */ /* 0x001fc60000000004 */
[----:B------:R-:W-:Y:S04]  /*b7bb0*/  STL [R1+0x3a4], R2 ;  /* 0x0003a40201007387 */ /* 0x000fe80000100800 */
[----:B------:R-:W4:Y:S01]  /*b7bc0*/  LDL.LU R49, [R1+0xc8] ;  /* 0x0000c80001317983 */ /* 0x000f220000300800 */
[----:B-1----:R-:W-:-:S03]  /*b7bd0*/  LOP3.LUT R6, R54, 0xffff, RZ, 0xc0, !PT ;  /* 0x0000ffff36067812 */ /* 0x002fc600078ec0ff */
[----:B------:R3:W-:Y:S04]  /*b7be0*/  STL [R1+0x3a0], R0 ;  /* 0x0003a00001007387 */ /* 0x0007e80000100800 */
[----:B------:R-:W4:Y:S04]  /*b7bf0*/  LDL.LU R54, [R1+0xc0] ;  /* 0x0000c00001367983 */ /* 0x000f280000300800 */
[----:B------:R-:W-:Y:S01]  /*b7c00*/  STL [R1+0x224], R6 ;  /* 0x0002240601007387 */ /* 0x000fe20000100800 */
[----:B------:R-:W-:Y:S02]  /*b7c10*/  LOP3.LUT R7, R16, 0xffff, RZ, 0xc0, !PT ;  /* 0x0000ffff10077812 */ /* 0x000fe400078ec0ff */
[----:B------:R-:W-:-:S03]  /*b7c20*/  LOP3.LUT R8, R60, 0xffff, RZ, 0xc0, !PT ;  /* 0x0000ffff3c087812 */ /* 0x000fc600078ec0ff */
[----:B------:R-:W-:Y:S01]  /*b7c30*/  STL [R1+0x1d0], R7 ;  /* 0x0001d00701007387 */ /* 0x000fe20000100800 */
[----:B------:R-:W-:-:S03]  /*b7c40*/  LOP3.LUT R15, R17, 0xffff, RZ, 0xc0, !PT ;  /* 0x0000ffff110f7812 */ /* 0x000fc600078ec0ff */
[----:B------:R-:W-:Y:S01]  /*b7c50*/  STL [R1+0x2a4], R8 ;  /* 0x0002a40801007387 */ /* 0x000fe20000100800 */
[----:B------:R-:W-:Y:S02]  /*b7c60*/  LOP3.LUT R60, R48, 0xffff, RZ, 0xc0, !PT ;  /* 0x0000ffff303c7812 */ /* 0x000fe400078ec0ff */
[----:B------:R-:W-:-:S03]  /*b7c70*/  LOP3.LUT R48, R5, 0xffff, RZ, 0xc0, !PT ;  /* 0x0000ffff05307812 */ /* 0x000fc600078ec0ff */
[----:B------:R-:W-:Y:S01]  /*b7c80*/  STL [R1+0x218], R60 ;  /* 0x0002183c01007387 */ /* 0x000fe20000100800 */
[----:B------:R-:W-:-:S03]  /*b7c90*/  LOP3.LUT R17, R9, 0xffff, RZ, 0xc0, !PT ;  /* 0x0000ffff09117812 */ /* 0x000fc600078ec0ff */
[----:B------:R-:W-:Y:S04]  /*b7ca0*/  STL [R1+0x228], R15 ;  /* 0x0002280f01007387 */ /* 0x000fe80000100800 */
[----:B------:R-:W-:Y:S04]  /*b7cb0*/  STL [R1+0x1cc], R48 ;  /* 0x0001cc3001007387 */ /* 0x000fe80000100800 */
[----:B------:R-:W4:Y:S04]  /*b7cc0*/  LDL.LU R5, [R1+0x90] ;  /* 0x0000900001057983 */ /* 0x000f280000300800 */
[----:B------:R-:W-:Y:S04]  /*b7cd0*/  STL [R1+0x2a0], R17 ;  /* 0x0002a01101007387 */ /* 0x000fe80000100800 */
[----:B------:R-:W4:Y:S01]  /*b7ce0*/  LDL.LU R9, [R1+0x88] ;  /* 0x0000880001097983 */ /* 0x000f220000300800 */
[----:B--2---:R-:W-:-:S03]  /*b7cf0*/  LOP3.LUT R16, R11, 0xffff, RZ, 0xc0, !PT ;  /* 0x0000ffff0b107812 */ /* 0x004fc600078ec0ff */
[----:B------:R-:W2:Y:S01]  /*b7d00*/  LDL.LU R11, [R1+0x5c] ;  /* 0x00005c00010b7983 */ /* 0x000ea20000300800 */
[----:B---3--:R-:W-:-:S03]  /*b7d10*/  LOP3.LUT R0, R56, 0xffff, RZ, 0xc0, !PT ;  /* 0x0000ffff38007812 */ /* 0x008fc600078ec0ff */
[----:B------:R-:W-:Y:S01]  /*b7d20*/  STL [R1+0x220], R16 ;  /* 0x0002201001007387 */ /* 0x000fe20000100800 */
[----:B------:R-:W-:-:S03]  /*b7d30*/  LOP3.LUT R2, R61, 0xffff, RZ, 0xc0, !PT ;  /* 0x0000ffff3d027812 */ /* 0x000fc600078ec0ff */
[----:B------:R-:W3:Y:S01]  /*b7d40*/  LDL.LU R56, [R1+0x54] ;  /* 0x0000540001387983 */ /* 0x000ee20000300800 */
[----:B----4-:R-:W-:-:S03]  /*b7d50*/  LOP3.LUT R3, R12, 0xffff, RZ, 0xc0, !PT ;  /* 0x0000ffff0c037812 */ /* 0x010fc600078ec0ff */
[----:B------:R0:W-:Y:S01]  /*b7d60*/  STL [R1+0x1f8], R0 ;  /* 0x0001f80001007387 */ /* 0x0001e20000100800 */
[----:B------:R-:W-:-:S03]  /*b7d70*/  LOP3.LUT R4, R57, 0xffff, RZ, 0xc0, !PT ;  /* 0x0000ffff39047812 */ /* 0x000fc600078ec0ff */
[----:B------:R-:W4:Y:S04]  /*b7d80*/  LDL.LU R12, [R1+0x20] ;  /* 0x00002000010c7983 */ /* 0x000f280000300800 */
[----:B------:R1:W-:Y:S04]  /*b7d90*/  STL [R1+0x1f4], R2 ;  /* 0x0001f40201007387 */ /* 0x0003e80000100800 */
[----:B------:R-:W4:Y:S01]  /*b7da0*/  LDL.LU R57, [R1+0x1c] ;  /* 0x00001c0001397983 */ /* 0x000f220000300800 */
[----:B0-----:R-:W-:Y:S02]  /*b7db0*/  PRMT R0, R0, 0x3340, R1 ;  /* 0x0000334000007816 */ /* 0x001fe40000000001 */
[----:B------:R-:W-:Y:S01]  /*b7dc0*/  PRMT R6, R6, 0x3340, R60 ;  /* 0x0000334006067816 */ /* 0x000fe2000000003c */
[----:B------:R0:W-:Y:S01]  /*b7dd0*/  STL [R1+0x29c], R3 ;  /* 0x00029c0301007387 */ /* 0x0001e20000100800 */
[----:B------:R-:W-:-:S02]  /*b7de0*/  PRMT R7, R7, 0x3340, R48 ;  /* 0x0000334007077816 */ /* 0x000fc40000000030 */
[----:B-1----:R-:W-:Y:S01]  /*b7df0*/  PRMT R2, R2, 0x3340, R1 ;  /* 0x0000334002027816 */ /* 0x002fe20000000001 */
[----:B------:R1:W-:Y:S01]  /*b7e00*/  STL [R1+0x298], R4 ;  /* 0x0002980401007387 */ /* 0x0003e20000100800 */
[----:B------:R-:W-:Y:S02]  /*b7e10*/  PRMT R0, R6, 0x5410, R0 ;  /* 0x0000541006007816 */ /* 0x000fe40000000000 */
[----:B------:R-:W-:Y:S02]  /*b7e20*/  PRMT R8, R8, 0x3340, R17 ;  /* 0x0000334008087816 */ /* 0x000fe40000000011 */
[----:B------:R-:W-:Y:S02]  /*b7e30*/  PRMT R15, R15, 0x3340, R16 ;  /* 0x000033400f0f7816 */ /* 0x000fe40000000010 */
[--C-:B0-----:R-:W-:Y:S02]  /*b7e40*/  PRMT R3, R3, 0x3340, R1.reuse ;  /* 0x0000334003037816 */ /* 0x101fe40000000001 */
[----:B-1----:R-:W-:Y:S01]  /*b7e50*/  PRMT R4, R4, 0x3340, R1 ;  /* 0x0000334004047816 */ /* 0x002fe20000000001 */
[----:B------:R0:W-:Y:S01]  /*b7e60*/  STL [R1+0x310], R0 ;  /* 0x0003100001007387 */ /* 0x0001e20000100800 */
[----:B------:R-:W-:-:S02]  /*b7e70*/  PRMT R6, R7, 0x5410, R2 ;  /* 0x0000541007067816 */ /* 0x000fc40000000002 */
[----:B------:R-:W-:Y:S02]  /*b7e80*/  PRMT R2, R8, 0x5410, R3 ;  /* 0x0000541008027816 */ /* 0x000fe40000000003 */
[----:B------:R-:W-:Y:S01]  /*b7e90*/  LOP3.LUT R7, R49, 0xffff, RZ, 0xc0, !PT ;  /* 0x0000ffff31077812 */ /* 0x000fe200078ec0ff */
[----:B------:R1:W-:Y:S01]  /*b7ea0*/  STL [R1+0x30c], R6 ;  /* 0x00030c0601007387 */ /* 0x0003e20000100800 */
[----:B0-----:R-:W-:-:S03]  /*b7eb0*/  PRMT R0, R15, 0x5410, R4 ;  /* 0x000054100f007816 */ /* 0x001fc60000000004 */
[----:B------:R-:W-:Y:S04]  /*b7ec0*/  STL [R1+0x308], R2 ;  /* 0x0003080201007387 */ /* 0x000fe80000100800 */
[----:B------:R0:W-:Y:S01]  /*b7ed0*/  STL [R1+0x304], R0 ;  /* 0x0003040001007387 */ /* 0x0001e20000100800 */
[----:B-1----:R-:W-:-:S03]  /*b7ee0*/  LOP3.LUT R6, R54, 0xffff, RZ, 0xc0, !PT ;  /* 0x0000ffff36067812 */ /* 0x002fc600078ec0ff */
[----:B------:R-:W4:Y:S04]  /*b7ef0*/  LDL.LU R61, [R1+0x264] ;  /* 0x00026400013d7983 */ /* 0x000f280000300800 */
[----:B------:R-:W4:Y:S04]  /*b7f00*/  LDL.LU R48, [R1+0x200] ;  /* 0x0002000001307983 */ /* 0x000f280000300800 */
[----:B------:R-:W-:Y:S04]  /*b7f10*/  STL [R1+0x294], R7 ;  /* 0x0002940701007387 */ /* 0x000fe80000100800 */
[----:B------:R1:W-:Y:S04]  /*b7f20*/  STL [R1+0x260], R6 ;  /* 0x0002600601007387 */ /* 0x0003e80000100800 */
[----:B------:R-:W4:Y:S04]  /*b7f30*/  LDL.LU R49, [R1+0x1a0] ;  /* 0x0001a00001317983 */ /* 0x000f280000300800 */
[----:B------:R-:W4:Y:S01]  /*b7f40*/  LDL.LU R54, [R1+0xc4] ;  /* 0x0000c40001367983 */ /* 0x000f220000300800 */
[----:B0-----:R-:W-:-:S02]  /*b7f50*/  LOP3.LUT R0, R58, 0xffff, RZ, 0xc0, !PT ;  /* 0x0000ffff3a007812 */ /* 0x001fc400078ec0ff */
[----:B------:R-:W-:Y:S02]  /*b7f60*/  LOP3.LUT R2, R59, 0xffff, RZ, 0xc0, !PT ;  /* 0x0000ffff3b027812 */ /* 0x000fe400078ec0ff */
[----:B------:R-:W-:Y:S02]  /*b7f70*/  LOP3.LUT R3, R13, 0xffff, RZ, 0xc0, !PT ;  /* 0x0000ffff0d037812 */ /* 0x000fe400078ec0ff */
[----:B------:R-:W-:Y:S02]  /*b7f80*/  LOP3.LUT R4, R14, 0xffff, RZ, 0xc0, !PT ;  /* 0x0000ffff0e047812 */ /* 0x000fe400078ec0ff */
[----:B------:R-:W-:Y:S02]  /*b7f90*/  LOP3.LUT R15, R5, 0xffff, RZ, 0xc0, !PT ;  /* 0x0000ffff050f7812 */ /* 0x000fe400078ec0ff */
[----:B------:R-:W4:Y:S01]  /*b7fa0*/  LDL.LU R5, [R1+0xbc] ;  /* 0x0000bc0001057983 */ /* 0x000f220000300800 */
[----:B------:R-:W-:-:S03]  /*b7fb0*/  LOP3.LUT R8, R9, 0xffff, RZ, 0xc0, !PT ;  /* 0x0000ffff09087812 */ /* 0x000fc600078ec0ff */
[----:B------:R-:W-:Y:S04]  /*b7fc0*/  STL [R1+0x2c4], R15 ;  /* 0x0002c40f01007387 */ /* 0x000fe80000100800 */
[----:B------:R-:W-:Y:S01]  /*b7fd0*/  STL [R1+0x2b8], R8 ;  /* 0x0002b80801007387 */ /* 0x000fe20000100800 */
[----:B--2---:R-:W-:Y:S02]  /*b7fe0*/  LOP3.LUT R60, R11, 0xffff, RZ, 0xc0, !PT ;  /* 0x0000ffff0b3c7812 */ /* 0x004fe400078ec0ff */
[----:B---3--:R-:W-:-:S03]  /*b7ff0*/  LOP3.LUT R56, R56, 0xffff, RZ, 0xc0, !PT ;  /* 0x0000ffff38387812 */ /* 0x008fc600078ec0ff */
[----:B------:R-:W-:Y:S04]  /*b8000*/  STL [R1+0x290], R60 ;  /* 0x0002903c01007387 */ /* 0x000fe80000100800 */
[----:B------:R0:W-:Y:S01]  /*b8010*/  STL [R1+0x90], R56 ;  /* 0x0000903801007387 */ /* 0x0001e20000100800 */
[----:B----4-:R-:W-:-:S03]  /*b8020*/  LOP3.LUT R16, R12, 0xffff, RZ, 0xc0, !PT ;  /* 0x0000ffff0c107812 */ /* 0x010fc600078ec0ff */
[----:B------:R-:W2:Y:S04]  /*b8030*/  LDL.LU R9, [R1+0x8c] ;  /* 0x00008c0001097983 */ /* 0x000ea80000300800 */
[----:B------:R-:W3:Y:S01]  /*b8040*/  LDL.LU R11, [R1+0x58] ;  /* 0x00005800010b7983 */ /* 0x000ee20000300800 */
[----:B------:R-:W-:-:S03]  /*b8050*/  LOP3.LUT R17, R57, 0xffff, RZ, 0xc0, !PT ;  /* 0x0000ffff39117812 */ /* 0x000fc600078ec0ff */
[----:B------:R-:W-:Y:S04]  /*b8060*/  STL [R1+0x2b4], R16 ;  /* 0x0002b41001007387 */ /* 0x000fe80000100800 */
[----:B------:R-:W-:Y:S04]  /*b8070*/  STL [R1+0x2b0], R17 ;  /* 0x0002b01101007387 */ /* 0x000fe80000100800 */
[----:B------:R-:W4:Y:S04]  /*b8080*/  LDL.LU R12, [R1+0x50] ;  /* 0x00005000010c7983 */ /* 0x000f280000300800 */
[----:B------:R0:W-:Y:S01]  /*b8090*/  STL [R1+0x2a8], R0 ;  /* 0x0002a80001007387 */ /* 0x0001e20000100800 */
[----:B-1----:R-:W-:-:S03]  /*b80a0*/  PRMT R6, R6, 0x3340, R56 ;  /* 0x0000334006067816 */ /* 0x002fc60000000038 */
[----:B------:R1:W-:Y:S04]  /*b80b0*/  STL [R1+0x25c], R2 ;  /* 0x00025c0201007387 */ /* 0x0003e80000100800 */
[----:B------:R1:W-:Y:S04]  /*b80c0*/  STL [R1+0x2cc], R3 ;  /* 0x0002cc0301007387 */ /* 0x0003e80000100800 */
[----:B------:R-:W4:Y:S04]  /*b80d0*/  LDL.LU R57, [R1+0x24] ;  /* 0x0000240001397983 */ /* 0x000f280000300800 */
[----:B------:R1:W-:Y:S04]  /*b80e0*/  STL [R1+0x2ac], R4 ;  /* 0x0002ac0401007387 */ /* 0x0003e80000100800 */
[----:B0-----:R-:W4:Y:S01]  /*b80f0*/  LDL.LU R56, [R1+0x45d8] ;  /* 0x0045d80001387983 */ /* 0x001f220000300800 */
[----:B------:R-:W-:-:S02]  /*b8100*/  PRMT R0, R0, 0x3340, R1 ;  /* 0x0000334000007816 */ /* 0x000fc40000000001 */
[--C-:B-1----:R-:W-:Y:S02]  /*b8110*/  PRMT R2, R2, 0x3340, R1.reuse ;  /* 0x0000334002027816 */ /* 0x102fe40000000001 */
[----:B------:R-:W-:Y:S02]  /*b8120*/  PRMT R7, R7, 0x3340, R60 ;  /* 0x0000334007077816 */ /* 0x000fe4000000003c */
[----:B------:R-:W-:Y:S02]  /*b8130*/  PRMT R6, R6, 0x5410, R0 ;  /* 0x0000541006067816 */ /* 0x000fe40000000000 */
[----:B------:R-:W-:Y:S02]  /*b8140*/  PRMT R3, R3, 0x3340, R1 ;  /* 0x0000334003037816 */ /* 0x000fe40000000001 */
[----:B------:R-:W-:Y:S02]  /*b8150*/  PRMT R8, R8, 0x3340, R17 ;  /* 0x0000334008087816 */ /* 0x000fe40000000011 */
[----:B------:R-:W-:-:S02]  /*b8160*/  PRMT R0, R7, 0x5410, R2 ;  /* 0x0000541007007816 */ /* 0x000fc40000000002 */
[----:B------:R-:W-:Y:S02]  /*b8170*/  PRMT R4, R4, 0x3340, R1 ;  /* 0x0000334004047816 */ /* 0x000fe40000000001 */
[----:B------:R-:W-:Y:S01]  /*b8180*/  PRMT R13, R15, 0x3340, R16 ;  /* 0x000033400f0d7816 */ /* 0x000fe20000000010 */
[----:B------:R-:W-:Y:S01]  /*b8190*/  STL [R1+0x2ec], R6 ;  /* 0x0002ec0601007387 */ /* 0x000fe20000100800 */
[----:B------:R-:W-:Y:S02]  /*b81a0*/  PRMT R3, R8, 0x5410, R3 ;  /* 0x0000541008037816 */ /* 0x000fe40000000003 */
[----:B------:R-:W-:Y:S01]  /*b81b0*/  PRMT R2, R13, 0x5410, R4 ;  /* 0x000054100d027816 */ /* 0x000fe20000000004 */
[----:B------:R0:W-:Y:S01]  /*b81c0*/  STL [R1+0x2e4], R0 ;  /* 0x0002e40001007387 */ /* 0x0001e20000100800 */
[----:B------:R-:W-:Y:S02]  /*b81d0*/  LOP3.LUT R48, R48, 0xffff, RZ, 0xc0, !PT ;  /* 0x0000ffff30307812 */ /* 0x000fe400078ec0ff */
[----:B------:R-:W-:Y:S01]  /*b81e0*/  LOP3.LUT R4, R49, 0xffff, RZ, 0xc0, !PT ;  /* 0x0000ffff31047812 */ /* 0x000fe200078ec0ff */
[----:B------:R-:W-:Y:S01]  /*b81f0*/  STL [R1+0x2e8], R3 ;  /* 0x0002e80301007387 */ /* 0x000fe20000100800 */
[----:B0-----:R-:W-:-:S03]  /*b8200*/  LOP3.LUT R0, R61, 0xffff, RZ, 0xc0, !PT ;  /* 0x0000ffff3d007812 */ /* 0x001fc600078ec0ff */
[----:B------:R-:W-:Y:S01]  /*b8210*/  STL [R1+0x2e0], R2 ;  /* 0x0002e00201007387 */ /* 0x000fe20000100800 */
[----:B------:R-:W-:-:S03]  /*b8220*/  LOP3.LUT R59, R54, 0xffff, RZ, 0xc0, !PT ;  /* 0x0000ffff363b7812 */ /* 0x000fc600078ec0ff */
[----:B------:R0:W-:Y:S04]  /*b8230*/  STL [R1+0x60], R0 ;  /* 0x0000600001007387 */ /* 0x0001e80000100800 */
[----:B------:R1:W-:Y:S01]  /*b8240*/  STL [R1+0x6c], R48 ;  /* 0x00006c3001007387 */ /* 0x0003e20000100800 */
[----:B------:R-:W-:-:S03]  /*b8250*/  LOP3.LUT R17, R10, 0xffff, RZ, 0xc0, !PT ;  /* 0x0000ffff0a117812 */ /* 0x000fc600078ec0ff */
[----:B------:R-:W-:Y:S01]  /*b8260*/  STL [R1+0x5c], R4 ;  /* 0x00005c0401007387 */ /* 0x000fe20000100800 */
[----:B------:R-:W-:-:S03]  /*b8270*/  LOP3.LUT R7, R5, 0xffff, RZ, 0xc0, !PT ;  /* 0x0000ffff05077812 */ /* 0x000fc600078ec0ff */
[----:B------:R-:W4:Y:S01]  /*b8280*/  LDL.LU R14, [R1+0x280] ;  /* 0x00028000010e7983 */ /* 0x000f220000300800 */
[----:B------:R-:W-:-:S03]  /*b8290*/  IMAD.MOV.U32 R10, RZ, RZ, R0 ;  /* 0x000000ffff0a7224 */ /* 0x000fc600078e0000 */
[----:B------:R-:W4:Y:S04]  /*b82a0*/  LDL.LU R13, [R1+0x254] ;  /* 0x00025400010d7983 */ /* 0x000f280000300800 */
[----:B------:R-:W-:Y:S04]  /*b82b0*/  STL [R1+0xc], R7 ;  /* 0x00000c0701007387 */ /* 0x000fe80000100800 */
[----:B------:R-:W4:Y:S04]  /*b82c0*/  LDL.LU R49, [R1+0x21c] ;  /* 0x00021c0001317983 */ /* 0x000f280000300800 */
[----:B------:R-:W4:Y:S04]  /*b82d0*/  LDL.LU R15, [R1+0x214] ;  /* 0x00021400010f7983 */ /* 0x000f280000300800 */
[----:B------:R-:W4:Y:S01]  /*b82e0*/  LDL.LU R54, [R1+0x1f0] ;  /* 0x0001f00001367983 */ /* 0x000f220000300800 */
[----:B------:R-:W-:-:S02]  /*b82f0*/  PRMT R10, R10, 0x3340, R48 ;  /* 0x000033400a0a7816 */ /* 0x000fc40000000030 */
[----:B---3--:R-:W-:-:S04]  /*b8300*/  LOP3.LUT R58, R11, 0xffff, RZ, 0xc0, !PT ;  /* 0x0000ffff0b3a7812 */ /* 0x008fc800078ec0ff */
[----:B------:R-:W-:Y:S02]  /*b8310*/  PRMT R6, R59, 0x3340, R58 ;  /* 0x000033403b067816 */ /* 0x000fe4000000003a */
[----:B--2---:R-:W-:Y:S02]  /*b8320*/  LOP3.LUT R60, R9, 0xffff, RZ, 0xc0, !PT ;  /* 0x0000ffff093c7812 */ /* 0x004fe400078ec0ff */
[----:B----4-:R-:W-:Y:S02]  /*b8330*/  LOP3.LUT R61, R12, 0xffff, RZ, 0xc0, !PT ;  /* 0x0000ffff0c3d7812 */ /* 0x010fe400078ec0ff */
[----:B------:R-:W-:Y:S02]  /*b8340*/  LOP3.LUT R16, R56, 0xffff, RZ, 0xc0, !PT ;  /* 0x0000ffff38107812 */ /* 0x000fe400078ec0ff */
[----:B------:R-:W-:Y:S02]  /*b8350*/  LOP3.LUT R56, R55, 0xffff, RZ, 0xc0, !PT ;  /* 0x0000ffff37387812 */ /* 0x000fe400078ec0ff */
[----:B0-----:R-:W-:-:S02]  /*b8360*/  PRMT R0, R16, 0x3340, R1 ;  /* 0x0000334010007816 */ /* 0x001fc40000000001 */
[----:B------:R-:W-:Y:S02]  /*b8370*/  LOP3.LUT R55, R57, 0xffff, RZ, 0xc0, !PT ;  /* 0x0000ffff39377812 */ /* 0x000fe400078ec0ff */
[----:B------:R-:W2:Y:S01]  /*b8380*/  LDL.LU R57, [R1+0x1e8] ;  /* 0x0001e80001397983 */ /* 0x000ea20000300800 */
[----:B------:R-:W-:-:S03]  /*b8390*/  PRMT R0, R6, 0x5410, R0 ;  /* 0x0000541006007816 */ /* 0x000fc60000000000 */
[----:B------:R-:W3:Y:S04]  /*b83a0*/  LDL.LU R5, [R1+0x1b8] ;  /* 0x0001b80001057983 */ /* 0x000ee80000300800 */
[----:B------:R-:W4:Y:S04]  /*b83b0*/  LDL.LU R9, [R1+0x180] ;  /* 0x0001800001097983 */ /* 0x000f280000300800 */
[----:B------:R-:W3:Y:S04]  /*b83c0*/  LDL.LU R11, [R1+0x184] ;  /* 0x00018400010b7983 */ /* 0x000ee80000300800 */
[----:B------:R-:W3:Y:S04]  /*b83d0*/  LDL.LU R12, [R1+0x1c8] ;  /* 0x0001c800010c7983 */ /* 0x000ee80000300800 */
[----:B-1----:R-:W3:Y:S04]  /*b83e0*/  LDL.LU R48, [R1+0x45d4] ;  /* 0x0045d40001307983 */ /* 0x002ee80000300800 */
[----:B------:R-:W3:Y:S04]  /*b83f0*/  LDL.LU R6, [R1+0x274] ;  /* 0x0002740001067983 */ /* 0x000ee80000300800 */
[----:B------:R0:W-:Y:S04]  /*b8400*/  STL [R1+0x354], R0 ;  /* 0x0003540001007387 */ /* 0x0001e80000100800 */
[----:B0-----:R-:W3:Y:S01]  /*b8410*/  LDL.LU R0, [R1+0x258] ;  /* 0x0002580001007983 */ /* 0x001ee20000300800 */
[----:B------:R-:W-:-:S02]  /*b8420*/  PRMT R2, R56, 0x3340, R1 ;  /* 0x0000334038027816 */ /* 0x000fc40000000001 */
[----:B------:R-:W-:Y:S02]  /*b8430*/  PRMT R7, R7, 0x3340, R61 ;  /* 0x0000334007077816 */ /* 0x000fe4000000003d */
[----:B------:R-:W-:Y:S02]  /*b8440*/  PRMT R3, R17, 0x3340, R1 ;  /* 0x0000334011037816 */ /* 0x000fe40000000001 */
[----:B------:R-:W-:Y:S02]  /*b8450*/  PRMT R8, R60, 0x3340, R55 ;  /* 0x000033403c087816 */ /* 0x000fe40000000037 */
[----:B------:R-:W-:Y:S02]  /*b8460*/  PRMT R4, R4, 0x3340, R1 ;  /* 0x0000334004047816 */ /* 0x000fe40000000001 */
[----:B------:R-:W-:Y:S02]  /*b8470*/  PRMT R7, R7, 0x5410, R2 ;  /* 0x0000541007077816 */ /* 0x000fe40000000002 */
[----:B------:R-:W-:-:S02]  /*b8480*/  PRMT R3, R8, 0x5410, R3 ;  /* 0x0000541008037816 */ /* 0x000fc40000000003 */
[----:B------:R-:W-:Y:S02]  /*b8490*/  PRMT R2, R10, 0x5410, R4 ;  /* 0x000054100a027816 */ /* 0x000fe40000000004 */
[----:B------:R-:W-:Y:S01]  /*b84a0*/  LOP3.LUT R14, R14, 0xffff, RZ, 0xc0, !PT ;  /* 0x0000ffff0e0e7812 */ /* 0x000fe200078ec0ff */
[----:B------:R0:W-:Y:S01]  /*b84b0*/  STL [R1+0x344], R7 ;  /* 0x0003440701007387 */ /* 0x0001e20000100800 */
[----:B------:R-:W-:-:S03]  /*b84c0*/  LOP3.LUT R10, R49, 0xffff, RZ, 0xc0, !PT ;  /* 0x0000ffff310a7812 */ /* 0x000fc600078ec0ff */
[----:B------:R-:W-:Y:S04]  /*b84d0*/  STL [R1+0x340], R3 ;  /* 0x0003400301007387 */ /* 0x000fe80000100800 */
[----:B------:R4:W-:Y:S01]  /*b84e0*/  STL [R1+0x334], R2 ;  /* 0x0003340201007387 */ /* 0x0009e20000100800 */
[----:B0-----:R-:W-:-:S03]  /*b84f0*/  LOP3.LUT R7, R13, 0xffff, RZ, 0xc0, !PT ;  /* 0x0000ffff0d077812 */ /* 0x001fc600078ec0ff */
[----:B------:R-:W-:Y:S01]  /*b8500*/  STL [R1+0x1ec], R14 ;  /* 0x0001ec0e01007387 */ /* 0x000fe20000100800 */
[----:B------:R-:W-:Y:S02]  /*b8510*/  LOP3.LUT R13, R15, 0xffff, RZ, 0xc0, !PT ;  /* 0x0000ffff0f0d7812 */ /* 0x000fe400078ec0ff */
[----:B------:R-:W-:Y:S02]  /*b8520*/  LOP3.LUT R15, R54, 0xffff, RZ, 0xc0, !PT ;  /* 0x0000ffff360f7812 */ /* 0x000fe400078ec0ff */
[----:B--2---:R-:W-:Y:S02]  /*b8530*/  LOP3.LUT R57, R57, 0xffff, RZ, 0xc0, !PT ;  /* 0x0000ffff39397812 */ /* 0x004fe400078ec0ff */
[----:B----4-:R-:W-:Y:S02]  /*b8540*/  LOP3.LUT R2, R9, 0xffff, RZ, 0xc0, !PT ;  /* 0x0000ffff09027812 */ /* 0x010fe400078ec0ff */
[----:B---3--:R-:W-:-:S05]  /*b8550*/  LOP3.LUT R6, R6, 0xffff, RZ, 0xc0, !PT ;  /* 0x0000ffff06067812 */ /* 0x008fca00078ec0ff */
[----:B------:R0:W-:Y:S01]  /*b8560*/  STL [R1+0x8], R6 ;  /* 0x0000080601007387 */ /* 0x0001e20000100800 */
[----:B------:R-:W-:-:S05]  /*b8570*/  LOP3.LUT R8, R0, 0xffff, RZ, 0xc0, !PT ;  /* 0x0000ffff00087812 */ /* 0x000fca00078ec0ff */
[----:B------:R-:W-:Y:S01]  /*b8580*/  STL [R1+0x88], R8 ;  /* 0x0000880801007387 */ /* 0x000fe20000100800 */
[----:B------:R-:W-:-:S03]  /*b8590*/  LOP3.LUT R0, R5, 0xffff, RZ, 0xc0, !PT ;  /* 0x0000ffff05007812 */ /* 0x000fc600078ec0ff */
[----:B------:R1:W-:Y:S04]  /*b85a0*/  STL [R1+0x18], R7 ;  /* 0x0000180701007387 */ /* 0x0003e80000100800 */
[----:B------:R-:W2:Y:S04]  /*b85b0*/  LDL.LU R49, [R1+0x28c] ;  /* 0x00028c0001317983 */ /* 0x000ea80000300800 */
[----:B------:R-:W-:Y:S04]  /*b85c0*/  STL [R1+0x1bc], R10 ;  /* 0x0001bc0a01007387 */ /* 0x000fe80000100800 */
[----:B------:R-:W3:Y:S01]  /*b85d0*/  LDL.LU R54, [R1+0x26c] ;  /* 0x00026c0001367983 */ /* 0x000ee20000300800 */
[----:B------:R-:W-:-:S03]  /*b85e0*/  LOP3.LUT R3, R11, 0xffff, RZ, 0xc0, !PT ;  /* 0x0000ffff0b037812 */ /* 0x000fc600078ec0ff */
[----:B------:R-:W-:Y:S01]  /*b85f0*/  STL [R1+0x10], R13 ;  /* 0x0000100d01007387 */ /* 0x000fe20000100800 */
[----:B------:R-:W-:-:S03]  /*b8600*/  LOP3.LUT R4, R12, 0xffff, RZ, 0xc0, !PT ;  /* 0x0000ffff0c047812 */ /* 0x000fc600078ec0ff */
[----:B------:R-:W-:Y:S01]  /*b8610*/  STL [R1+0x58], R15 ;  /* 0x0000580f01007387 */ /* 0x000fe20000100800 */
[----:B0-----:R-:W-:-:S03]  /*b8620*/  PRMT R6, R6, 0x3340, R13 ;  /* 0x0000334006067816 */ /* 0x001fc6000000000d */
[----:B------:R-:W4:Y:S04]  /*b8630*/  LDL.LU R5, [R1+0x268] ;  /* 0x0002680001057983 */ /* 0x000f280000300800 */
[----:B------:R-:W-:Y:S01]  /*b8640*/  STL [R1+0x24], R57 ;  /* 0x0000243901007387 */ /* 0x000fe20000100800 */
[----:B-1----:R-:W-:-:S03]  /*b8650*/  PRMT R7, R7, 0x3340, R57 ;  /* 0x0000334007077816 */ /* 0x002fc60000000039 */
[----:B------:R0:W-:Y:S04]  /*b8660*/  STL [R1+0x4], R0 ;  /* 0x0000040001007387 */ /* 0x0001e80000100800 */
[----:B------:R-:W4:Y:S04]  /*b8670*/  LDL.LU R9, [R1+0x248] ;  /* 0x0002480001097983 */ /* 0x000f280000300800 */
[----:B------:R1:W-:Y:S01]  /*b8680*/  STL [R1+0x2dc], R2 ;  /* 0x0002dc0201007387 */ /* 0x0003e20000100800 */
[----:B0-----:R-:W-:-:S03]  /*b8690*/  PRMT R0, R0, 0x3340, R1 ;  /* 0x0000334000007816 */ /* 0x001fc60000000001 */
[----:B------:R-:W4:Y:S01]  /*b86a0*/  LDL.LU R12, [R1+0x20c] ;  /* 0x00020c00010c7983 */ /* 0x000f220000300800 */
[----:B------:R-:W-:-:S03]  /*b86b0*/  PRMT R6, R6, 0x5410, R0 ;  /* 0x0000541006067816 */ /* 0x000fc60000000000 */
[----:B------:R0:W-:Y:S01]  /*b86c0*/  STL [R1+0x50], R3 ;  /* 0x0000500301007387 */ /* 0x0001e20000100800 */
[----:B-1----:R-:W-:-:S03]  /*b86d0*/  PRMT R2, R2, 0x3340, R1 ;  /* 0x0000334002027816 */ /* 0x002fc60000000001 */
[----:B------:R1:W-:Y:S01]  /*b86e0*/  STL [R1+0x1e8], R4 ;  /* 0x0001e80401007387 */ /* 0x0003e20000100800 */
[----:B------:R-:W-:Y:S02]  /*b86f0*/  PRMT R8, R8, 0x3340, R15 ;  /* 0x0000334008087816 */ /* 0x000fe4000000000f */
[----:B------:R-:W-:Y:S01]  /*b8700*/  PRMT R7, R7, 0x5410, R2 ;  /* 0x0000541007077816 */ /* 0x000fe20000000002 */
[----:B------:R-:W4:Y:S01]  /*b8710*/  LDL.LU R11, [R1+0x208] ;  /* 0x00020800010b7983 */ /* 0x000f220000300800 */
[----:B0-----:R-:W-:-:S03]  /*b8720*/  PRMT R3, R3, 0x3340, R1 ;  /* 0x0000334003037816 */ /* 0x001fc60000000001 */
[----:B------:R-:W4:Y:S04]  /*b8730*/  LDL.LU R13, [R1+0xe8] ;  /* 0x0000e800010d7983 */ /* 0x000f280000300800 */
[----:B------:R-:W4:Y:S01]  /*b8740*/  LDL.LU R57, [R1+0x78] ;  /* 0x0000780001397983 */ /* 0x000f220000300800 */
[----:B-1----:R-:W-:-:S03]  /*b8750*/  PRMT R4, R4, 0x3340, R1 ;  /* 0x0000334004047816 */ /* 0x002fc60000000001 */
[----:B------:R-:W4:Y:S01]  /*b8760*/  LDL.LU R0, [R1+0x1d8] ;  /* 0x0001d80001007983 */ /* 0x000f220000300800 */
[----:B------:R-:W-:-:S03]  /*b8770*/  PRMT R10, R14, 0x3340, R10 ;  /* 0x000033400e0a7816 */ /* 0x000fc6000000000a */
[----:B------:R0:W-:Y:S04]  /*b8780*/  STL [R1+0x31c], R6 ;  /* 0x00031c0601007387 */ /* 0x0001e80000100800 */
[----:B------:R-:W4:Y:S04]  /*b8790*/  LDL.LU R2, [R1+0x198] ;  /* 0x0001980001027983 */ /* 0x000f280000300800 */
[----:B------:R1:W-:Y:S01]  /*b87a0*/  STL [R1+0x318], R7 ;  /* 0x0003180701007387 */ /* 0x0003e20000100800 */
[----:B0-----:R-:W-:-:S03]  /*b87b0*/  PRMT R6, R8, 0x5410, R3 ;  /* 0x0000541008067816 */ /* 0x001fc60000000003 */
[----:B------:R-:W4:Y:S04]  /*b87c0*/  LDL.LU R3, [R1+0x19c] ;  /* 0x00019c0001037983 */ /* 0x000f280000300800 */
[----:B------:R2:W-:Y:S01]  /*b87d0*/  STL [R1+0x314], R6 ;  /* 0x0003140601007387 */ /* 0x0005e20000100800 */
[----:B-1----:R-:W-:-:S03]  /*b87e0*/  PRMT R7, R10, 0x5410, R4 ;  /* 0x000054100a077816 */ /* 0x002fc60000000004 */
[----:B------:R-:W4:Y:S04]  /*b87f0*/  LDL.LU R4, [R1+0x14] ;  /* 0x0000140001047983 */ /* 0x000f280000300800 */
[----:B------:R4:W-:Y:S04]  /*b8800*/  STL [R1+0x2d0], R7 ;  /* 0x0002d00701007387 */ /* 0x0009e80000100800 */
[----:B------:R-:W4:Y:S04]  /*b8810*/  LDL.LU R14, [R1+0xb4] ;  /* 0x0000b400010e7983 */ /* 0x000f280000300800 */
[----:B------:R-:W4:Y:S01]  /*b8820*/  LDL.LU R15, [R1+0xac] ;  /* 0x0000ac00010f7983 */ /* 0x000f220000300800 */
[----:B--2---:R-:W-:-:S05]  /*b8830*/  LOP3.LUT R6, R49, 0xffff, RZ, 0xc0, !PT ;  /* 0x0000ffff31067812 */ /* 0x004fca00078ec0ff */
[----:B------:R-:W-:Y:S01]  /*b8840*/  STL [R1+0x180], R6 ;  /* 0x0001800601007387 */ /* 0x000fe20000100800 */
[----:B---3--:R-:W-:-:S03]  /*b8850*/  LOP3.LUT R8, R54, 0xffff, RZ, 0xc0, !PT ;  /* 0x0000ffff36087812 */ /* 0x008fc600078ec0ff */
[----:B------:R-:W2:Y:S01]  /*b8860*/  LDL.LU R49, [R1+0x84] ;  /* 0x0000840001317983 */ /* 0x000ea20000300800 */
[----:B----4-:R-:W-:-:S03]  /*b8870*/  LOP3.LUT R7, R5, 0xffff, RZ, 0xc0, !PT ;  /* 0x0000ffff05077812 */ /* 0x010fc600078ec0ff */
[----:B------:R-:W3:Y:S04]  /*b8880*/  LDL.LU R5, [R1+0x4c] ;  /* 0x00004c0001057983 */ /* 0x000ee80000300800 */
[----:B------:R-:W-:Y:S01]  /*b8890*/  STL [R1+0x1b8], R8 ;  /* 0x0001b80801007387 */ /* 0x000fe20000100800 */
[----:B------:R-:W-:-:S03]  /*b88a0*/  LOP3.LUT R9, R9, 0xffff, RZ, 0xc0, !PT ;  /* 0x0000ffff09097812 */ /* 0x000fc600078ec0ff */
[----:B------:R-:W-:Y:S04]  /*b88b0*/  STL [R1+0x258], R7 ;  /* 0x0002580701007387 */ /* 0x000fe80000100800 */
[----:B------:R-:W4:Y:S01]  /*b88c0*/  LDL.LU R54, [R1+0x48] ;  /* 0x0000480001367983 */ /* 0x000f220000300800 */
[----:B------:R-:W-:-:S03]  /*b88d0*/  LOP3.LUT R12, R12, 0xffff, RZ, 0xc0, !PT ;  /* 0x0000ffff0c0c7812 */ /* 0x000fc600078ec0ff */
[----:B------:R-:W-:Y:S04]  /*b88e0*/  STL [R1+0x174], R9 ;  /* 0x0001740901007387 */ /* 0x000fe80000100800 */
[----:B------:R-:W-:Y:S01]  /*b88f0*/  STL [R1+0x1a0], R12 ;  /* 0x0001a00c01007387 */ /* 0x000fe20000100800 */
[----:B------:R-:W-:Y:S02]  /*b8900*/  LOP3.LUT R11, R11, 0xffff, RZ, 0xc0, !PT ;  /* 0x0000ffff0b0b7812 */ /* 0x000fe400078ec0ff */
[----:B------:R-:W-:-:S03]  /*b8910*/  LOP3.LUT R10, R13, 0xffff, RZ, 0xc0, !PT ;  /* 0x0000ffff0d0a7812 */ /* 0x000fc600078ec0ff */
[----:B------:R-:W-:Y:S01]  /*b8920*/  STL [R1+0x248], R11 ;  /* 0x0002480b01007387 */ /* 0x000fe20000100800 */
[----:B------:R-:W-:Y:S02]  /*b8930*/  LOP3.LUT R0, R0, 0xffff, RZ, 0xc0, !PT ;  /* 0x0000ffff00007812 */ /* 0x000fe400078ec0ff */
[----:B------:R-:W-:-:S03]  /*b8940*/  LOP3.LUT R57, R57, 0xffff, RZ, 0xc0, !PT ;  /* 0x0000ffff39397812 */ /* 0x000fc600078ec0ff */
[----:B------:R0:W-:Y:S01]  /*b8950*/  STL [R1+0x168], R0 ;  /* 0x0001680001007387 */ /* 0x0001e20000100800 */
[----:B------:R-:W-:Y:S02]  /*b8960*/  LOP3.LUT R2, R2, 0xffff, RZ, 0xc0, !PT ;  /* 0x0000ffff02027812 */ /* 0x000fe400078ec0ff */
[----:B------:R-:W-:Y:S02]  /*b8970*/  LOP3.LUT R3, R3, 0xffff, RZ, 0xc0, !PT ;  /* 0x0000ffff03037812 */ /* 0x000fe400078ec0ff */
[----:B0-----:R-:W-:-:S03]  /*b8980*/  PRMT R0, R0, 0x3340, R1 ;  /* 0x0000334000007816 */ /* 0x001fc60000000001 */
[----:B------:R-:W-:Y:S01]  /*b8990*/  STL [R1+0x1c8], R3 ;  /* 0x0001c80301007387 */ /* 0x000fe20000100800 */
[----:B------:R-:W-:Y:S02]  /*b89a0*/  PRMT R6, R6, 0x3340, R9 ;  /* 0x0000334006067816 */ /* 0x000fe40000000009 */
[----:B------:R-:W-:Y:S01]  /*b89b0*/  LOP3.LUT R4, R4, 0xffff, RZ, 0xc0, !PT ;  /* 0x0000ffff04047812 */ /* 0x000fe200078ec0ff */
[----:B------:R-:W4:Y:S04]  /*b89c0*/  LDL.LU R13, [R1+0x44] ;  /* 0x00004400010d7983 */ /* 0x000f280000300800 */
[----:B------:R-:W-:Y:S01]  /*b89d0*/  STL [R1+0x21c], R2 ;  /* 0x00021c0201007387 */ /* 0x000fe20000100800 */
[----:B------:R-:W-:-:S03]  /*b89e0*/  PRMT R7, R7, 0x3340, R11 ;  /* 0x0000334007077816 */ /* 0x000fc6000000000b */
[----:B------:R0:W-:Y:S01]  /*b89f0*/  STL [R1+0x198], R10 ;  /* 0x0001980a01007387 */ /* 0x0001e20000100800 */
[----:B------:R-:W-:-:S03]  /*b8a00*/  PRMT R0, R6, 0x5410, R0 ;  /* 0x0000541006007816 */ /* 0x000fc60000000000 */
[----:B------:R1:W-:Y:S01]  /*b8a10*/  STL [R1+0x190], R57 ;  /* 0x0001903901007387 */ /* 0x0003e20000100800 */
[----:B------:R-:W-:-:S03]  /*b8a20*/  PRMT R8, R8, 0x3340, R12 ;  /* 0x0000334008087816 */ /* 0x000fc6000000000c */
[----:B------:R-:W-:Y:S01]  /*b8a30*/  STL [R1+0x184], R4 ;  /* 0x0001840401007387 */ /* 0x000fe20000100800 */
[----:B0-----:R-:W-:-:S03]  /*b8a40*/  PRMT R10, R10, 0x3340, R57 ;  /* 0x000033400a0a7816 */ /* 0x001fc60000000039 */
[----:B------:R-:W4:Y:S04]  /*b8a50*/  LDL.LU R9, [R1+0x45d0] ;  /* 0x0045d00001097983 */ /* 0x000f280000300800 */
[----:B------:R-:W4:Y:S04]  /*b8a60*/  LDL.LU R11, [R1+0x45cc] ;  /* 0x0045cc00010b7983 */ /* 0x000f280000300800 */
[----:B------:R-:W4:Y:S04]  /*b8a70*/  LDL.LU R12, [R1+0x45c8] ;  /* 0x0045c800010c7983 */ /* 0x000f280000300800 */
[----:B-1----:R-:W4:Y:S04]  /*b8a80*/  LDL.LU R57, [R1+0x45c4] ;  /* 0x0045c40001397983 */ /* 0x002f280000300800 */
[----:B------:R-:W4:Y:S04]  /*b8a90*/  LDL.LU R6, [R1+0xf4] ;  /* 0x0000f40001067983 */ /* 0x000f280000300800 */
[----:B------:R0:W-:Y:S04]  /*b8aa0*/  STL [R1+0x2bc], R0 ;  /* 0x0002bc0001007387 */ /* 0x0001e80000100800 */
[----:B0-----:R-:W4:Y:S01]  /*b8ab0*/  LDL.LU R0, [R1+0xb8] ;  /* 0x0000b80001007983 */ /* 0x001f220000300800 */
[----:B------:R-:W-:-:S02]  /*b8ac0*/  PRMT R2, R2, 0x3340, R1 ;  /* 0x0000334002027816 */ /* 0x000fc40000000001 */
[--C-:B------:R-:W-:Y:S02]  /*b8ad0*/  PRMT R3, R3, 0x3340, R1.reuse ;  /* 0x0000334003037816 */ /* 0x100fe40000000001 */
[----:B------:R-:W-:Y:S02]  /*b8ae0*/  PRMT R4, R4, 0x3340, R1 ;  /* 0x0000334004047816 */ /* 0x000fe40000000001 */
[----:B------:R-:W-:Y:S02]  /*b8af0*/  PRMT R7, R7, 0x5410, R2 ;  /* 0x0000541007077816 */ /* 0x000fe40000000002 */
[----:B------:R-:W-:Y:S02]  /*b8b00*/  PRMT R3, R8, 0x5410, R3 ;  /* 0x0000541008037816 */ /* 0x000fe40000000003 */
[----:B------:R-:W-:Y:S01]  /*b8b10*/  PRMT R2, R10, 0x5410, R4 ;  /* 0x000054100a027816 */ /* 0x000fe20000000004 */
[----:B------:R-:W-:Y:S01]  /*b8b20*/  STL [R1+0x2c0], R7 ;  /* 0x0002c00701007387 */ /* 0x000fe20000100800 */
[----:B------:R-:W-:-:S02]  /*b8b30*/  LOP3.LUT R8, R14, 0xffff, RZ, 0xc0, !PT ;  /* 0x0000ffff0e087812 */ /* 0x000fc400078ec0ff */
[----:B------:R-:W-:Y:S01]  /*b8b40*/  LOP3.LUT R10, R15, 0xffff, RZ, 0xc0, !PT ;  /* 0x0000ffff0f0a7812 */ /* 0x000fe200078ec0ff */
[----:B------:R0:W-:Y:S04]  /*b8b50*/  STL [R1+0x28c], R3 ;  /* 0x00028c0301007387 */ /* 0x0001e80000100800 */
[----:B------:R1:W-:Y:S01]  /*b8b60*/  STL [R1+0x2c8], R2 ;  /* 0x0002c80201007387 */ /* 0x0003e20000100800 */
[----:B--2---:R-:W-:Y:S02]  /*b8b70*/  LOP3.LUT R49, R49, 0xffff, RZ, 0xc0, !PT ;  /* 0x0000ffff31317812 */ /* 0x004fe400078ec0ff */
[----:B---3--:R-:W-:Y:S02]  /*b8b80*/  LOP3.LUT R5, R5, 0xffff, RZ, 0xc0, !PT ;  /* 0x0000ffff05057812 */ /* 0x008fe400078ec0ff */
[----:B----4-:R-:W-:-:S02]  /*b8b90*/  LOP3.LUT R15, R54, 0xffff, RZ, 0xc0, !PT ;  /* 0x0000ffff360f7812 */ /* 0x010fc400078ec0ff */
[----:B------:R-:W-:Y:S02]  /*b8ba0*/  LOP3.LUT R13, R13, 0xffff, RZ, 0xc0, !PT ;  /* 0x0000ffff0d0d7812 */ /* 0x000fe400078ec0ff */
[----:B------:R-:W-:Y:S02]  /*b8bb0*/  LOP3.LUT R4, R9, 0xffff, RZ, 0xc0, !PT ;  /* 0x0000ffff09047812 */ /* 0x000fe400078ec0ff */
[----:B0-----:R-:W-:Y:S02]  /*b8bc0*/  LOP3.LUT R3, R11, 0xffff, RZ, 0xc0, !PT ;  /* 0x0000ffff0b037812 */ /* 0x001fe400078ec0ff */
[----:B------:R-:W-:-:S05]  /*b8bd0*/  LOP3.LUT R6, R6, 0xffff, RZ, 0xc0, !PT ;  /* 0x0000ffff06067812 */ /* 0x000fca00078ec0ff */
[----:B------:R0:W-:Y:S01]  /*b8be0*/  STL [R1+0x188], R6 ;  /* 0x0001880601007387 */ /* 0x0001e20000100800 */
[----:B------:R-:W-:-:S05]  /*b8bf0*/  LOP3.LUT R7, R0, 0xffff, RZ, 0xc0, !PT ;  /* 0x0000ffff00077812 */ /* 0x000fca00078ec0ff */
[----:B------:R-:W-:Y:S01]  /*b8c00*/  STL [R1+0x19c], R7 ;  /* 0x00019c0701007387 */ /* 0x000fe20000100800 */
[----:B------:R-:W-:-:S03]  /*b8c10*/  LOP3.LUT R57, R57, 0xffff, RZ, 0xc0, !PT ;  /* 0x0000ffff39397812 */ /* 0x000fc600078ec0ff */
[----:B------:R-:W-:Y:S01]  /*b8c20*/  STL [R1+0x1c4], R8 ;  /* 0x0001c40801007387 */ /* 0x000fe20000100800 */
[----:B-1----:R-:W-:-:S03]  /*b8c30*/  LOP3.LUT R2, R12, 0xffff, RZ, 0xc0, !PT ;  /* 0x0000ffff0c027812 */ /* 0x002fc600078ec0ff */
[----:B------:R-:W-:Y:S04]  /*b8c40*/  STL [R1+0x78], R49 ;  /* 0x0000783101007387 */ /* 0x000fe80000100800 */
[----:B------:R1:W-:Y:S04]  /*b8c50*/  STL [R1+0x214], R10 ;  /* 0x0002140a01007387 */ /* 0x0003e80000100800 */
[----:B------:R-:W-:Y:S01]  /*b8c60*/  STL [R1+0x4c], R5 ;  /* 0x00004c0501007387 */ /* 0x000fe20000100800 */
[----:B------:R-:W-:-:S03]  /*b8c70*/  PRMT R0, R57, 0x3340, R1 ;  /* 0x0000334039007816 */ /* 0x000fc60000000001 */
[----:B------:R-:W2:Y:S01]  /*b8c80*/  LDL.LU R14, [R1+0x284] ;  /* 0x00028400010e7983 */ /* 0x000ea20000300800 */
[----:B0-----:R-:W-:-:S03]  /*b8c90*/  PRMT R6, R6, 0x3340, R49 ;  /* 0x0000334006067816 */ /* 0x001fc60000000031 */
[----:B------:R-:W3:Y:S04]  /*b8ca0*/  LDL.LU R54, [R1+0x210] ;  /* 0x0002100001367983 */ /* 0x000ee80000300800 */
[----:B------:R-:W-:Y:S01]  /*b8cb0*/  STL [R1+0x48], R15 ;  /* 0x0000480f01007387 */ /* 0x000fe20000100800 */
[----:B------:R-:W-:-:S03]  /*b8cc0*/  PRMT R9, R10, 0x3340, R13 ;  /* 0x000033400a097816 */ /* 0x000fc6000000000d */
[----:B------:R-:W-:Y:S01]  /*b8cd0*/  STL [R1+0x20c], R13 ;  /* 0x00020c0d01007387 */ /* 0x000fe20000100800 */
[----:B-1----:R-:W-:-:S03]  /*b8ce0*/  PRMT R10, R6, 0x5410, R0 ;  /* 0x00005410060a7816 */ /* 0x002fc60000000000 */
[----:B------:R0:W-:Y:S01]  /*b8cf0*/  STL [R1+0x14], R2 ;  /* 0x0000140201007387 */ /* 0x0001e20000100800 */
[----:B------:R-:W-:-:S03]  /*b8d00*/  PRMT R7, R7, 0x3340, R5 ;  /* 0x0000334007077816 */ /* 0x000fc60000000005 */
[----:B------:R1:W-:Y:S04]  /*b8d10*/  STL [R1+0x208], R3 ;  /* 0x0002080301007387 */ /* 0x0003e80000100800 */
[----:B------:R-:W4:Y:S01]  /*b8d20*/  LDL.LU R11, [R1+0x40] ;  /* 0x00004000010b7983 */ /* 0x000f220000300800 */
[----:B0-----:R-:W-:-:S03]  /*b8d30*/  PRMT R2, R2, 0x3340, R1 ;  /* 0x0000334002027816 */ /* 0x001fc60000000001 */
[----:B------:R0:W-:Y:S01]  /*b8d40*/  STL [R1+0x200], R4 ;  /* 0x0002000401007387 */ /* 0x0001e20000100800 */
[----:B------:R-:W-:-:S03]  /*b8d50*/  PRMT R8, R8, 0x3340, R15 ;  /* 0x0000334008087816 */ /* 0x000fc6000000000f */
[----:B------:R-:W4:Y:S01]  /*b8d60*/  LDL.LU R49, [R1+0x45c0] ;  /* 0x0045c00001317983 */ /* 0x000f220000300800 */
[----:B-1----:R-:W-:-:S03]  /*b8d70*/  PRMT R3, R3, 0x3340, R1 ;  /* 0x0000334003037816 */ /* 0x002fc60000000001 */
[----:B------:R-:W4:Y:S04]  /*b8d80*/  LDL.LU R5, [R1+0x45bc] ;  /* 0x0045bc0001057983 */ /* 0x000f280000300800 */
[----:B------:R-:W4:Y:S04]  /*b8d90*/  LDL.LU R6, [R1+0x1a8] ;  /* 0x0001a80001067983 */ /* 0x000f280000300800 */
[----:B------:R-:W4:Y:S01]  /*b8da0*/  LDL.LU R0, [R1+0xa4] ;  /* 0x0000a40001007983 */ /* 0x000f220000300800 */
[----:B0-----:R-:W-:-:S03]  /*b8db0*/  PRMT R4, R4, 0x3340, R1 ;  /* 0x0000334004047816 */ /* 0x001fc60000000001 */
[----:B------:R0:W-:Y:S01]  /*b8dc0*/  STL [R1+0x280], R10 ;  /* 0x0002800a01007387 */ /* 0x0001e20000100800 */
[----:B------:R-:W-:Y:S02]  /*b8dd0*/  PRMT R8, R8, 0x5410, R3 ;  /* 0x0000541008087816 */ /* 0x000fe40000000003 */
[----:B------:R-:W-:Y:S02]  /*b8de0*/  PRMT R9, R9, 0x5410, R4 ;  /* 0x0000541009097816 */ /* 0x000fe40000000004 */
[----:B0-----:R-:W-:Y:S02]  /*b8df0*/  PRMT R10, R7, 0x5410, R2 ;  /* 0x00005410070a7816 */ /* 0x001fe40000000002 */
[----:B------:R-:W4:Y:S04]  /*b8e00*/  LDL.LU R2, [R1+0x194] ;  /* 0x0001940001027983 */ /* 0x000f280000300800 */
[----:B------:R-:W4:Y:S04]  /*b8e10*/  LDL.LU R7, [R1+0x9c] ;  /* 0x00009c0001077983 */ /* 0x000f280000300800 */
[----:B------:R-:W-:Y:S04]  /*b8e20*/  STL [R1+0x274], R10 ;  /* 0x0002740a01007387 */ /* 0x000fe80000100800 */
[----:B------:R-:W4:Y:S04]  /*b8e30*/  LDL.LU R3, [R1+0x270] ;  /* 0x0002700001037983 */ /* 0x000f280000300800 */
[----:B------:R0:W-:Y:S04]  /*b8e40*/  STL [R1+0x26c], R8 ;  /* 0x00026c0801007387 */ /* 0x0001e80000100800 */
[----:B------:R-:W4:Y:S04]  /*b8e50*/  LDL.LU R4, [R1+0x204] ;  /* 0x0002040001047983 */ /* 0x000f280000300800 */
[----:B0-----:R-:W4:Y:S04]  /*b8e60*/  LDL.LU R8, [R1+0x70] ;  /* 0x0000700001087983 */ /* 0x001f280000300800 */
[----:B------:R0:W-:Y:S04]  /*b8e70*/  STL [R1+0x2d4], R9 ;  /* 0x0002d40901007387 */ /* 0x0001e80000100800 */
[----:B------:R-:W4:Y:S04]  /*b8e80*/  LDL.LU R12, [R1+0xa8] ;  /* 0x0000a800010c7983 */ /* 0x000f280000300800 */
[----:B------:R-:W4:Y:S04]  /*b8e90*/  LDL.LU R10, [R1+0x98] ;  /* 0x00009800010a7983 */ /* 0x000f280000300800 */
[----:B------:R-:W4:Y:S04]  /*b8ea0*/  LDL.LU R13, [R1+0xa0] ;  /* 0x0000a000010d7983 */ /* 0x000f280000300800 */
[----:B------:R-:W4:Y:S01]  /*b8eb0*/  LDL.LU R15, [R1+0x94] ;  /* 0x00009400010f7983 */ /* 0x000f220000300800 */
[----:B--2---:R-:W-:-:S02]  /*b8ec0*/  LOP3.LUT R14, R14, 0xffff, RZ, 0xc0, !PT ;  /* 0x0000ffff0e0e7812 */ /* 0x004fc400078ec0ff */
[----:B---3--:R-:W-:-:S03]  /*b8ed0*/  LOP3.LUT R54, R54, 0xffff, RZ, 0xc0, !PT ;  /* 0x0000ffff36367812 */ /* 0x008fc600078ec0ff */
[----:B------:R-:W-:Y:S04]  /*b8ee0*/  STL [R1+0x1f0], R14 ;  /* 0x0001f00e01007387 */ /* 0x000fe80000100800 */
[----:B------:R-:W-:Y:S01]  /*b8ef0*/  STL [R1+0x1d8], R54 ;  /* 0x0001d83601007387 */ /* 0x000fe20000100800 */
[----:B----4-:R-:W-:Y:S02]  /*b8f00*/  LOP3.LUT R11, R11, 0xffff, RZ, 0xc0, !PT ;  /* 0x0000ffff0b0b7812 */ /* 0x010fe400078ec0ff */
[----:B------:R-:W-:Y:S02]  /*b8f10*/  LOP3.LUT R6, R6, 0xffff, RZ, 0xc0, !PT ;  /* 0x0000ffff06067812 */ /* 0x000fe400078ec0ff */
[----:B------:R-:W-:Y:S02]  /*b8f20*/  LOP3.LUT R2, R2, 0xffff, RZ, 0xc0, !PT ;  /* 0x0000ffff02027812 */ /* 0x000fe400078ec0ff */
[----:B------:R-:W-:-:S05]  /*b8f30*/  LOP3.LUT R3, R3, 0xffff, RZ, 0xc0, !PT ;  /* 0x0000ffff03037812 */ /* 0x000fca00078ec0ff */
[----:B------:R1:W-:Y:S01]  /*b8f40*/  STL [R1+0x268], R3 ;  /* 0x0002680301007387 */ /* 0x0003e20000100800 */
[----:B0-----:R-:W-:Y:S02]  /*b8f50*/  LOP3.LUT R9, R4, 0xffff, RZ, 0xc0, !PT ;  /* 0x0000ffff04097812 */ /* 0x001fe400078ec0ff */
[----:B------:R-:W-:Y:S02]  /*b8f60*/  LOP3.LUT R4, R0, 0xffff, RZ, 0xc0, !PT ;  /* 0x0000ffff00047812 */ /* 0x000fe400078ec0ff */
[----:B------:R-:W-:Y:S01]  /*b8f70*/  LOP3.LUT R0, R5, 0xffff, RZ, 0xc0, !PT ;  /* 0x0000ffff05007812 */ /* 0x000fe200078ec0ff */
[----:B------:R0:W-:Y:S01]  /*b8f80*/  STL [R1+0x1a8], R6 ;  /* 0x0001a80601007387 */ /* 0x0001e20000100800 */
[----:B------:R-:W-:-:S03]  /*b8f90*/  PRMT R5, R14, 0x3340, R54 ;  /* 0x000033400e057816 */ /* 0x000fc60000000036 */
[----:B------:R2:W-:Y:S01]  /*b8fa0*/  STL [R1+0x264], R9 ;  /* 0x0002640901007387 */ /* 0x0005e20000100800 */
[----:B-1----:R-:W-:-:S03]  /*b8fb0*/  PRMT R3, R3, 0x3340, R9 ;  /* 0x0000334003037816 */ /* 0x002fc60000000009 */
[----:B------:R-:W-:Y:S01]  /*b8fc0*/  STL [R1+0x254], R2 ;  /* 0x0002540201007387 */ /* 0x000fe20000100800 */
[----:B0-----:R-:W-:-:S03]  /*b8fd0*/  PRMT R6, R6, 0x3340, R1 ;  /* 0x0000334006067816 */ /* 0x001fc60000000001 */
[----:B------:R0:W-:Y:S01]  /*b8fe0*/  STL [R1+0x194], R0 ;  /* 0x0001940001007387 */ /* 0x0001e20000100800 */
[----:B--2---:R-:W-:-:S03]  /*b8ff0*/  PRMT R9, R5, 0x5410, R6 ;  /* 0x0000541005097816 */ /* 0x004fc60000000006 */
[----:B------:R1:W-:Y:S04]  /*b9000*/  STL [R1+0x210], R4 ;  /* 0x0002100401007387 */ /* 0x0003e80000100800 */
[----:B------:R-:W-:Y:S04]  /*b9010*/  STL [R1+0x204], R11 ;  /* 0x0002040b01007387 */ /* 0x000fe80000100800 */
[----:B------:R-:W2:Y:S04]  /*b9020*/  LDL.LU R54, [R1+0x45b8] ;  /* 0x0045b80001367983 */ /* 0x000ea80000300800 */
[----:B------:R-:W3:Y:S04]  /*b9030*/  LDL.LU R5, [R1+0xdc] ;  /* 0x0000dc0001057983 */ /* 0x000ee80000300800 */
[----:B------:R-:W4:Y:S01]  /*b9040*/  LDL.LU R6, [R1+0xd8] ;  /* 0x0000d80001067983 */ /* 0x000f220000300800 */
[----:B0-----:R-:W-:-:S02]  /*b9050*/  PRMT R0, R0, 0x3340, R1 ;  /* 0x0000334000007816 */ /* 0x001fc40000000001 */
[----:B-1----:R-:W-:Y:S02]  /*b9060*/  PRMT R4, R4, 0x3340, R11 ;  /* 0x0000334004047816 */ /* 0x002fe4000000000b */
[----:B------:R-:W-:Y:S02]  /*b9070*/  PRMT R2, R2, 0x3340, R1 ;  /* 0x0000334002027816 */ /* 0x000fe40000000001 */
[----:B------:R-:W-:Y:S02]  /*b9080*/  SHF.R.U32.HI R7, RZ, 0x8, R7 ;  /* 0x00000008ff077819 */ /* 0x000fe40000011607 */
[----:B------:R-:W-:Y:S01]  /*b9090*/  PRMT R4, R4, 0x5410, R0 ;  /* 0x0000541004047816 */ /* 0x000fe20000000000 */
[----:B------:R0:W-:Y:S01]  /*b90a0*/  STL [R1+0x270], R9 ;  /* 0x0002700901007387 */ /* 0x0001e20000100800 */
[----:B------:R-:W-:Y:S02]  /*b90b0*/  PRMT R0, R3, 0x5410, R2 ;  /* 0x0000541003007816 */ /* 0x000fe40000000002 */
[----:B------:R-:W-:Y:S01]  /*b90c0*/  LOP3.LUT R7, R7, 0xffff, RZ, 0xc0, !PT ;  /* 0x0000ffff07077812 */ /* 0x000fe200078ec0ff */
[----:B0-----:R-:W2:Y:S04]  /*b90d0*/  LDL.LU R9, [R1+0xf8] ;  /* 0x0000f80001097983 */ /* 0x001ea80000300800 */
[----:B------:R-:W-:Y:S04]  /*b90e0*/  STL [R1+0x284], R4 ;  /* 0x0002840401007387 */ /* 0x000fe80000100800 */
[----:B------:R-:W2:Y:S04]  /*b90f0*/  LDL.LU R11, [R1+0x10c] ;  /* 0x00010c00010b7983 */ /* 0x000ea80000300800 */
[----:B------:R0:W-:Y:S01]  /*b9100*/  STL [R1+0x360], R0 ;  /* 0x0003600001007387 */ /* 0x0001e20000100800 */
[----:B------:R-:W-:-:S03]  /*b9110*/  SHF.R.U32.HI R2, RZ, 0x8, R10 ;  /* 0x00000008ff027819 */ /* 0x000fc6000001160a */
[----:B------:R-:W2:Y:S01]  /*b9120*/  LDL.LU R14, [R1+0x108] ;  /* 0x00010800010e7983 */ /* 0x000ea20000300800 */
[----:B0-----:R-:W-:Y:S02]  /*b9130*/  PRMT R0, R7, 0x3340, R1 ;  /* 0x0000334007007816 */ /* 0x001fe40000000001 */
[----:B------:R-:W-:-:S03]  /*b9140*/  SHF.R.U32.HI R7, RZ, 0x8, R8 ;  /* 0x00000008ff077819 */ /* 0x000fc60000011608 */
[----:B------:R0:W-:Y:S01]  /*b9150*/  STL [R1], R0 ;  /* 0x0000000001007387 */ /* 0x0001e20000100800 */
[----:B------:R-:W-:-:S03]  /*b9160*/  LOP3.LUT R7, R7, 0xffff, RZ, 0xc0, !PT ;  /* 0x0000ffff07077812 */ /* 0x000fc600078ec0ff */
[----:B------:R-:W2:Y:S01]  /*b9170*/  LDL.LU R8, [R1+0x80] ;  /* 0x0000800001087983 */ /* 0x000ea20000300800 */
[----:B------:R-:W-:Y:S02]  /*b9180*/  SHF.R.U32.HI R3, RZ, 0x8, R13 ;  /* 0x00000008ff037819 */ /* 0x000fe4000001160d */
[----:B------:R-:W-:Y:S02]  /*b9190*/  SHF.R.U32.HI R4, RZ, 0x8, R15 ;  /* 0x00000008ff047819 */ /* 0x000fe4000001160f */
[----:B0-----:R-:W-:Y:S02]  /*b91a0*/  SHF.R.U32.HI R0, RZ, 0x8, R12 ;  /* 0x00000008ff007819 */ /* 0x001fe4000001160c */
[----:B------:R-:W2:Y:S01]  /*b91b0*/  LDL.LU R12, [R1+0x34] ;  /* 0x00003400010c7983 */ /* 0x000ea20000300800 */
[----:B------:R-:W-:-:S03]  /*b91c0*/  PRMT R7, R7, 0x3340, R1 ;  /* 0x0000334007077816 */ /* 0x000fc60000000001 */
[----:B------:R-:W2:Y:S01]  /*b91d0*/  LDL.LU R10, [R1+0x2c] ;  /* 0x00002c00010a7983 */ /* 0x000ea20000300800 */
[----:B------:R-:W-:-:S03]  /*b91e0*/  LOP3.LUT R2, R2, 0xffff, RZ, 0xc0, !PT ;  /* 0x0000ffff02027812 */ /* 0x000fc600078ec0ff */
[----:B------:R-:W2:Y:S01]  /*b91f0*/  LDL.LU R13, [R1+0xd0] ;  /* 0x0000d000010d7983 */ /* 0x000ea20000300800 */
[----:B------:R-:W-:-:S03]  /*b9200*/  LOP3.LUT R0, R0, 0xffff, RZ, 0xc0, !PT ;  /* 0x0000ffff00007812 */ /* 0x000fc600078ec0ff */
[----:B------:R-:W2:Y:S01]  /*b9210*/  LDL.LU R15, [R1+0x38] ;  /* 0x00003800010f7983 */ /* 0x000ea20000300800 */
[----:B------:R-:W-:Y:S02]  /*b9220*/  PRMT R0, R0, 0x3340, R2 ;  /* 0x0000334000007816 */ /* 0x000fe40000000002 */
[----:B---3--:R-:W-:Y:S02]  /*b9230*/  SHF.R.U32.HI R5, RZ, 0x8, R5 ;  /* 0x00000008ff057819 */ /* 0x008fe40000011605 */
[----:B----4-:R-:W-:Y:S02]  /*b9240*/  SHF.R.U32.HI R6, RZ, 0x8, R6 ;  /* 0x00000008ff067819 */ /* 0x010fe40000011606 */
[----:B------:R-:W-:Y:S02]  /*b9250*/  LOP3.LUT R5, R5, 0xffff, RZ, 0xc0, !PT ;  /* 0x0000ffff05057812 */ /* 0x000fe400078ec0ff */
[----:B------:R-:W-:-:S04]  /*b9260*/  LOP3.LUT R6, R6, 0xffff, RZ, 0xc0, !PT ;  /* 0x0000ffff06067812 */ /* 0x000fc800078ec0ff */
[----:B------:R-:W-:Y:S02]  /*b9270*/  PRMT R6, R5, 0x3340, R6 ;  /* 0x0000334005067816 */ /* 0x000fe40000000006 */
[----:B------:R-:W3:Y:S04]  /*b9280*/  LDL.LU R5, [R1+0xe4] ;  /* 0x0000e40001057983 */ /* 0x000ee80000300800 */
[----:B------:R0:W-:Y:S04]  /*b9290*/  STL [R1+0x138], R6 ;  /* 0x0001380601007387 */ /* 0x0001e80000100800 */
[----:B0-----:R-:W4:Y:S04]  /*b92a0*/  LDL.LU R6, [R1+0xe0] ;  /* 0x0000e00001067983 */ /* 0x001f280000300800 */
[----:B------:R0:W-:Y:S04]  /*b92b0*/  STL [R1+0x30], R7 ;  /* 0x0000300701007387 */ /* 0x0001e80000100800 */
[----:B0-----:R-:W4:Y:S04]  /*b92c0*/  LDL.LU R7, [R1+0x28] ;  /* 0x0000280001077983 */ /* 0x001f280000300800 */
[----:B------:R-:W3:Y:S01]  /*b92d0*/  LDL.LU R2, [R1+0xcc] ;  /* 0x0000cc0001027983 */ /* 0x000ee20000300800 */
[----:B------:R-:W-:-:S02]  /*b92e0*/  LOP3.LUT R3, R3, 0xffff, RZ, 0xc0, !PT ;  /* 0x0000ffff03037812 */ /* 0x000fc400078ec0ff */
[----:B------:R-:W-:Y:S01]  /*b92f0*/  LOP3.LUT R4, R4, 0xffff, RZ, 0xc0, !PT ;  /* 0x0000ffff04047812 */ /* 0x000fe200078ec0ff */
[----:B------:R-:W-:Y:S03]  /*b9300*/  STL [R1+0x124], R0 ;  /* 0x0001240001007387 */ /* 0x000fe60000100800 */
[----:B------:R-:W-:-:S05]  /*b9310*/  PRMT R3, R3, 0x3340, R4 ;  /* 0x0000334003037816 */ /* 0x000fca0000000004 */
[----:B------:R2:W-:Y:S02]  /*b9320*/  STL [R1+0x164], R3 ;  /* 0x0001640301007387 */ /* 0x0005e40000100800 */
[----:B--2---:R-:W-:Y:S02]  /*b9330*/  SHF.R.U32.HI R3, RZ, 0x8, R11 ;  /* 0x00000008ff037819 */ /* 0x004fe4000001160b */
[----:B------:R-:W-:Y:S02]  /*b9340*/  SHF.R.U32.HI R4, RZ, 0x8, R14 ;  /* 0x00000008ff047819 */ /* 0x000fe4000001160e */
[----:B---3--:R-:W-:Y:S02]  /*b9350*/  SHF.R.U32.HI R0, RZ, 0x8, R2 ;  /* 0x00000008ff007819 */ /* 0x008fe40000011602 */
[----:B------:R-:W-:Y:S02]  /*b9360*/  SHF.R.U32.HI R2, RZ, 0x8, R5 ;  /* 0x00000008ff027819 */ /* 0x000fe40000011605 */
[----:B----4-:R-:W-:-:S02]  /*b9370*/  SHF.R.U32.HI R5, RZ, 0x8, R6 ;  /* 0x00000008ff057819 */ /* 0x010fc40000011606 */
[----:B------:R-:W-:Y:S02]  /*b9380*/  SHF.R.U32.HI R6, RZ, 0x8, R9 ;  /* 0x00000008ff067819 */ /* 0x000fe40000011609 */
[----:B------:R-:W2:Y:S01]  /*b9390*/  LDL.LU R9, [R1+0x120] ;  /* 0x0001200001097983 */ /* 0x000ea20000300800 */
[----:B------:R-:W-:-:S03]  /*b93a0*/  LOP3.LUT R0, R0, 0xffff, RZ, 0xc0, !PT ;  /* 0x0000ffff00007812 */ /* 0x000fc600078ec0ff */
[----:B------:R-:W3:Y:S01]  /*b93b0*/  LDL.LU R11, [R1+0x114] ;  /* 0x00011400010b7983 */ /* 0x000ee20000300800 */
[----:B------:R-:W-:-:S05]  /*b93c0*/  PRMT R0, R0, 0x3340, R1 ;  /* 0x0000334000007816 */ /* 0x000fca0000000001 */
[----:B------:R0:W-:Y:S04]  /*b93d0*/  STL [R1+0x459c], R0 ;  /* 0x00459c0001007387 */ /* 0x0001e80000100800 */
[----:B------:R-:W4:Y:S01]  /*b93e0*/  LDL.LU R14, [R1+0x100] ;  /* 0x00010000010e7983 */ /* 0x000f220000300800 */
[----:B------:R-:W-:Y:S02]  /*b93f0*/  LOP3.LUT R2, R2, 0xffff, RZ, 0xc0, !PT ;  /* 0x0000ffff02027812 */ /* 0x000fe400078ec0ff */
[----:B------:R-:W-:Y:S02]  /*b9400*/  LOP3.LUT R5, R5, 0xffff, RZ, 0xc0, !PT ;  /* 0x0000ffff05057812 */ /* 0x000fe400078ec0ff */
[----:B------:R-:W-:Y:S02]  /*b9410*/  LOP3.LUT R6, R6, 0xffff, RZ, 0xc0, !PT ;  /* 0x0000ffff06067812 */ /* 0x000fe400078ec0ff */
[----:B0-----:R-:W-:-:S02]  /*b9420*/  PRMT R0, R2, 0x3340, R5 ;  /* 0x0000334002007816 */ /* 0x001fc40000000005 */
[----:B------:R-:W-:Y:S02]  /*b9430*/  LOP3.LUT R3, R3, 0xffff, RZ, 0xc0, !PT ;  /* 0x0000ffff03037812 */ /* 0x000fe400078ec0ff */
[----:B------:R-:W-:Y:S01]  /*b9440*/  LOP3.LUT R4, R4, 0xffff, RZ, 0xc0, !PT ;  /* 0x0000ffff04047812 */ /* 0x000fe200078ec0ff */
[----:B------:R0:W-:Y:S01]  /*b9450*/  STL [R1+0x11c], R0 ;  /* 0x00011c0001007387 */ /* 0x0001e20000100800 */
[----:B------:R-:W-:Y:S02]  /*b9460*/  PRMT R2, R6, 0x3340, R1 ;  /* 0x0000334006027816 */ /* 0x000fe40000000001 */
[----:B------:R-:W-:Y:S02]  /*b9470*/  SHF.R.U32.HI R5, RZ, 0x8, R12 ;  /* 0x00000008ff057819 */ /* 0x000fe4000001160c */
[----:B------:R-:W-:Y:S01]  /*b9480*/  SHF.R.U32.HI R6, RZ, 0x8, R10 ;  /* 0x00000008ff067819 */ /* 0x000fe2000001160a */
[----:B------:R-:W-:Y:S01]  /*b9490*/  STL [R1+0x45a0], R2 ;  /* 0x0045a00201007387 */ /* 0x000fe20000100800 */
[----:B0-----:R-:W-:-:S02]  /*b94a0*/  PRMT R0, R3, 0x3340, R4 ;  /* 0x0000334003007816 */ /* 0x001fc40000000004 */
[----:B------:R-:W-:Y:S02]  /*b94b0*/  SHF.R.U32.HI R3, RZ, 0x8, R7 ;  /* 0x00000008ff037819 */ /* 0x000fe40000011607 */
[----:B------:R-:W-:Y:S01]  /*b94c0*/  SHF.R.U32.HI R4, RZ, 0x8, R8 ;  /* 0x00000008ff047819 */ /* 0x000fe20000011608 */
[----:B------:R0:W-:Y:S01]  /*b94d0*/  STL [R1+0x118], R0 ;  /* 0x0001180001007387 */ /* 0x0001e20000100800 */
[----:B------:R-:W-:Y:S02]  /*b94e0*/  LOP3.LUT R3, R3, 0xffff, RZ, 0xc0, !PT ;  /* 0x0000ffff03037812 */ /* 0x000fe400078ec0ff */
[----:B------:R-:W-:Y:S01]  /*b94f0*/  LOP3.LUT R4, R4, 0xffff, RZ, 0xc0, !PT ;  /* 0x0000ffff04047812 */ /* 0x000fe200078ec0ff */
[----:B------:R-:W4:Y:S01]  /*b9500*/  LDL.LU R10, [R1+0x134] ;  /* 0x00013400010a7983 */ /* 0x000f220000300800 */
[----:B------:R-:W-:Y:S02]  /*b9510*/  LOP3.LUT R5, R5, 0xffff, RZ, 0xc0, !PT ;  /* 0x0000ffff05057812 */ /* 0x000fe400078ec0ff */
[----:B------:R-:W-:Y:S01]  /*b9520*/  LOP3.LUT R6, R6, 0xffff, RZ, 0xc0, !PT ;  /* 0x0000ffff06067812 */ /* 0x000fe200078ec0ff */
[----:B------:R-:W4:Y:S01]  /*b9530*/  LDL.LU R12, [R1+0x130] ;  /* 0x00013000010c7983 */ /* 0x000f220000300800 */
[----:B------:R-:W-:-:S02]  /*b9540*/  SHF.R.U32.HI R7, RZ, 0x8, R13 ;  /* 0x00000008ff077819 */ /* 0x000fc4000001160d */
[----:B------:R-:W-:Y:S01]  /*b9550*/  SHF.R.U32.HI R8, RZ, 0x8, R15 ;  /* 0x00000008ff087819 */ /* 0x000fe2000001160f */
[----:B------:R-:W4:Y:S01]  /*b9560*/  LDL.LU R13, [R1+0xfc] ;  /* 0x0000fc00010d7983 */ /* 0x000f220000300800 */
[----:B------:R-:W-:Y:S02]  /*b9570*/  PRMT R3, R3, 0x3340, R1 ;  /* 0x0000334003037816 */ /* 0x000fe40000000001 */
[----:B0-----:R-:W-:Y:S01]  /*b9580*/  PRMT R0, R4, 0x3340, R5 ;  /* 0x0000334004007816 */ /* 0x001fe20000000005 */
[----:B------:R-:W4:Y:S01]  /*b9590*/  LDL.LU R15, [R1+0x104] ;  /* 0x00010400010f7983 */ /* 0x000f220000300800 */
[----:B------:R-:W-:Y:S02]  /*b95a0*/  PRMT R4, R6, 0x3340, R1 ;  /* 0x0000334006047816 */ /* 0x000fe40000000001 */
[----:B------:R-:W-:Y:S01]  /*b95b0*/  LOP3.LUT R7, R7, 0xffff, RZ, 0xc0, !PT ;  /* 0x0000ffff07077812 */ /* 0x000fe200078ec0ff */
[----:B------:R-:W-:Y:S01]  /*b95c0*/  STL [R1+0x45a4], R3 ;  /* 0x0045a40301007387 */ /* 0x000fe20000100800 */
[----:B------:R-:W-:-:S03]  /*b95d0*/  LOP3.LUT R8, R8, 0xffff, RZ, 0xc0, !PT ;  /* 0x0000ffff08087812 */ /* 0x000fc600078ec0ff */
[----:B------:R-:W-:Y:S04]  /*b95e0*/  STL [R1+0x45a8], R4 ;  /* 0x0045a80401007387 */ /* 0x000fe80000100800 */
[----:B------:R0:W-:Y:S02]  /*b95f0*/  STL [R1+0x108], R0 ;  /* 0x0001080001007387 */ /* 0x0001e40000100800 */
[----:B0-----:R-:W-:-:S05]  /*b9600*/  PRMT R0, R7, 0x3340, R8 ;  /* 0x0000334007007816 */ /* 0x001fca0000000008 */
[----:B------:R0:W-:Y:S04]  /*b9610*/  STL [R1+0x10c], R0 ;  /* 0x00010c0001007387 */ /* 0x0001e80000100800 */
[----:B0-----:R-:W4:Y:S01]  /*b9620*/  LDL.LU R0, [R1+0x13c] ;  /* 0x00013c0001007983 */ /* 0x001f220000300800 */
[----:B--2---:R-:W-:Y:S02]  /*b9630*/  SHF.R.U32.HI R5, RZ, 0x8, R9 ;  /* 0x00000008ff057819 */ /* 0x004fe40000011609 */
[----:B---3--:R-:W-:Y:S02]  /*b9640*/  SHF.R.U32.HI R6, RZ, 0x8, R11 ;  /* 0x00000008ff067819 */ /* 0x008fe4000001160b */
[----:B------:R-:W-:Y:S01]  /*b9650*/  LOP3.LUT R5, R5, 0xffff, RZ, 0xc0, !PT ;  /* 0x0000ffff05057812 */ /* 0x000fe200078ec0ff */
[----:B------:R-:W2:Y:S01]  /*b9660*/  LDL.LU R11, [R1+0x148] ;  /* 0x00014800010b7983 */ /* 0x000ea20000300800 */
[----:B------:R-:W-:-:S04]  /*b9670*/  LOP3.LUT R6, R6, 0xffff, RZ, 0xc0, !PT ;  /* 0x0000ffff06067812 */ /* 0x000fc800078ec0ff */
[----:B------:R-:W-:Y:S02]  /*b9680*/  PRMT R2, R5, 0x3340, R6 ;  /* 0x0000334005027816 */ /* 0x000fe40000000006 */
[----:B----4-:R-:W-:-:S03]  /*b9690*/  SHF.R.U32.HI R7, RZ, 0x8, R14 ;  /* 0x00000008ff077819 */ /* 0x010fc6000001160e */
[----:B------:R0:W-:Y:S04]  /*b96a0*/  STL [R1+0x120], R2 ;  /* 0x0001200201007387 */ /* 0x0001e80000100800 */
[----:B------:R-:W3:Y:S01]  /*b96b0*/  LDL.LU R14, [R1+0x144] ;  /* 0x00014400010e7983 */ /* 0x000ee20000300800 */
[----:B------:R-:W-:Y:S02]  /*b96c0*/  SHF.R.U32.HI R54, RZ, 0x8, R54 ;  /* 0x00000008ff367819 */ /* 0x000fe40000011636 */
[----:B------:R-:W-:Y:S02]  /*b96d0*/  SHF.R.U32.HI R47, RZ, 0x8, R47 ;  /* 0x00000008ff2f7819 */ /* 0x000fe4000001162f */
[----:B------:R-:W-:Y:S02]  /*b96e0*/  SHF.R.U32.HI R48, RZ, 0x8, R48 ;  /* 0x00000008ff307819 */ /* 0x000fe40000011630 */
[----:B------:R-:W-:-:S02]  /*b96f0*/  LOP3.LUT R7, R7, 0xffff, RZ, 0xc0, !PT ;  /* 0x0000ffff07077812 */ /* 0x000fc400078ec0ff */
[----:B------:R-:W-:Y:S02]  /*b9700*/  LOP3.LUT R54, R54, 0xffff, RZ, 0xc0, !PT ;  /* 0x0000ffff36367812 */ /* 0x000fe400078ec0ff */
[----:B------:R-:W-:Y:S02]  /*b9710*/  LOP3.LUT R47, R47, 0xffff, RZ, 0xc0, !PT ;  /* 0x0000ffff2f2f7812 */ /* 0x000fe400078ec0ff */
[----:B------:R-:W-:Y:S02]  /*b9720*/  LOP3.LUT R48, R48, 0xffff, RZ, 0xc0, !PT ;  /* 0x0000ffff30307812 */ /* 0x000fe400078ec0ff */
[--C-:B------:R-:W-:Y:S02]  /*b9730*/  PRMT R6, R7, 0x3340, R1.reuse ;  /* 0x0000334007067816 */ /* 0x100fe40000000001 */
[----:B------:R-:W-:Y:S02]  /*b9740*/  PRMT R5, R54, 0x3340, R1 ;  /* 0x0000334036057816 */ /* 0x000fe40000000001 */
[----:B------:R-:W-:-:S02]  /*b9750*/  SHF.R.U32.HI R49, RZ, 0x8, R49 ;  /* 0x00000008ff317819 */ /* 0x000fc40000011631 */
[----:B0-----:R-:W-:Y:S02]  /*b9760*/  PRMT R2, R47, 0x3340, R48 ;  /* 0x000033402f027816 */ /* 0x001fe40000000030 */
[----:B------:R-:W-:Y:S02]  /*b9770*/  SHF.R.U32.HI R10, RZ, 0x8, R10 ;  /* 0x00000008ff0a7819 */ /* 0x000fe4000001160a */
[----:B------:R-:W-:Y:S01]  /*b9780*/  SHF.R.U32.HI R7, RZ, 0x8, R12 ;  /* 0x00000008ff077819 */ /* 0x000fe2000001160c */
[----:B------:R-:W-:Y:S01]  /*b9790*/  STL [R1+0x45ac], R5 ;  /* 0x0045ac0501007387 */ /* 0x000fe20000100800 */
[----:B------:R-:W-:Y:S02]  /*b97a0*/  LOP3.LUT R10, R10, 0xffff, RZ, 0xc0, !PT ;  /* 0x0000ffff0a0a7812 */ /* 0x000fe400078ec0ff */
[----:B------:R-:W-:Y:S01]  /*b97b0*/  LOP3.LUT R7, R7, 0xffff, RZ, 0xc0, !PT ;  /* 0x0000ffff07077812 */ /* 0x000fe200078ec0ff */
[----:B------:R-:W-:Y:S01]  /*b97c0*/  STL [R1+0x45b0], R6 ;  /* 0x0045b00601007387 */ /* 0x000fe20000100800 */
[----:B------:R-:W-:-:S02]  /*b97d0*/  LOP3.LUT R49, R49, 0xffff, RZ, 0xc0, !PT ;  /* 0x0000ffff31317812 */ /* 0x000fc400078ec0ff */
[----:B------:R-:W-:Y:S01]  /*b97e0*/  SHF.R.U32.HI R8, RZ, 0x8, R13 ;  /* 0x00000008ff087819 */ /* 0x000fe2000001160d */
[----:B------:R0:W-:Y:S01]  /*b97f0*/  STL [R1+0x100], R2 ;  /* 0x0001000201007387 */ /* 0x0001e20000100800 */
[----:B------:R-:W-:Y:S02]  /*b9800*/  SHF.R.U32.HI R38, RZ, 0x8, R38 ;  /* 0x00000008ff267819 */ /* 0x000fe40000011626 */
[----:B------:R-:W-:Y:S02]  /*b9810*/  SHF.R.U32.HI R9, RZ, 0x8, R15 ;  /* 0x00000008ff097819 */ /* 0x000fe4000001160f */
[----:B------:R-:W4:Y:S01]  /*b9820*/  LDL.LU R15, [R1+0x12c] ;  /* 0x00012c00010f7983 */ /* 0x000f220000300800 */
[----:B------:R-:W-:Y:S02]  /*b9830*/  SHF.R.U32.HI R53, RZ, 0x8, R53 ;  /* 0x00000008ff357819 */ /* 0x000fe40000011635 */
[----:B0-----:R-:W-:Y:S02]  /*b9840*/  PRMT R2, R10, 0x3340, R7 ;  /* 0x000033400a027816 */ /* 0x001fe40000000007 */
[----:B------:R-:W-:-:S02]  /*b9850*/  PRMT R7, R49, 0x3340, R1 ;  /* 0x0000334031077816 */ /* 0x000fc40000000001 */
[----:B------:R-:W-:Y:S02]  /*b9860*/  LOP3.LUT R8, R8, 0xffff, RZ, 0xc0, !PT ;  /* 0x0000ffff08087812 */ /* 0x000fe400078ec0ff */
[----:B------:R-:W-:Y:S02]  /*b9870*/  LOP3.LUT R38, R38, 0xffff, RZ, 0xc0, !PT ;  /* 0x0000ffff26267812 */ /* 0x000fe400078ec0ff */
[----:B------:R-:W-:Y:S02]  /*b9880*/  LOP3.LUT R9, R9, 0xffff, RZ, 0xc0, !PT ;  /* 0x0000ffff09097812 */ /* 0x000fe400078ec0ff */
[----:B------:R-:W-:Y:S01]  /*b9890*/  LOP3.LUT R53, R53, 0xffff, RZ, 0xc0, !PT ;  /* 0x0000ffff35357812 */ /* 0x000fe200078ec0ff */
[----:B------:R-:W-:Y:S01]  /*b98a0*/  STL [R1+0x45b4], R7 ;  /* 0x0045b40701007387 */ /* 0x000fe20000100800 */
[----:B------:R-:W-:-:S03]  /*b98b0*/  PRMT R3, R8, 0x3340, R38 ;  /* 0x0000334008037816 */ /* 0x000fc60000000026 */
[----:B------:R0:W-:Y:S04]  /*b98c0*/  STL [R1+0xf8], R2 ;  /* 0x0000f80201007387 */ /* 0x0001e80000100800 */
[----:B------:R1:W-:Y:S01]  /*b98d0*/  STL [R1+0xfc], R3 ;  /* 0x0000fc0301007387 */ /* 0x0003e20000100800 */
[----:B0-----:R-:W-:Y:S02]  /*b98e0*/  PRMT R2, R9, 0x3340, R53 ;  /* 0x0000334009027816 */ /* 0x001fe40000000035 */
[----:B------:R-:W-:-:S03]  /*b98f0*/  SHF.R.U32.HI R9, RZ, 0x8, R0 ;  /* 0x00000008ff097819 */ /* 0x000fc60000011600 */
[----:B------:R0:W-:Y:S01]  /*b9900*/  STL [R1+0x114], R2 ;  /* 0x0001140201007387 */ /* 0x0001e20000100800 */
[----:B--2---:R-:W-:Y:S02]  /*b9910*/  SHF.R.U32.HI R10, RZ, 0x8, R11 ;  /* 0x00000008ff0a7819 */ /* 0x004fe4000001160b */
[----:B---3--:R-:W-:Y:S02]  /*b9920*/  SHF.R.U32.HI R11, RZ, 0x8, R14 ;  /* 0x00000008ff0b7819 */ /* 0x008fe4000001160e */
[----:B------:R-:W2:Y:S04]  /*b9930*/  LDL.LU R14, [R1+0x158] ;  /* 0x00015800010e7983 */ /* 0x000ea80000300800 */
[----:B------:R-:W3:Y:S01]  /*b9940*/  LDL.LU R0, [R1+0x154] ;  /* 0x0001540001007983 */ /* 0x000ee20000300800 */
[----:B------:R-:W-:-:S02]  /*b9950*/  SHF.R.U32.HI R12, RZ, 0x8, R50 ;  /* 0x00000008ff0c7819 */ /* 0x000fc40000011632 */
[----:B------:R-:W-:Y:S02]  /*b9960*/  SHF.R.U32.HI R13, RZ, 0x8, R51 ;  /* 0x00000008ff0d7819 */ /* 0x000fe40000011633 */
[----:B------:R-:W-:Y:S02]  /*b9970*/  LOP3.LUT R12, R12, 0xffff, RZ, 0xc0, !PT ;  /* 0x0000ffff0c0c7812 */ /* 0x000fe400078ec0ff */
[----:B------:R-:W-:Y:S02]  /*b9980*/  LOP3.LUT R13, R13, 0xffff, RZ, 0xc0, !PT ;  /* 0x0000ffff0d0d7812 */ /* 0x000fe400078ec0ff */
[----:B------:R-:W-:Y:S02]  /*b9990*/  LOP3.LUT R10, R10, 0xffff, RZ, 0xc0, !PT ;  /* 0x0000ffff0a0a7812 */ /* 0x000fe400078ec0ff */
[----:B------:R-:W-:Y:S02]  /*b99a0*/  LOP3.LUT R11, R11, 0xffff, RZ, 0xc0, !PT ;  /* 0x0000ffff0b0b7812 */ /* 0x000fe400078ec0ff */
[----:B-1----:R-:W-:-:S02]  /*b99b0*/  PRMT R3, R12, 0x3340, R13 ;  /* 0x000033400c037816 */ /* 0x002fc4000000000d */
[----:B0-----:R-:W-:-:S03]  /*b99c0*/  PRMT R2, R10, 0x3340, R11 ;  /* 0x000033400a027816 */ /* 0x001fc6000000000b */
[----:B------:R0:W-:Y:S04]  /*b99d0*/  STL [R1+0xf0], R3 ;  /* 0x0000f00301007387 */ /* 0x0001e80000100800 */
[----:B------:R1:W-:Y:S01]  /*b99e0*/  STL [R1+0xf4], R2 ;  /* 0x0000f40201007387 */ /* 0x0003e20000100800 */
[----:B------:R-:W-:-:S03]  /*b99f0*/  SHF.R.U32.HI R37, RZ, 0x8, R37 ;  /* 0x00000008ff257819 */ /* 0x000fc60000011625 */
[----:B------:R-:W2:Y:S01]  /*b9a00*/  LDL.LU R5, [R1+0xb0] ;  /* 0x0000b00001057983 */ /* 0x000ea20000300800 */
[----:B------:R-:W-:-:S03]  /*b9a10*/  SHF.R.U32.HI R40, RZ, 0x8, R40 ;  /* 0x00000008ff287819 */ /* 0x000fc60000011628 */
[----:B------:R-:W2:Y:S01]  /*b9a20*/  LDL.LU R54, [R1+0x128] ;  /* 0x0001280001367983 */ /* 0x000ea20000300800 */
[----:B------:R-:W-:-:S03]  /*b9a30*/  SHF.R.U32.HI R41, RZ, 0x8, R41 ;  /* 0x00000008ff297819 */ /* 0x000fc60000011629 */
[----:B------:R-:W2:Y:S01]  /*b9a40*/  LDL.LU R4, [R1+0x15c] ;  /* 0x00015c0001047983 */ /* 0x000ea20000300800 */
[----:B----4-:R-:W-:-:S03]  /*b9a50*/  SHF.R.U32.HI R10, RZ, 0x8, R15 ;  /* 0x00000008ff0a7819 */ /* 0x010fc6000001160f */
[----:B0-----:R-:W4:Y:S01]  /*b9a60*/  LDL.LU R3, [R1+0x160] ;  /* 0x0001600001037983 */ /* 0x001f220000300800 */
[----:B------:R-:W-:Y:S02]  /*b9a70*/  LOP3.LUT R37, R37, 0xffff, RZ, 0xc0, !PT ;  /* 0x0000ffff25257812 */ /* 0x000fe400078ec0ff */
[----:B------:R-:W-:Y:S02]  /*b9a80*/  LOP3.LUT R11, R10, 0xffff, RZ, 0xc0, !PT ;  /* 0x0000ffff0a0b7812 */ /* 0x000fe400078ec0ff */
[----:B------:R-:W-:Y:S02]  /*b9a90*/  LOP3.LUT R40, R40, 0xffff, RZ, 0xc0, !PT ;  /* 0x0000ffff28287812 */ /* 0x000fe400078ec0ff */
[----:B------:R-:W-:Y:S02]  /*b9aa0*/  LOP3.LUT R41, R41, 0xffff, RZ, 0xc0, !PT ;  /* 0x0000ffff29297812 */ /* 0x000fe400078ec0ff */
[----:B------:R-:W-:Y:S02]  /*b9ab0*/  PRMT R6, R11, 0x3340, R37 ;  /* 0x000033400b067816 */ /* 0x000fe40000000025 */
[----:B-1----:R-:W-:-:S03]  /*b9ac0*/  PRMT R2, R40, 0x3340, R41 ;  /* 0x0000334028027816 */ /* 0x002fc60000000029 */
[----:B------:R-:W-:Y:S04]  /*b9ad0*/  STL [R1+0xe8], R6 ;  /* 0x0000e80601007387 */ /* 0x000fe80000100800 */
[----:B------:R0:W-:Y:S04]  /*b9ae0*/  STL [R1+0xec], R2 ;  /* 0x0000ec0201007387 */ /* 0x0001e80000100800 */
[----:B0-----:R-:W4:Y:S01]  /*b9af0*/  LDL.LU R2, [R1+0x1ac] ;  /* 0x0001ac0001027983 */ /* 0x001f220000300800 */
[----:B---3--:R-:W-:-:S03]  /*b9b00*/  SHF.R.U32.HI R12, RZ, 0x8, R0 ;  /* 0x00000008ff0c7819 */ /* 0x008fc60000011600 */
[----:B------:R-:W3:Y:S01]  /*b9b10*/  LDL.LU R0, [R1+0x140] ;  /* 0x0001400001007983 */ /* 0x000ee20000300800 */
[----:B------:R-:W-:Y:S02]  /*b9b20*/  SHF.R.U32.HI R39, RZ, 0x8, R39 ;  /* 0x00000008ff277819 */ /* 0x000fe40000011627 */
[----:B------:R-:W-:Y:S02]  /*b9b30*/  SHF.R.U32.HI R15, RZ, 0x8, R45 ;  /* 0x00000008ff0f7819 */ /* 0x000fe4000001162d */
[----:B------:R-:W-:Y:S02]  /*b9b40*/  LOP3.LUT R39, R39, 0xffff, RZ, 0xc0, !PT ;  /* 0x0000ffff27277812 */ /* 0x000fe400078ec0ff */
[----:B------:R-:W-:Y:S02]  /*b9b50*/  SHF.R.U32.HI R37, RZ, 0x8, R46 ;  /* 0x00000008ff257819 */ /* 0x000fe4000001162e */
[----:B--2---:R-:W-:Y:S02]  /*b9b60*/  SHF.R.U32.HI R14, RZ, 0x8, R14 ;  /* 0x00000008ff0e7819 */ /* 0x004fe4000001160e */
[----:B------:R-:W-:-:S02]  /*b9b70*/  SHF.R.U32.HI R38, RZ, 0x8, R44 ;  /* 0x00000008ff267819 */ /* 0x000fc4000001162c */
[----:B------:R-:W-:Y:S02]  /*b9b80*/  PRMT R10, R39, 0x3340, R1 ;  /* 0x00003340270a7816 */ /* 0x000fe40000000001 */
[----:B------:R-:W-:Y:S02]  /*b9b90*/  LOP3.LUT R15, R15, 0xffff, RZ, 0xc0, !PT ;  /* 0x0000ffff0f0f7812 */ /* 0x000fe400078ec0ff */
[----:B------:R-:W-:Y:S02]  /*b9ba0*/  LOP3.LUT R37, R37, 0xffff, RZ, 0xc0, !PT ;  /* 0x0000ffff25257812 */ /* 0x000fe400078ec0ff */
[----:B------:R-:W-:Y:S02]  /*b9bb0*/  LOP3.LUT R14, R14, 0xffff, RZ, 0xc0, !PT ;  /* 0x0000ffff0e0e7812 */ /* 0x000fe400078ec0ff */
[----:B------:R-:W-:Y:S02]  /*b9bc0*/  LOP3.LUT R39, R12, 0xffff, RZ, 0xc0, !PT ;  /* 0x0000ffff0c277812 */ /* 0x000fe400078ec0ff */
[----:B------:R-:W-:-:S02]  /*b9bd0*/  LOP3.LUT R38, R38, 0xffff, RZ, 0xc0, !PT ;  /* 0x0000ffff26267812 */ /* 0x000fc400078ec0ff */
[----:B------:R-:W-:Y:S02]  /*b9be0*/  PRMT R7, R15, 0x3340, R37 ;  /* 0x000033400f077816 */ /* 0x000fe40000000025 */
[----:B------:R-:W-:Y:S02]  /*b9bf0*/  PRMT R6, R14, 0x3340, R39 ;  /* 0x000033400e067816 */ /* 0x000fe40000000027 */
[----:B------:R-:W-:Y:S02]  /*b9c00*/  SHF.R.U32.HI R14, RZ, 0x8, R34 ;  /* 0x00000008ff0e7819 */ /* 0x000fe40000011622 */
[----:B------:R-:W-:Y:S02]  /*b9c10*/  SHF.R.U32.HI R15, RZ, 0x8, R33 ;  /* 0x00000008ff0f7819 */ /* 0x000fe40000011621 */
[----:B------:R-:W-:Y:S02]  /*b9c20*/  PRMT R12, R38, 0x3340, R1 ;  /* 0x00003340260c7816 */ /* 0x000fe40000000001 */
[----:B------:R-:W-:-:S02]  /*b9c30*/  SHF.R.U32.HI R33, RZ, 0x8, R4 ;  /* 0x00000008ff217819 */ /* 0x000fc40000011604 */
[----:B----4-:R-:W-:Y:S02]  /*b9c40*/  SHF.R.U32.HI R34, RZ, 0x8, R3 ;  /* 0x00000008ff227819 */ /* 0x010fe40000011603 */
[----:B------:R-:W-:Y:S02]  /*b9c50*/  SHF.R.U32.HI R37, RZ, 0x8, R5 ;  /* 0x00000008ff257819 */ /* 0x000fe40000011605 */
[----:B------:R-:W-:Y:S02]  /*b9c60*/  SHF.R.U32.HI R38, RZ, 0x8, R54 ;  /* 0x00000008ff267819 */ /* 0x000fe40000011636 */
[----:B------:R-:W-:Y:S02]  /*b9c70*/  LOP3.LUT R33, R33, 0xffff, RZ, 0xc0, !PT ;  /* 0x0000ffff21217812 */ /* 0x000fe400078ec0ff */
[----:B------:R-:W-:Y:S02]  /*b9c80*/  LOP3.LUT R34, R34, 0xffff, RZ, 0xc0, !PT ;  /* 0x0000ffff22227812 */ /* 0x000fe400078ec0ff */
[----:B------:R-:W-:-:S02]  /*b9c90*/  LOP3.LUT R37, R37, 0xffff, RZ, 0xc0, !PT ;  /* 0x0000ffff25257812 */ /* 0x000fc400078ec0ff */
[----:B------:R-:W-:Y:S02]  /*b9ca0*/  LOP3.LUT R38, R38, 0xffff, RZ, 0xc0, !PT ;  /* 0x0000ffff26267812 */ /* 0x000fe400078ec0ff */
[----:B------:R-:W-:Y:S02]  /*b9cb0*/  SHF.R.U32.HI R31, RZ, 0x8, R31 ;  /* 0x00000008ff1f7819 */ /* 0x000fe4000001161f */
[----:B------:R-:W-:Y:S02]  /*b9cc0*/  PRMT R3, R33, 0x3340, R34 ;  /* 0x0000334021037816 */ /* 0x000fe40000000022 */
[----:B------:R-:W-:Y:S02]  /*b9cd0*/  PRMT R4, R37, 0x3340, R38 ;  /* 0x0000334025047816 */ /* 0x000fe40000000026 */
[----:B------:R-:W-:Y:S02]  /*b9ce0*/  SHF.R.U32.HI R20, RZ, 0x8, R20 ;  /* 0x00000008ff147819 */ /* 0x000fe40000011614 */
[----:B------:R-:W-:-:S02]  /*b9cf0*/  SHF.R.U32.HI R34, RZ, 0x8, R21 ;  /* 0x00000008ff227819 */ /* 0x000fc40000011615 */
[----:B------:R-:W-:Y:S02]  /*b9d00*/  LOP3.LUT R37, R31, 0xffff, RZ, 0xc0, !PT ;  /* 0x0000ffff1f257812 */ /* 0x000fe400078ec0ff */
[----:B------:R-:W-:Y:S02]  /*b9d10*/  LOP3.LUT R31, R20, 0xffff, RZ, 0xc0, !PT ;  /* 0x0000ffff141f7812 */ /* 0x000fe400078ec0ff */
[----:B------:R-:W-:Y:S01]  /*b9d20*/  LOP3.LUT R34, R34, 0xffff, RZ, 0xc0, !PT ;  /* 0x0000ffff22227812 */ /* 0x000fe200078ec0ff */
[----:B------:R0:W-:Y:S01]  /*b9d30*/  STL [R1+0xcc], R7 ;  /* 0x0000cc0701007387 */ /* 0x0001e20000100800 */
[----:B------:R-:W-:-:S03]  /*b9d40*/  PRMT R20, R37, 0x3340, R1 ;  /* 0x0000334025147816 */ /* 0x000fc60000000001 */
[----:B------:R1:W-:Y:S04]  /*b9d50*/  STL [R1+0xd4], R6 ;  /* 0x0000d40601007387 */ /* 0x0003e80000100800 */
[----:B------:R-:W-:Y:S04]  /*b9d60*/  STL [R1+0xbc], R4 ;  /* 0x0000bc0401007387 */ /* 0x000fe80000100800 */
[----:B------:R-:W-:Y:S04]  /*b9d70*/  STL [R1+0xd0], R3 ;  /* 0x0000d00301007387 */ /* 0x000fe80000100800 */
[----:B------:R-:W-:Y:S01]  /*b9d80*/  STL [R1+0x4598], R20 ;  /* 0x0045981401007387 */ /* 0x000fe20000100800 */
[----:B------:R-:W-:-:S03]  /*b9d90*/  SHF.R.U32.HI R21, RZ, 0x8, R2 ;  /* 0x00000008ff157819 */ /* 0x000fc60000011602 */
[----:B0-----:R-:W2:Y:S04]  /*b9da0*/  LDL.LU R7, [R1+0x1d4] ;  /* 0x0001d40001077983 */ /* 0x001ea80000300800 */
[----:B------:R-:W4:Y:S01]  /*b9db0*/  LDL.LU R49, [R1+0x178] ;  /* 0x0001780001317983 */ /* 0x000f220000300800 */
[----:B------:R-:W-:Y:S02]  /*b9dc0*/  LOP3.LUT R21, R21, 0xffff, RZ, 0xc0, !PT ;  /* 0x0000ffff15157812 */ /* 0x000fe400078ec0ff */
[----:B---3--:R-:W-:Y:S02]  /*b9dd0*/  SHF.R.U32.HI R33, RZ, 0x8, R0 ;  /* 0x00000008ff217819 */ /* 0x008fe40000011600 */
[----:B------:R-:W-:-:S05]  /*b9de0*/  PRMT R0, R31, 0x3340, R34 ;  /* 0x000033401f007816 */ /* 0x000fca0000000022 */
[----:B------:R0:W-:Y:S04]  /*b9df0*/  STL [R1+0xb8], R0 ;  /* 0x0000b80001007387 */ /* 0x0001e80000100800 */
[----:B-1----:R-:W3:Y:S01]  /*b9e00*/  LDL.LU R6, [R1+0x1e0] ;  /* 0x0001e00001067983 */ /* 0x002ee20000300800 */
[----:B------:R-:W-:-:S03]  /*b9e10*/  LOP3.LUT R33, R33, 0xffff, RZ, 0xc0, !PT ;  /* 0x0000ffff21217812 */ /* 0x000fc600078ec0ff */
[----:B------:R-:W3:Y:S01]  /*b9e20*/  LDL.LU R47, [R1+0x1b4] ;  /* 0x0001b400012f7983 */ /* 0x000ee20000300800 */
[----:B0-----:R-:W-:-:S03]  /*b9e30*/  PRMT R0, R21, 0x3340, R33 ;  /* 0x0000334015007816 */ /* 0x001fc60000000021 */
[----:B------:R-:W3:Y:S04]  /*b9e40*/  LDL.LU R48, [R1+0x14c] ;  /* 0x00014c0001307983 */ /* 0x000ee80000300800 */
[----:B------:R0:W-:Y:S04]  /*b9e50*/  STL [R1+0x110], R0 ;  /* 0x0001100001007387 */ /* 0x0001e80000100800 */
[----:B------:R-:W3:Y:S04]  /*b9e60*/  LDL.LU R5, [R1+0x1b0] ;  /* 0x0001b00001057983 */ /* 0x000ee80000300800 */
[----:B------:R-:W3:Y:S04]  /*b9e70*/  LDL.LU R54, [R1+0x22c] ;  /* 0x00022c0001367983 */ /* 0x000ee80000300800 */
[----:B------:R-:W3:Y:S04]  /*b9e80*/  LDL.LU R4, [R1+0x1dc] ;  /* 0x0001dc0001047983 */ /* 0x000ee80000300800 */
[----:B------:R-:W3:Y:S04]  /*b9e90*/  LDL.LU R3, [R1+0x17c] ;  /* 0x00017c0001037983 */ /* 0x000ee80000300800 */
[----:B------:R-:W3:Y:S04]  /*b9ea0*/  LDL.LU R2, [R1+0x16c] ;  /* 0x00016c0001027983 */ /* 0x000ee80000300800 */
[----:B0-----:R-:W3:Y:S01]  /*b9eb0*/  LDL.LU R0, [R1+0x150] ;  /* 0x0001500001007983 */ /* 0x001ee20000300800 */
[----:B------:R-:W-:-:S02]  /*b9ec0*/  SHF.R.U32.HI R36, RZ, 0x8, R36 ;  /* 0x00000008ff247819 */ /* 0x000fc40000011624 */
[----:B------:R-:W-:Y:S02]  /*b9ed0*/  SHF.R.U32.HI R22, RZ, 0x8, R22 ;  /* 0x00000008ff167819 */ /* 0x000fe40000011616 */
[----:B------:R-:W-:Y:S02]  /*b9ee0*/  SHF.R.U32.HI R26, RZ, 0x8, R26 ;  /* 0x00000008ff1a7819 */ /* 0x000fe4000001161a */
[----:B------:R-:W-:Y:S02]  /*b9ef0*/  SHF.R.U32.HI R35, RZ, 0x8, R35 ;  /* 0x00000008ff237819 */ /* 0x000fe40000011623 */
[----:B------:R-:W-:Y:S02]  /*b9f00*/  LOP3.LUT R36, R36, 0xffff, RZ, 0xc0, !PT ;  /* 0x0000ffff24247812 */ /* 0x000fe400078ec0ff */
[----:B------:R-:W-:Y:S02]  /*b9f10*/  LOP3.LUT R22, R22, 0xffff, RZ, 0xc0, !PT ;  /* 0x0000ffff16167812 */ /* 0x000fe400078ec0ff */
[----:B------:R-:W-:-:S02]  /*b9f20*/  LOP3.LUT R26, R26, 0xffff, RZ, 0xc0, !PT ;  /* 0x0000ffff1a1a7812 */ /* 0x000fc400078ec0ff */
[----:B------:R-:W-:Y:S02]  /*b9f30*/  LOP3.LUT R35, R35, 0xffff, RZ, 0xc0, !PT ;  /* 0x0000ffff23237812 */ /* 0x000fe400078ec0ff */
[----:B------:R-:W-:Y:S02]  /*b9f40*/  PRMT R21, R36, 0x3340, R1 ;  /* 0x0000334024157816 */ /* 0x000fe40000000001 */
[----:B------:R-:W-:Y:S02]  /*b9f50*/  SHF.R.U32.HI R23, RZ, 0x8, R23 ;  /* 0x00000008ff177819 */ /* 0x000fe40000011617 */
[----:B------:R-:W-:Y:S02]  /*b9f60*/  SHF.R.U32.HI R30, RZ, 0x8, R30 ;  /* 0x00000008ff1e7819 */ /* 0x000fe4000001161e */
[----:B------:R-:W-:Y:S02]  /*b9f70*/  PRMT R20, R22, 0x3340, R26 ;  /* 0x0000334016147816 */ /* 0x000fe4000000001a */
[----:B------:R-:W-:-:S02]  /*b9f80*/  SHF.R.U32.HI R32, RZ, 0x8, R32 ;  /* 0x00000008ff207819 */ /* 0x000fc40000011620 */
[----:B------:R-:W-:Y:S01]  /*b9f90*/  PRMT R22, R35, 0x3340, R1 ;  /* 0x0000334023167816 */ /* 0x000fe20000000001 */
[----:B------:R-:W-:Y:S01]  /*b9fa0*/  STL [R1+0x4594], R21 ;  /* 0x0045941501007387 */ /* 0x000fe20000100800 */
[----:B------:R-:W-:Y:S02]  /*b9fb0*/  LOP3.LUT R23, R23, 0xffff, RZ, 0xc0, !PT ;  /* 0x0000ffff17177812 */ /* 0x000fe400078ec0ff */
[----:B------:R-:W-:Y:S01]  /*b9fc0*/  LOP3.LUT R30, R30, 0xffff, RZ, 0xc0, !PT ;  /* 0x0000ffff1e1e7812 */ /* 0x000fe200078ec0ff */
[----:B------:R-:W-:Y:S01]  /*b9fd0*/  STL [R1+0x4590], R22 ;  /* 0x0045901601007387 */ /* 0x000fe20000100800 */
[----:B------:R-:W-:-:S03]  /*b9fe0*/  LOP3.LUT R32, R32, 0xffff, RZ, 0xc0, !PT ;  /* 0x0000ffff20207812 */ /* 0x000fc600078ec0ff */
[----:B------:R0:W-:Y:S01]  /*b9ff0*/  STL [R1+0x80], R20 ;  /* 0x0000801401007387 */ /* 0x0001e20000100800 */
[----:B------:R-:W-:Y:S02]  /*ba000*/  SHF.R.U32.HI R33, RZ, 0x8, R25 ;  /* 0x00000008ff217819 */ /* 0x000fe40000011619 */
[----:B----4-:R-:W-:Y:S02]  /*ba010*/  SHF.R.U32.HI R31, RZ, 0x8, R49 ;  /* 0x00000008ff1f7819 */ /* 0x010fe40000011631 */
[----:B0-----:R-:W-:Y:S02]  /*ba020*/  PRMT R20, R23, 0x3340, R30 ;  /* 0x0000334017147816 */ /* 0x001fe4000000001e */
[----:B------:R-:W-:Y:S02]  /*ba030*/  PRMT R23, R32, 0x3340, R1 ;  /* 0x0000334020177816 */ /* 0x000fe40000000001 */
[----:B------:R-:W-:Y:S02]  /*ba040*/  SHF.R.U32.HI R32, RZ, 0x8, R24 ;  /* 0x00000008ff207819 */ /* 0x000fe40000011618 */
[----:B--2---:R-:W-:-:S02]  /*ba050*/  SHF.R.U32.HI R30, RZ, 0x8, R7 ;  /* 0x00000008ff1e7819 */ /* 0x004fc40000011607 */
[----:B------:R-:W-:Y:S02]  /*ba060*/  LOP3.LUT R32, R32, 0xffff, RZ, 0xc0, !PT ;  /* 0x0000ffff20207812 */ /* 0x000fe400078ec0ff */
[----:B------:R-:W-:Y:S02]  /*ba070*/  LOP3.LUT R33, R33, 0xffff, RZ, 0xc0, !PT ;  /* 0x0000ffff21217812 */ /* 0x000fe400078ec0ff */
[----:B------:R-:W-:Y:S02]  /*ba080*/  LOP3.LUT R30, R30, 0xffff, RZ, 0xc0, !PT ;  /* 0x0000ffff1e1e7812 */ /* 0x000fe400078ec0ff */
[----:B------:R-:W-:Y:S01]  /*ba090*/  LOP3.LUT R31, R31, 0xffff, RZ, 0xc0, !PT ;  /* 0x0000ffff1f1f7812 */ /* 0x000fe200078ec0ff */
[----:B------:R0:W-:Y:S03]  /*ba0a0*/  STL [R1+0x7c], R20 ;  /* 0x00007c1401007387 */ /* 0x0001e60000100800 */
[----:B------:R-:W-:-:S02]  /*ba0b0*/  PRMT R7, R30, 0x3340, R31 ;  /* 0x000033401e077816 */ /* 0x000fc4000000001f */
[----:B0-----:R-:W-:Y:S02]  /*ba0c0*/  PRMT R20, R32, 0x3340, R33 ;  /* 0x0000334020147816 */ /* 0x001fe40000000021 */
[----:B---3--:R-:W-:Y:S02]  /*ba0d0*/  SHF.R.U32.HI R34, RZ, 0x8, R6 ;  /* 0x00000008ff227819 */ /* 0x008fe40000011606 */
[----:B------:R-:W-:Y:S02]  /*ba0e0*/  SHF.R.U32.HI R26, RZ, 0x8, R47 ;  /* 0x00000008ff1a7819 */ /* 0x000fe4000001162f */
[----:B------:R-:W-:Y:S02]  /*ba0f0*/  LOP3.LUT R25, R34, 0xffff, RZ, 0xc0, !PT ;  /* 0x0000ffff22197812 */ /* 0x000fe400078ec0ff */
[----:B------:R-:W-:Y:S02]  /*ba100*/  LOP3.LUT R26, R26, 0xffff, RZ, 0xc0, !PT ;  /* 0x0000ffff1a1a7812 */ /* 0x000fe400078ec0ff */
[----:B------:R-:W-:-:S02]  /*ba110*/  SHF.R.U32.HI R24, RZ, 0x8, R48 ;  /* 0x00000008ff187819 */ /* 0x000fc40000011630 */
[----:B------:R-:W-:Y:S01]  /*ba120*/  PRMT R6, R25, 0x3340, R26 ;  /* 0x0000334019067816 */ /* 0x000fe2000000001a */
[----:B------:R-:W2:Y:S04]  /*ba130*/  LDL.LU R48, [R1+0x244] ;  /* 0x0002440001307983 */ /* 0x000ea80000300800 */
[----:B------:R-:W-:Y:S01]  /*ba140*/  STL [R1+0x40], R20 ;  /* 0x0000401401007387 */ /* 0x000fe20000100800 */
[----:B------:R-:W-:-:S03]  /*ba150*/  SHF.R.U32.HI R25, RZ, 0x8, R5 ;  /* 0x00000008ff197819 */ /* 0x000fc60000011605 */
[----:B------:R0:W-:Y:S01]  /*ba160*/  STL [R1+0x54], R7 ;  /* 0x0000540701007387 */ /* 0x0001e20000100800 */
[----:B------:R-:W-:-:S03]  /*ba170*/  SHF.R.U32.HI R32, RZ, 0x8, R54 ;  /* 0x00000008ff207819 */ /* 0x000fc60000011636 */
[----:B------:R1:W-:Y:S01]  /*ba180*/  STL [R1+0x3c], R6 ;  /* 0x00003c0601007387 */ /* 0x0003e20000100800 */
[----:B------:R-:W-:-:S03]  /*ba190*/  SHF.R.U32.HI R33, RZ, 0x8, R4 ;  /* 0x00000008ff217819 */ /* 0x000fc60000011604 */
[----:B------:R-:W3:Y:S04]  /*ba1a0*/  LDL.LU R5, [R1+0x240] ;  /* 0x0002400001057983 */ /* 0x000ee80000300800 */
[----:B------:R-:W4:Y:S04]  /*ba1b0*/  LDL.LU R54, [R1+0x238] ;  /* 0x0002380001367983 */ /* 0x000f280000300800 */
[----:B------:R-:W4:Y:S01]  /*ba1c0*/  LDL.LU R4, [R1+0x250] ;  /* 0x0002500001047983 */ /* 0x000f220000300800 */
[----:B------:R-:W-:Y:S02]  /*ba1d0*/  SHF.R.U32.HI R30, RZ, 0x8, R3 ;  /* 0x00000008ff1e7819 */ /* 0x000fe40000011603 */
[----:B------:R-:W-:Y:S01]  /*ba1e0*/  SHF.R.U32.HI R31, RZ, 0x8, R2 ;  /* 0x00000008ff1f7819 */ /* 0x000fe20000011602 */
[----:B------:R-:W4:Y:S01]  /*ba1f0*/  LDL.LU R3, [R1+0x234] ;  /* 0x0002340001037983 */ /* 0x000f220000300800 */
[----:B------:R-:W-:-:S03]  /*ba200*/  SHF.R.U32.HI R26, RZ, 0x8, R0 ;  /* 0x00000008ff1a7819 */ /* 0x000fc60000011600 */
[----:B------:R-:W4:Y:S04]  /*ba210*/  LDL.LU R2, [R1+0x24c] ;  /* 0x00024c0001027983 */ /* 0x000f280000300800 */
[----:B------:R-:W4:Y:S01]  /*ba220*/  LDL.LU R0, [R1+0x23c] ;  /* 0x00023c0001007983 */ /* 0x000f220000300800 */
[----:B------:R-:W-:Y:S02]  /*ba230*/  LOP3.LUT R32, R32, 0xffff, RZ, 0xc0, !PT ;  /* 0x0000ffff20207812 */ /* 0x000fe400078ec0ff */
[----:B------:R-:W-:Y:S02]  /*ba240*/  LOP3.LUT R33, R33, 0xffff, RZ, 0xc0, !PT ;  /* 0x0000ffff21217812 */ /* 0x000fe400078ec0ff */
[----:B------:R-:W-:Y:S02]  /*ba250*/  LOP3.LUT R30, R30, 0xffff, RZ, 0xc0, !PT ;  /* 0x0000ffff1e1e7812 */ /* 0x000fe400078ec0ff */
[----:B------:R-:W-:-:S02]  /*ba260*/  LOP3.LUT R31, R31, 0xffff, RZ, 0xc0, !PT ;  /* 0x0000ffff1f1f7812 */ /* 0x000fc400078ec0ff */
[----:B0-----:R-:W-:Y:S02]  /*ba270*/  PRMT R7, R32, 0x3340, R33 ;  /* 0x0000334020077816 */ /* 0x001fe40000000021 */
[----:B-1----:R-:W-:Y:S02]  /*ba280*/  PRMT R6, R30, 0x3340, R31 ;  /* 0x000033401e067816 */ /* 0x002fe4000000001f */
[----:B------:R-:W-:Y:S02]  /*ba290*/  SHF.R.U32.HI R28, RZ, 0x8, R28 ;  /* 0x00000008ff1c7819 */ /* 0x000fe4000001161c */
[----:B------:R-:W-:Y:S02]  /*ba2a0*/  SHF.R.U32.HI R29, RZ, 0x8, R29 ;  /* 0x00000008ff1d7819 */ /* 0x000fe4000001161d */
[----:B------:R-:W-:Y:S02]  /*ba2b0*/  SHF.R.U32.HI R18, RZ, 0x8, R18 ;  /* 0x00000008ff127819 */ /* 0x000fe40000011612 */
[----:B------:R-:W-:Y:S01]  /*ba2c0*/  SHF.R.U32.HI R19, RZ, 0x8, R19 ;  /* 0x00000008ff137819 */ /* 0x000fe20000011613 */
[----:B------:R0:W-:Y:S01]  /*ba2d0*/  STL [R1+0x98], R7 ;  /* 0x0000980701007387 */ /* 0x0001e20000100800 */
[----:B------:R-:W-:-:S02]  /*ba2e0*/  LOP3.LUT R28, R28, 0xffff, RZ, 0xc0, !PT ;  /* 0x0000ffff1c1c7812 */ /* 0x000fc400078ec0ff */
[----:B------:R-:W-:Y:S01]  /*ba2f0*/  LOP3.LUT R29, R29, 0xffff, RZ, 0xc0, !PT ;  /* 0x0000ffff1d1d7812 */ /* 0x000fe200078ec0ff */
[----:B------:R1:W-:Y:S01]  /*ba300*/  STL [R1+0x68], R6 ;  /* 0x0000680601007387 */ /* 0x0003e20000100800 */
[----:B------:R-:W-:Y:S02]  /*ba310*/  SHF.R.U32.HI R27, RZ, 0x8, R27 ;  /* 0x00000008ff1b7819 */ /* 0x000fe4000001161b */
[----:B------:R-:W-:Y:S01]  /*ba320*/  LOP3.LUT R18, R18, 0xffff, RZ, 0xc0, !PT ;  /* 0x0000ffff12127812 */ /* 0x000fe200078ec0ff */
[----:B------:R-:W4:Y:S01]  /*ba330*/  LDL.LU R53, [R1+0x288] ;  /* 0x0002880001357983 */ /* 0x000f220000300800 */
[----:B------:R-:W-:Y:S02]  /*ba340*/  LOP3.LUT R19, R19, 0xffff, RZ, 0xc0, !PT ;  /* 0x0000ffff13137812 */ /* 0x000fe400078ec0ff */
[----:B------:R-:W-:Y:S01]  /*ba350*/  PRMT R20, R28, 0x3340, R29 ;  /* 0x000033401c147816 */ /* 0x000fe2000000001d */
[----:B0-----:R-:W4:Y:S01]  /*ba360*/  LDL.LU R7, [R1+0x27c] ;  /* 0x00027c0001077983 */ /* 0x001f220000300800 */
[----:B------:R-:W-:-:S02]  /*ba370*/  LOP3.LUT R31, R27, 0xffff, RZ, 0xc0, !PT ;  /* 0x0000ffff1b1f7812 */ /* 0x000fc400078ec0ff */
[----:B------:R-:W-:Y:S01]  /*ba380*/  PRMT R18, R18, 0x3340, R19 ;  /* 0x0000334012127816 */ /* 0x000fe20000000013 */
[----:B------:R-:W4:Y:S04]  /*ba390*/  LDL.LU R49, [R1+0x230] ;  /* 0x0002300001317983 */ /* 0x000f280000300800 */
[----:B-1----:R-:W4:Y:S01]  /*ba3a0*/  LDL.LU R6, [R1+0x278] ;  /* 0x0002780001067983 */ /* 0x002f220000300800 */
[----:B------:R-:W-:-:S03]  /*ba3b0*/  PRMT R28, R31, 0x3340, R1 ;  /* 0x000033401f1c7816 */ /* 0x000fc60000000001 */
[----:B------:R-:W4:Y:S01]  /*ba3c0*/  LDL.LU R47, [R1+0x1fc] ;  /* 0x0001fc00012f7983 */ /* 0x000f220000300800 */
[----:B--2---:R-:W-:-:S03]  /*ba3d0*/  SHF.R.U32.HI R30, RZ, 0x8, R48 ;  /* 0x00000008ff1e7819 */ /* 0x004fc60000011630 */
[----:B------:R-:W2:Y:S04]  /*ba3e0*/  LDL.LU R48, [R1+0x64] ;  /* 0x0000640001307983 */ /* 0x000ea80000300800 */
[----:B------:R-:W-:Y:S01]  /*ba3f0*/  STL [R1+0x104], R20 ;  /* 0x0001041401007387 */ /* 0x000fe20000100800 */
[----:B------:R-:W-:-:S03]  /*ba400*/  LOP3.LUT R30, R30, 0xffff, RZ, 0xc0, !PT ;  /* 0x0000ffff1e1e7812 */ /* 0x000fc600078ec0ff */
[----:B------:R0:W-:Y:S01]  /*ba410*/  STL [R1+0x20], R18 ;  /* 0x0000201201007387 */ /* 0x0001e20000100800 */
[----:B---3--:R-:W-:-:S03]  /*ba420*/  SHF.R.U32.HI R31, RZ, 0x8, R5 ;  /* 0x00000008ff1f7819 */ /* 0x008fc60000011605 */
[----:B------:R-:W3:Y:S01]  /*ba430*/  LDL.LU R5, [R1+0x74] ;  /* 0x0000740001057983 */ /* 0x000ee20000300800 */
[----:B----4-:R-:W-:-:S03]  /*ba440*/  SHF.R.U32.HI R32, RZ, 0x8, R54 ;  /* 0x00000008ff207819 */ /* 0x010fc60000011636 */
[----:B------:R-:W4:Y:S01]  /*ba450*/  LDL.LU R54, [R1+0x1c0] ;  /* 0x0001c00001367983 */ /* 0x000f220000300800 */
[----:B0-----:R-:W-:-:S03]  /*ba460*/  SHF.R.U32.HI R18, RZ, 0x8, R4 ;  /* 0x00000008ff127819 */ /* 0x001fc60000011604 */
[----:B------:R-:W3:Y:S01]  /*ba470*/  LDL.LU R4, [R1+0x18c] ;  /* 0x00018c0001047983 */ /* 0x000ee20000300800 */
[----:B------:R-:W-:Y:S02]  /*ba480*/  PRMT R27, R30, 0x3340, R1 ;  /* 0x000033401e1b7816 */ /* 0x000fe40000000001 */
[----:B------:R-:W-:Y:S02]  /*ba490*/  SHF.R.U32.HI R30, RZ, 0x8, R3 ;  /* 0x00000008ff1e7819 */ /* 0x000fe40000011603 */
[----:B------:R-:W3:Y:S01]  /*ba4a0*/  LDL.LU R3, [R1+0x170] ;  /* 0x0001700001037983 */ /* 0x000ee20000300800 */
[----:B------:R-:W-:-:S03]  /*ba4b0*/  SHF.R.U32.HI R19, RZ, 0x8, R2 ;  /* 0x00000008ff137819 */ /* 0x000fc60000011602 */
[----:B------:R-:W3:Y:S01]  /*ba4c0*/  LDL.LU R2, [R1+0x1e4] ;  /* 0x0001e40001027983 */ /* 0x000ee20000300800 */
[----:B------:R-:W-:-:S03]  /*ba4d0*/  SHF.R.U32.HI R29, RZ, 0x8, R0 ;  /* 0x00000008ff1d7819 */ /* 0x000fc60000011600 */
[----:B------:R-:W3:Y:S01]  /*ba4e0*/  LDL.LU R0, [R1+0x1a4] ;  /* 0x0001a40001007983 */ /* 0x000ee20000300800 */
[----:B------:R-:W-:Y:S02]  /*ba4f0*/  LOP3.LUT R31, R31, 0xffff, RZ, 0xc0, !PT ;  /* 0x0000ffff1f1f7812 */ /* 0x000fe400078ec0ff */
[----:B------:R-:W-:Y:S02]  /*ba500*/  LOP3.LUT R32, R32, 0xffff, RZ, 0xc0, !PT ;  /* 0x0000ffff20207812 */ /* 0x000fe400078ec0ff */
[----:B------:R-:W-:Y:S02]  /*ba510*/  LOP3.LUT R18, R18, 0xffff, RZ, 0xc0, !PT ;  /* 0x0000ffff12127812 */ /* 0x000fe400078ec0ff */
[----:B------:R-:W-:Y:S02]  /*ba520*/  LOP3.LUT R19, R19, 0xffff, RZ, 0xc0, !PT ;  /* 0x0000ffff13137812 */ /* 0x000fe400078ec0ff */
[----:B------:R-:W-:Y:S02]  /*ba530*/  PRMT R20, R31, 0x3340, R32 ;  /* 0x000033401f147816 */ /* 0x000fe40000000020 */
[----:B------:R-:W-:-:S03]  /*ba540*/  PRMT R18, R18, 0x3340, R19 ;  /* 0x0000334012127816 */ /* 0x000fc60000000013 */
[----:B------:R-:W-:Y:S04]  /*ba550*/  STL [R1+0x38], R20 ;  /* 0x0000381401007387 */ /* 0x000fe80000100800 */
[----:B------:R0:W-:Y:S01]  /*ba560*/  STL [R1+0x1c], R18 ;  /* 0x00001c1201007387 */ /* 0x0001e20000100800 */
[----:B------:R-:W-:Y:S02]  /*ba570*/  SHF.R.U32.HI R33, RZ, 0x8, R53 ;  /* 0x00000008ff217819 */ /* 0x000fe40000011635 */
[----:B------:R-:W-:Y:S02]  /*ba580*/  SHF.R.U32.HI R34, RZ, 0x8, R7 ;  /* 0x00000008ff227819 */ /* 0x000fe40000011607 */
[----:B0-----:R-:W-:Y:S02]  /*ba590*/  SHF.R.U32.HI R18, RZ, 0x8, R49 ;  /* 0x00000008ff127819 */ /* 0x001fe40000011631 */
[----:B------:R-:W-:-:S02]  /*ba5a0*/  LOP3.LUT R33, R33, 0xffff, RZ, 0xc0, !PT ;  /* 0x0000ffff21217812 */ /* 0x000fc400078ec0ff */
[----:B------:R-:W-:Y:S02]  /*ba5b0*/  LOP3.LUT R34, R34, 0xffff, RZ, 0xc0, !PT ;  /* 0x0000ffff22227812 */ /* 0x000fe400078ec0ff */
[----:B------:R-:W-:Y:S02]  /*ba5c0*/  SHF.R.U32.HI R19, RZ, 0x8, R47 ;  /* 0x00000008ff137819 */ /* 0x000fe4000001162f */
[----:B------:R-:W-:Y:S02]  /*ba5d0*/  LOP3.LUT R18, R18, 0xffff, RZ, 0xc0, !PT ;  /* 0x0000ffff12127812 */ /* 0x000fe400078ec0ff */
[----:B------:R-:W-:Y:S02]  /*ba5e0*/  LOP3.LUT R19, R19, 0xffff, RZ, 0xc0, !PT ;  /* 0x0000ffff13137812 */ /* 0x000fe400078ec0ff */
[----:B------:R-:W-:Y:S02]  /*ba5f0*/  SHF.R.U32.HI R32, RZ, 0x8, R6 ;  /* 0x00000008ff207819 */ /* 0x000fe40000011606 */
[----:B------:R-:W-:-:S02]  /*ba600*/  PRMT R7, R33, 0x3340, R34 ;  /* 0x0000334021077816 */ /* 0x000fc40000000022 */
[----:B------:R-:W-:-:S03]  /*ba610*/  PRMT R6, R18, 0x3340, R19 ;  /* 0x0000334012067816 */ /* 0x000fc60000000013 */
[----:B------:R-:W-:Y:S04]  /*ba620*/  STL [R1+0x64], R7 ;  /* 0x0000640701007387 */ /* 0x000fe80000100800 */
[----:B------:R0:W-:Y:S04]  /*ba630*/  STL [R1+0x44], R6 ;  /* 0x0000440601007387 */ /* 0x0001e80000100800 */
[----:B0-----:R-:W3:Y:S04]  /*ba640*/  LDL.LU R6, [R1+0xc] ;  /* 0x00000c0001067983 */ /* 0x001ee80000300800 */
[----:B------:R-:W3:Y:S01]  /*ba650*/  LDL.LU R47, [R1+0x5c] ;  /* 0x00005c00012f7983 */ /* 0x000ee20000300800 */
[----:B--2---:R-:W-:-:S03]  /*ba660*/  SHF.R.U32.HI R31, RZ, 0x8, R48 ;  /* 0x00000008ff1f7819 */ /* 0x004fc60000011630 */
[----:B------:R-:W2:Y:S01]  /*ba670*/  LDL.LU R48, [R1+0x60] ;  /* 0x0000600001307983 */ /* 0x000ea20000300800 */
[----:B----4-:R-:W-:Y:S02]  /*ba680*/  SHF.R.U32.HI R35, RZ, 0x8, R54 ;  /* 0x00000008ff237819 */ /* 0x010fe40000011636 */
[----:B---3--:R-:W-:Y:S02]  /*ba690*/  SHF.R.U32.HI R36, RZ, 0x8, R4 ;  /* 0x00000008ff247819 */ /* 0x008fe40000011604 */
[----:B------:R-:W-:Y:S02]  /*ba6a0*/  LOP3.LUT R35, R35, 0xffff, RZ, 0xc0, !PT ;  /* 0x0000ffff23237812 */ /* 0x000fe400078ec0ff */
[----:B------:R-:W-:Y:S02]  /*ba6b0*/  LOP3.LUT R36, R36, 0xffff, RZ, 0xc0, !PT ;  /* 0x0000ffff24247812 */ /* 0x000fe400078ec0ff */
[----:B------:R-:W-:Y:S02]  /*ba6c0*/  SHF.R.U32.HI R33, RZ, 0x8, R5 ;  /* 0x00000008ff217819 */ /* 0x000fe40000011605 */
[----:B------:R-:W-:-:S02]  /*ba6d0*/  SHF.R.U32.HI R19, RZ, 0x8, R0 ;  /* 0x00000008ff137819 */ /* 0x000fc40000011600 */
[----:B------:R-:W-:-:S05]  /*ba6e0*/  PRMT R0, R35, 0x3340, R36 ;  /* 0x0000334023007816 */ /* 0x000fca0000000024 */
[----:B------:R0:W-:Y:S04]  /*ba6f0*/  STL [R1+0xdc], R0 ;  /* 0x0000dc0001007387 */ /* 0x0001e80000100800 */
[----:B------:R-:W3:Y:S01]  /*ba700*/  LDL.LU R5, [R1+0x6c] ;  /* 0x00006c0001057983 */ /* 0x000ee20000300800 */
[----:B------:R-:W-:Y:S02]  /*ba710*/  SHF.R.U32.HI R18, RZ, 0x8, R2 ;  /* 0x00000008ff127819 */ /* 0x000fe40000011602 */
[----:B------:R-:W-:Y:S02]  /*ba720*/  LOP3.LUT R19, R19, 0xffff, RZ, 0xc0, !PT ;  /* 0x0000ffff13137812 */ /* 0x000fe400078ec0ff */
[----:B------:R-:W-:-:S04]  /*ba730*/  LOP3.LUT R18, R18, 0xffff, RZ, 0xc0, !PT ;  /* 0x0000ffff12127812 */ /* 0x000fc800078ec0ff */
[----:B0-----:R-:W-:Y:S02]  /*ba740*/  PRMT R0, R18, 0x3340, R19 ;  /* 0x0000334012007816 */ /* 0x001fe40000000013 */
[----:B------:R-:W-:Y:S02]  /*ba750*/  SHF.R.U32.HI R18, RZ, 0x8, R59 ;  /* 0x00000008ff127819 */ /* 0x000fe4000001163b */
[----:B------:R-:W-:Y:S02]  /*ba760*/  SHF.R.U32.HI R19, RZ, 0x8, R58 ;  /* 0x00000008ff137819 */ /* 0x000fe4000001163a */
[----:B------:R-:W-:Y:S02]  /*ba770*/  LOP3.LUT R18, R18, 0xffff, RZ, 0xc0, !PT ;  /* 0x0000ffff12127812 */ /* 0x000fe400078ec0ff */
[----:B------:R-:W-:Y:S01]  /*ba780*/  LOP3.LUT R19, R19, 0xffff, RZ, 0xc0, !PT ;  /* 0x0000ffff13137812 */ /* 0x000fe200078ec0ff */
[----:B------:R0:W-:Y:S01]  /*ba790*/  STL [R1+0xe4], R0 ;  /* 0x0000e40001007387 */ /* 0x0001e20000100800 */
[----:B------:R-:W-:-:S03]  /*ba7a0*/  SHF.R.U32.HI R8, RZ, 0x8, R52 ;  /* 0x00000008ff087819 */ /* 0x000fc60000011634 */
[----:B------:R-:W4:Y:S01]  /*ba7b0*/  LDL.LU R52, [R1+0x1d0] ;  /* 0x0001d00001347983 */ /* 0x000f220000300800 */
[----:B------:R-:W-:-:S03]  /*ba7c0*/  SHF.R.U32.HI R34, RZ, 0x8, R3 ;  /* 0x00000008ff227819 */ /* 0x000fc60000011603 */
[----:B------:R-:W4:Y:S01]  /*ba7d0*/  LDL.LU R53, [R1+0x1cc] ;  /* 0x0001cc0001357983 */ /* 0x000f220000300800 */
[----:B0-----:R-:W-:-:S05]  /*ba7e0*/  PRMT R0, R18, 0x3340, R19 ;  /* 0x0000334012007816 */ /* 0x001fca0000000013 */
[----:B------:R0:W-:Y:S01]  /*ba7f0*/  STL [R1+0xa4], R0 ;  /* 0x0000a40001007387 */ /* 0x0001e20000100800 */
[----:B------:R-:W-:-:S03]  /*ba800*/  SHF.R.U32.HI R35, RZ, 0x8, R16 ;  /* 0x00000008ff237819 */ /* 0x000fc60000011610 */
[----:B------:R-:W4:Y:S01]  /*ba810*/  LDL.LU R54, [R1+0x4] ;  /* 0x0000040001367983 */ /* 0x000f220000300800 */
[----:B------:R-:W-:-:S03]  /*ba820*/  SHF.R.U32.HI R36, RZ, 0x8, R17 ;  /* 0x00000008ff247819 */ /* 0x000fc60000011611 */
[----:B------:R-:W4:Y:S01]  /*ba830*/  LDL.LU R4, [R1+0x8] ;  /* 0x0000080001047983 */ /* 0x000f220000300800 */
[----:B------:R-:W-:-:S03]  /*ba840*/  SHF.R.U32.HI R16, RZ, 0x8, R60 ;  /* 0x00000008ff107819 */ /* 0x000fc6000001163c */
[----:B------:R-:W4:Y:S01]  /*ba850*/  LDL.LU R3, [R1+0x10] ;  /* 0x0000100001037983 */ /* 0x000f220000300800 */
[----:B------:R-:W-:-:S03]  /*ba860*/  SHF.R.U32.HI R17, RZ, 0x8, R55 ;  /* 0x00000008ff117819 */ /* 0x000fc60000011637 */
[----:B------:R-:W4:Y:S01]  /*ba870*/  LDL.LU R2, [R1+0x18] ;  /* 0x0000180001027983 */ /* 0x000f220000300800 */
[----:B------:R-:W-:-:S03]  /*ba880*/  SHF.R.U32.HI R19, RZ, 0x8, R61 ;  /* 0x00000008ff137819 */ /* 0x000fc6000001163d */
[----:B0-----:R-:W4:Y:S01]  /*ba890*/  LDL.LU R0, [R1+0x24] ;  /* 0x0000240001007983 */ /* 0x001f220000300800 */
[----:B------:R-:W-:Y:S02]  /*ba8a0*/  LOP3.LUT R16, R16, 0xffff, RZ, 0xc0, !PT ;  /* 0x0000ffff10107812 */ /* 0x000fe400078ec0ff */
[----:B------:R-:W-:Y:S02]  /*ba8b0*/  LOP3.LUT R17, R17, 0xffff, RZ, 0xc0, !PT ;  /* 0x0000ffff11117812 */ /* 0x000fe400078ec0ff */
[----:B------:R-:W-:Y:S02]  /*ba8c0*/  SHF.R.U32.HI R18, RZ, 0x8, R6 ;  /* 0x00000008ff127819 */ /* 0x000fe40000011606 */
[----:B------:R-:W-:Y:S02]  /*ba8d0*/  LOP3.LUT R19, R19, 0xffff, RZ, 0xc0, !PT ;  /* 0x0000ffff13137812 */ /* 0x000fe400078ec0ff */
[----:B------:R-:W-:Y:S02]  /*ba8e0*/  LOP3.LUT R18, R18, 0xffff, RZ, 0xc0, !PT ;  /* 0x0000ffff12127812 */ /* 0x000fe400078ec0ff */
[----:B------:R-:W-:-:S05]  /*ba8f0*/  PRMT R7, R16, 0x3340, R17 ;  /* 0x0000334010077816 */ /* 0x000fca0000000011 */
[----:B------:R0:W-:Y:S01]  /*ba900*/  STL [R1+0xe0], R7 ;  /* 0x0000e00701007387 */ /* 0x0001e20000100800 */
[----:B------:R-:W-:-:S03]  /*ba910*/  SHF.R.U32.HI R38, RZ, 0x8, R47 ;  /* 0x00000008ff267819 */ /* 0x000fc6000001162f */
[----:B0-----:R-:W4:Y:S04]  /*ba920*/  LDL.LU R7, [R1+0x224] ;  /* 0x0002240001077983 */ /* 0x001f280000300800 */
[----:B------:R-:W4:Y:S01]  /*ba930*/  LDL.LU R49, [R1+0x218] ;  /* 0x0002180001317983 */ /* 0x000f220000300800 */
[----:B--2---:R-:W-:Y:S02]  /*ba940*/  SHF.R.U32.HI R16, RZ, 0x8, R48 ;  /* 0x00000008ff107819 */ /* 0x004fe40000011630 */
[----:B---3--:R-:W-:Y:S02]  /*ba950*/  SHF.R.U32.HI R17, RZ, 0x8, R5 ;  /* 0x00000008ff117819 */ /* 0x008fe40000011605 */
[----:B------:R-:W-:-:S05]  /*ba960*/  PRMT R5, R18, 0x3340, R19 ;  /* 0x0000334012057816 */ /* 0x000fca0000000013 */
[----:B------:R0:W-:Y:S04]  /*ba970*/  STL [R1+0xa8], R5 ;  /* 0x0000a80501007387 */ /* 0x0001e80000100800 */
[----:B------:R-:W2:Y:S04]  /*ba980*/  LDL.LU R6, [R1+0x1f8] ;  /* 0x0001f80001067983 */ /* 0x000ea80000300800 */
[----:B------:R-:W3:Y:S04]  /*ba990*/  LDL.LU R47, [R1+0x1f4] ;  /* 0x0001f400012f7983 */ /* 0x000ee80000300800 */
[----:B------:R-:W3:Y:S04]  /*ba9a0*/  LDL.LU R48, [R1+0x228] ;  /* 0x0002280001307983 */ /* 0x000ee80000300800 */
[----:B0-----:R-:W3:Y:S01]  /*ba9b0*/  LDL.LU R5, [R1+0x220] ;  /* 0x0002200001057983 */ /* 0x001ee20000300800 */
[----:B------:R-:W-:-:S02]  /*ba9c0*/  LOP3.LUT R16, R16, 0xffff, RZ, 0xc0, !PT ;  /* 0x0000ffff10107812 */ /* 0x000fc400078ec0ff */
[----:B------:R-:W-:-:S04]  /*ba9d0*/  LOP3.LUT R17, R17, 0xffff, RZ, 0xc0, !PT ;  /* 0x0000ffff11117812 */ /* 0x000fc800078ec0ff */
[----:B------:R-:W-:Y:S02]  /*ba9e0*/  PRMT R18, R16, 0x3340, R17 ;  /* 0x0000334010127816 */ /* 0x000fe40000000011 */
[----:B----4-:R-:W-:-:S03]  /*ba9f0*/  SHF.R.U32.HI R16, RZ, 0x8, R52 ;  /* 0x00000008ff107819 */ /* 0x010fc60000011634 */
[----:B------:R0:W-:Y:S01]  /*baa00*/  STL [R1+0xac], R18 ;  /* 0x0000ac1201007387 */ /* 0x0001e20000100800 */
[----:B------:R-:W-:Y:S02]  /*baa10*/  SHF.R.U32.HI R17, RZ, 0x8, R53 ;  /* 0x00000008ff117819 */ /* 0x000fe40000011635 */
[----:B------:R-:W-:Y:S02]  /*baa20*/  SHF.R.U32.HI R40, RZ, 0x8, R4 ;  /* 0x00000008ff287819 */ /* 0x000fe40000011604 */
[----:B------:R-:W-:Y:S02]  /*baa30*/  SHF.R.U32.HI R41, RZ, 0x8, R3 ;  /* 0x00000008ff297819 */ /* 0x000fe40000011603 */
[----:B0-----:R-:W-:Y:S02]  /*baa40*/  SHF.R.U32.HI R18, RZ, 0x8, R2 ;  /* 0x00000008ff127819 */ /* 0x001fe40000011602 */
[----:B------:R-:W-:Y:S02]  /*baa50*/  SHF.R.U32.HI R19, RZ, 0x8, R0 ;  /* 0x00000008ff137819 */ /* 0x000fe40000011600 */
[----:B------:R-:W-:-:S02]  /*baa60*/  SHF.R.U32.HI R39, RZ, 0x8, R54 ;  /* 0x00000008ff277819 */ /* 0x000fc40000011636 */
[----:B------:R-:W-:Y:S01]  /*baa70*/  LOP3.LUT R40, R40, 0xffff, RZ, 0xc0, !PT ;  /* 0x0000ffff28287812 */ /* 0x000fe200078ec0ff */
[----:B------:R-:W4:Y:S01]  /*baa80*/  LDL.LU R54, [R1+0x2a4] ;  /* 0x0002a40001367983 */ /* 0x000f220000300800 */
[----:B------:R-:W-:Y:S02]  /*baa90*/  LOP3.LUT R41, R41, 0xffff, RZ, 0xc0, !PT ;  /* 0x0000ffff29297812 */ /* 0x000fe400078ec0ff */
[----:B------:R-:W-:Y:S01]  /*baaa0*/  LOP3.LUT R18, R18, 0xffff, RZ, 0xc0, !PT ;  /* 0x0000ffff12127812 */ /* 0x000fe200078ec0ff */
[----:B------:R-:W4:Y:S01]  /*baab0*/  LDL.LU R4, [R1+0x2a0] ;  /* 0x0002a00001047983 */ /* 0x000f220000300800 */
[----:B------:R-:W-:Y:S02]  /*baac0*/  LOP3.LUT R19, R19, 0xffff, RZ, 0xc0, !PT ;  /* 0x0000ffff13137812 */ /* 0x000fe400078ec0ff */
[----:B------:R-:W-:Y:S01]  /*baad0*/  LOP3.LUT R16, R16, 0xffff, RZ, 0xc0, !PT ;  /* 0x0000ffff10107812 */ /* 0x000fe200078ec0ff */
[----:B------:R-:W4:Y:S01]  /*baae0*/  LDL.LU R3, [R1+0x29c] ;  /* 0x00029c0001037983 */ /* 0x000f220000300800 */
[----:B------:R-:W-:-:S02]  /*baaf0*/  LOP3.LUT R17, R17, 0xffff, RZ, 0xc0, !PT ;  /* 0x0000ffff11117812 */ /* 0x000fc400078ec0ff */
[----:B------:R-:W-:Y:S01]  /*bab00*/  PRMT R20, R40, 0x3340, R41 ;  /* 0x0000334028147816 */ /* 0x000fe20000000029 */
[----:B------:R-:W4:Y:S01]  /*bab10*/  LDL.LU R2, [R1+0x298] ;  /* 0x0002980001027983 */ /* 0x000f220000300800 */
[----:B------:R-:W-:Y:S02]  /*bab20*/  PRMT R19, R18, 0x3340, R19 ;  /* 0x0000334012137816 */ /* 0x000fe40000000013 */
[----:B------:R-:W-:Y:S01]  /*bab30*/  PRMT R16, R16, 0x3340, R17 ;  /* 0x0000334010107816 */ /* 0x000fe20000000011 */
[----:B------:R-:W4:Y:S04]  /*bab40*/  LDL.LU R0, [R1+0x50] ;  /* 0x0000500001007983 */ /* 0x000f280000300800 */
[----:B------:R-:W-:Y:S01]  /*bab50*/  STL [R1+0xb0], R20 ;  /* 0x0000b01401007387 */ /* 0x000fe20000100800 */
[----:B------:R-:W-:-:S03]  /*bab60*/  SHF.R.U32.HI R18, RZ, 0x8, R7 ;  /* 0x00000008ff127819 */ /* 0x000fc60000011607 */
[----:B------:R0:W-:Y:S04]  /*bab70*/  STL [R1+0xd8], R19 ;  /* 0x0000d81301007387 */ /* 0x0001e80000100800 */
[----:B------:R1:W-:Y:S04]  /*bab80*/  STL [R1+0xc4], R16 ;  /* 0x0000c41001007387 */ /* 0x0003e80000100800 */
[----:B------:R-:W4:Y:S01]  /*bab90*/  LDL.LU R52, [R1+0x260] ;  /* 0x0002600001347983 */ /* 0x000f220000300800 */
[----:B0-----:R-:W-:-:S03]  /*baba0*/  SHF.R.U32.HI R19, RZ, 0x8, R49 ;  /* 0x00000008ff137819 */ /* 0x001fc60000011631 */
[----:B------:R-:W4:Y:S04]  /*babb0*/  LDL.LU R7, [R1+0x90] ;  /* 0x0000900001077983 */ /* 0x000f280000300800 */
[----:B------:R-:W4:Y:S01]  /*babc0*/  LDL.LU R49, [R1+0x294] ;  /* 0x0002940001317983 */ /* 0x000f220000300800 */
[----:B--2---:R-:W-:-:S03]  /*babd0*/  SHF.R.U32.HI R40, RZ, 0x8, R6 ;  /* 0x00000008ff287819 */ /* 0x004fc60000011606 */
[----:B------:R-:W2:Y:S01]  /*babe0*/  LDL.LU R6, [R1+0x88] ;  /* 0x0000880001067983 */ /* 0x000ea20000300800 */
[----:B---3--:R-:W-:-:S03]  /*babf0*/  SHF.R.U32.HI R41, RZ, 0x8, R47 ;  /* 0x00000008ff297819 */ /* 0x008fc6000001162f */
[----:B------:R-:W3:Y:S01]  /*bac00*/  LDL.LU R47, [R1+0x58] ;  /* 0x00005800012f7983 */ /* 0x000ee20000300800 */
[----:B-1----:R-:W-:-:S03]  /*bac10*/  SHF.R.U32.HI R16, RZ, 0x8, R48 ;  /* 0x00000008ff107819 */ /* 0x002fc60000011630 */
[----:B------:R-:W3:Y:S01]  /*bac20*/  LDL.LU R48, [R1+0x290] ;  /* 0x0002900001307983 */ /* 0x000ee20000300800 */
[----:B------:R-:W-:-:S03]  /*bac30*/  SHF.R.U32.HI R17, RZ, 0x8, R5 ;  /* 0x00000008ff117819 */ /* 0x000fc60000011605 */
[----:B------:R-:W3:Y:S01]  /*bac40*/  LDL.LU R5, [R1+0x25c] ;  /* 0x00025c0001057983 */ /* 0x000ee20000300800 */
[----:B------:R-:W-:Y:S02]  /*bac50*/  LOP3.LUT R18, R18, 0xffff, RZ, 0xc0, !PT ;  /* 0x0000ffff12127812 */ /* 0x000fe400078ec0ff */
[----:B------:R-:W-:Y:S02]  /*bac60*/  LOP3.LUT R19, R19, 0xffff, RZ, 0xc0, !PT ;  /* 0x0000ffff13137812 */ /* 0x000fe400078ec0ff */
[----:B------:R-:W-:Y:S02]  /*bac70*/  LOP3.LUT R16, R16, 0xffff, RZ, 0xc0, !PT ;  /* 0x0000ffff10107812 */ /* 0x000fe400078ec0ff */
[----:B------:R-:W-:Y:S02]  /*bac80*/  PRMT R18, R18, 0x3340, R19 ;  /* 0x0000334012127816 */ /* 0x000fe40000000013 */
[----:B------:R-:W-:-:S03]  /*bac90*/  LOP3.LUT R17, R17, 0xffff, RZ, 0xc0, !PT ;  /* 0x0000ffff11117812 */ /* 0x000fc600078ec0ff */
[----:B------:R0:W-:Y:S01]  /*baca0*/  STL [R1+0xc0], R18 ;  /* 0x0000c01201007387 */ /* 0x0001e20000100800 */
[----:B------:R-:W-:Y:S02]  /*bacb0*/  SHF.R.U32.HI R43, RZ, 0x8, R43 ;  /* 0x00000008ff2b7819 */ /* 0x000fe4000001162b */
[----:B0-----:R-:W-:Y:S02]  /*bacc0*/  PRMT R18, R16, 0x3340, R17 ;  /* 0x0000334010127816 */ /* 0x001fe40000000011 */
[----:B----4-:R-:W-:Y:S02]  /*bacd0*/  SHF.R.U32.HI R16, RZ, 0x8, R54 ;  /* 0x00000008ff107819 */ /* 0x010fe40000011636 */
[----:B------:R-:W-:Y:S02]  /*bace0*/  SHF.R.U32.HI R17, RZ, 0x8, R4 ;  /* 0x00000008ff117819 */ /* 0x000fe40000011604 */
[----:B------:R-:W-:Y:S02]  /*bacf0*/  LOP3.LUT R16, R16, 0xffff, RZ, 0xc0, !PT ;  /* 0x0000ffff10107812 */ /* 0x000fe400078ec0ff */
[----:B------:R-:W-:Y:S01]  /*bad00*/  LOP3.LUT R17, R17, 0xffff, RZ, 0xc0, !PT ;  /* 0x0000ffff11117812 */ /* 0x000fe200078ec0ff */
[----:B------:R-:W-:Y:S01]  /*bad10*/  STL [R1+0xc8], R18 ;  /* 0x0000c81201007387 */ /* 0x000fe20000100800 */
[----:B------:R-:W-:-:S03]  /*bad20*/  LOP3.LUT R43, R43, 0xffff, RZ, 0xc0, !PT ;  /* 0x0000ffff2b2b7812 */ /* 0x000fc600078ec0ff */
[----:B------:R-:W4:Y:S01]  /*bad30*/  LDL.LU R53, [R1+0x2a8] ;  /* 0x0002a80001357983 */ /* 0x000f220000300800 */
[----:B------:R-:W-:-:S03]  /*bad40*/  SHF.R.U32.HI R44, RZ, 0x8, R0 ;  /* 0x00000008ff2c7819 */ /* 0x000fc60000011600 */
[----:B------:R-:W4:Y:S01]  /*bad50*/  LDL.LU R54, [R1+0x2b8] ;  /* 0x0002b80001367983 */ /* 0x000f220000300800 */
[----:B------:R-:W-:Y:S02]  /*bad60*/  PRMT R0, R16, 0x3340, R17 ;  /* 0x0000334010007816 */ /* 0x000fe40000000011 */
[----:B------:R-:W-:-:S03]  /*bad70*/  SHF.R.U32.HI R13, RZ, 0x8, R42 ;  /* 0x00000008ff0d7819 */ /* 0x000fc6000001162a */
[----:B------:R0:W-:Y:S01]  /*bad80*/  STL [R1+0xb4], R0 ;  /* 0x0000b40001007387 */ /* 0x0001e20000100800 */
[----:B------:R-:W-:Y:S02]  /*bad90*/  PRMT R11, R43, 0x3340, R1 ;  /* 0x000033402b0b7816 */ /* 0x000fe40000000001 */
[----:B------:R-:W-:Y:S01]  /*bada0*/  SHF.R.U32.HI R42, RZ, 0x8, R3 ;  /* 0x00000008ff2a7819 */ /* 0x000fe20000011603 */
[----:B------:R-:W4:Y:S01]  /*badb0*/  LDL.LU R4, [R1+0x2b0] ;  /* 0x0002b00001047983 */ /* 0x000f220000300800 */
[----:B------:R-:W-:-:S03]  /*badc0*/  SHF.R.U32.HI R43, RZ, 0x8, R2 ;  /* 0x00000008ff2b7819 */ /* 0x000fc60000011602 */
[----:B------:R-:W4:Y:S04]  /*badd0*/  LDL.LU R3, [R1+0x2c4] ;  /* 0x0002c40001037983 */ /* 0x000f280000300800 */
[----:B------:R-:W4:Y:S01]  /*bade0*/  LDL.LU R2, [R1+0x2b4] ;  /* 0x0002b40001027983 */ /* 0x000f220000300800 */
[----:B------:R-:W-:-:S03]  /*badf0*/  SHF.R.U32.HI R19, RZ, 0x8, R52 ;  /* 0x00000008ff137819 */ /* 0x000fc60000011634 */
[----:B0-----:R-:W4:Y:S01]  /*bae00*/  LDL.LU R0, [R1+0x2ac] ;  /* 0x0002ac0001007983 */ /* 0x001f220000300800 */
[----:B------:R-:W-:Y:S02]  /*bae10*/  SHF.R.U32.HI R46, RZ, 0x8, R7 ;  /* 0x00000008ff2e7819 */ /* 0x000fe40000011607 */
[----:B------:R-:W-:Y:S02]  /*bae20*/  SHF.R.U32.HI R18, RZ, 0x8, R49 ;  /* 0x00000008ff127819 */ /* 0x000fe40000011631 */
[----:B--2---:R-:W-:Y:S02]  /*bae30*/  SHF.R.U32.HI R16, RZ, 0x8, R6 ;  /* 0x00000008ff107819 */ /* 0x004fe40000011606 */
[----:B---3--:R-:W-:Y:S02]  /*bae40*/  SHF.R.U32.HI R17, RZ, 0x8, R47 ;  /* 0x00000008ff117819 */ /* 0x008fe4000001162f */
[----:B------:R-:W-:Y:S02]  /*bae50*/  LOP3.LUT R16, R16, 0xffff, RZ, 0xc0, !PT ;  /* 0x0000ffff10107812 */ /* 0x000fe400078ec0ff */
[----:B------:R-:W-:-:S02]  /*bae60*/  LOP3.LUT R17, R17, 0xffff, RZ, 0xc0, !PT ;  /* 0x0000ffff11117812 */ /* 0x000fc400078ec0ff */
[----:B------:R-:W-:Y:S02]  /*bae70*/  SHF.R.U32.HI R45, RZ, 0x8, R5 ;  /* 0x00000008ff2d7819 */ /* 0x000fe40000011605 */
[----:B------:R-:W-:Y:S02]  /*bae80*/  PRMT R5, R16, 0x3340, R17 ;  /* 0x0000334010057816 */ /* 0x000fe40000000011 */
[----:B------:R-:W-:Y:S02]  /*bae90*/  SHF.R.U32.HI R47, RZ, 0x8, R48 ;  /* 0x00000008ff2f7819 */ /* 0x000fe40000011630 */
[----:B------:R-:W2:Y:S04]  /*baea0*/  LDL.LU R48, [R1+0x2cc] ;  /* 0x0002cc0001307983 */ /* 0x000ea80000300800 */
[----:B------:R-:W3:Y:S04]  /*baeb0*/  LDL.LU R52, [R1+0x1ec] ;  /* 0x0001ec0001347983 */ /* 0x000ee80000300800 */
[----:B------:R0:W-:Y:S04]  /*baec0*/  STL [R1+0xa0], R5 ;  /* 0x0000a00501007387 */ /* 0x0001e80000100800 */
[----:B------:R-:W2:Y:S04]  /*baed0*/  LDL.LU R7, [R1+0x1bc] ;  /* 0x0001bc0001077983 */ /* 0x000ea80000300800 */
[----:B------:R-:W2:Y:S04]  /*baee0*/  LDL.LU R49, [R1+0x180] ;  /* 0x0001800001317983 */ /* 0x000ea80000300800 */
[----:B------:R-:W2:Y:S04]  /*baef0*/  LDL.LU R6, [R1+0x174] ;  /* 0x0001740001067983 */ /* 0x000ea80000300800 */
[----:B0-----:R-:W2:Y:S01]  /*baf00*/  LDL.LU R5, [R1+0x168] ;  /* 0x0001680001057983 */ /* 0x001ea20000300800 */
[----:B------:R-:W-:-:S02]  /*baf10*/  LOP3.LUT R19, R19, 0xffff, RZ, 0xc0, !PT ;  /* 0x0000ffff13137812 */ /* 0x000fc400078ec0ff */
[----:B------:R-:W-:Y:S02]  /*baf20*/  LOP3.LUT R46, R46, 0xffff, RZ, 0xc0, !PT ;  /* 0x0000ffff2e2e7812 */ /* 0x000fe400078ec0ff */
[----:B------:R-:W-:Y:S02]  /*baf30*/  LOP3.LUT R18, R18, 0xffff, RZ, 0xc0, !PT ;  /* 0x0000ffff12127812 */ /* 0x000fe400078ec0ff */
[----:B------:R-:W-:Y:S02]  /*baf40*/  LOP3.LUT R47, R47, 0xffff, RZ, 0xc0, !PT ;  /* 0x0000ffff2f2f7812 */ /* 0x000fe400078ec0ff */
[----:B------:R-:W-:Y:S02]  /*baf50*/  PRMT R17, R19, 0x3340, R46 ;  /* 0x0000334013117816 */ /* 0x000fe4000000002e */
[----:B------:R-:W-:-:S03]  /*baf60*/  PRMT R16, R18, 0x3340, R47 ;  /* 0x0000334012107816 */ /* 0x000fc6000000002f */
[----:B------:R-:W-:Y:S01]  /*baf70*/  STL [R1+0x9c], R17 ;  /* 0x00009c1101007387 */ /* 0x000fe20000100800 */
[----:B----4-:R-:W-:-:S03]  /*baf80*/  SHF.R.U32.HI R46, RZ, 0x8, R53 ;  /* 0x00000008ff2e7819 */ /* 0x010fc60000011635 */
[----:B------:R0:W-:Y:S01]  /*baf90*/  STL [R1+0x94], R16 ;  /* 0x0000941001007387 */ /* 0x0001e20000100800 */
[----:B------:R-:W-:-:S03]  /*bafa0*/  SHF.R.U32.HI R18, RZ, 0x8, R54 ;  /* 0x00000008ff127819 */ /* 0x000fc60000011636 */
[----:B------:R-:W4:Y:S01]  /*bafb0*/  LDL.LU R53, [R1+0x1e8] ;  /* 0x0001e80001357983 */ /* 0x000f220000300800 */
[----:B------:R-:W-:-:S03]  /*bafc0*/  LOP3.LUT R18, R18, 0xffff, RZ, 0xc0, !PT ;  /* 0x0000ffff12127812 */ /* 0x000fc600078ec0ff */
[----:B------:R-:W4:Y:S01]  /*bafd0*/  LDL.LU R54, [R1+0x1b8] ;  /* 0x0001b80001367983 */ /* 0x000f220000300800 */
[----:B------:R-:W-:-:S03]  /*bafe0*/  SHF.R.U32.HI R19, RZ, 0x8, R4 ;  /* 0x00000008ff137819 */ /* 0x000fc60000011604 */
[----:B------:R-:W4:Y:S01]  /*baff0*/  LDL.LU R4, [R1+0x1a0] ;  /* 0x0001a00001047983 */ /* 0x000f220000300800 */
[----:B0-----:R-:W-:Y:S02]  /*bb000*/  SHF.R.U32.HI R16, RZ, 0x8, R3 ;  /* 0x00000008ff107819 */ /* 0x001fe40000011603 */
[----:B------:R-:W-:Y:S01]  /*bb010*/  LOP3.LUT R19, R19, 0xffff, RZ, 0xc0, !PT ;  /* 0x0000ffff13137812 */ /* 0x000fe200078ec0ff */
[----:B------:R-:W4:Y:S01]  /*bb020*/  LDL.LU R3, [R1+0x184] ;  /* 0x0001840001037983 */ /* 0x000f220000300800 */
[----:B------:R-:W-:Y:S02]  /*bb030*/  SHF.R.U32.HI R17, RZ, 0x8, R2 ;  /* 0x00000008ff117819 */ /* 0x000fe40000011602 */
[----:B------:R-:W-:Y:S01]  /*bb040*/  LOP3.LUT R16, R16, 0xffff, RZ, 0xc0, !PT ;  /* 0x0000ffff10107812 */ /* 0x000fe200078ec0ff */
[----:B------:R-:W4:Y:S01]  /*bb050*/  LDL.LU R2, [R1+0x198] ;  /* 0x0001980001027983 */ /* 0x000f220000300800 */
[----:B------:R-:W-:Y:S02]  /*bb060*/  LOP3.LUT R17, R17, 0xffff, RZ, 0xc0, !PT ;  /* 0x0000ffff11117812 */ /* 0x000fe400078ec0ff */
[----:B------:R-:W-:-:S02]  /*bb070*/  PRMT R18, R18, 0x3340, R19 ;  /* 0x0000334012127816 */ /* 0x000fc40000000013 */
[----:B------:R-:W-:Y:S02]  /*bb080*/  SHF.R.U32.HI R47, RZ, 0x8, R0 ;  /* 0x00000008ff2f7819 */ /* 0x000fe40000011600 */
[----:B------:R-:W4:Y:S01]  /*bb090*/  LDL.LU R0, [R1+0x190] ;  /* 0x0001900001007983 */ /* 0x000f220000300800 */
[----:B------:R-:W-:-:S03]  /*bb0a0*/  PRMT R16, R16, 0x3340, R17 ;  /* 0x0000334010107816 */ /* 0x000fc60000000011 */
[----:B------:R2:W-:Y:S04]  /*bb0b0*/  STL [R1+0x90], R18 ;  /* 0x0000901201007387 */ /* 0x0005e80000100800 */
[----:B------:R0:W-:Y:S04]  /*bb0c0*/  STL [R1+0x8c], R16 ;  /* 0x00008c1001007387 */ /* 0x0001e80000100800 */
[----:B------:R-:W4:Y:S01]  /*bb0d0*/  LDL.LU R51, [R1+0x1c8] ;  /* 0x0001c80001337983 */ /* 0x000f220000300800 */
[----:B---3--:R-:W-:-:S04]  /*bb0e0*/  SHF.R.U32.HI R17, RZ, 0x8, R52 ;  /* 0x00000008ff117819 */ /* 0x008fc80000011634 */
[----:B------:R-:W-:Y:S02]  /*bb0f0*/  LOP3.LUT R17, R17, 0xffff, RZ, 0xc0, !PT ;  /* 0x0000ffff11117812 */ /* 0x000fe400078ec0ff */
[----:B--2---:R-:W-:Y:S02]  /*bb100*/  SHF.R.U32.HI R18, RZ, 0x8, R7 ;  /* 0x00000008ff127819 */ /* 0x004fe40000011607 */
[----:B------:R-:W2:Y:S02]  /*bb110*/  LDL.LU R7, [R1+0x188] ;  /* 0x0001880001077983 */ /* 0x000ea40000300800 */
[----:B------:R-:W-:Y:S02]  /*bb120*/  LOP3.LUT R18, R18, 0xffff, RZ, 0xc0, !PT ;  /* 0x0000ffff12127812 */ /* 0x000fe400078ec0ff */
[----:B0-----:R-:W-:Y:S02]  /*bb130*/  SHF.R.U32.HI R16, RZ, 0x8, R49 ;  /* 0x00000008ff107819 */ /* 0x001fe40000011631 */
[----:B------:R-:W-:-:S02]  /*bb140*/  SHF.R.U32.HI R19, RZ, 0x8, R6 ;  /* 0x00000008ff137819 */ /* 0x000fc40000011606 */
[----:B------:R-:W3:Y:S01]  /*bb150*/  LDL.LU R6, [R1+0x78] ;  /* 0x0000780001067983 */ /* 0x000ee20000300800 */
[----:B------:R-:W-:Y:S02]  /*bb160*/  SHF.R.U32.HI R49, RZ, 0x8, R5 ;  /* 0x00000008ff317819 */ /* 0x000fe40000011605 */
[----:B------:R-:W-:-:S05]  /*bb170*/  PRMT R5, R17, 0x3340, R18 ;  /* 0x0000334011057816 */ /* 0x000fca0000000012 */
[----:B------:R0:W-:Y:S04]  /*bb180*/  STL [R1+0x88], R5 ;  /* 0x0000880501007387 */ /* 0x0001e80000100800 */
[----:B0-----:R-:W3:Y:S01]  /*bb190*/  LDL.LU R5, [R1+0x14] ;  /* 0x0000140001057983 */ /* 0x001ee20000300800 */
[----:B------:R-:W-:Y:S02]  /*bb1a0*/  LOP3.LUT R16, R16, 0xffff, RZ, 0xc0, !PT ;  /* 0x0000ffff10107812 */ /* 0x000fe400078ec0ff */
[----:B------:R-:W-:Y:S02]  /*bb1b0*/  LOP3.LUT R19, R19, 0xffff, RZ, 0xc0, !PT ;  /* 0x0000ffff13137812 */ /* 0x000fe400078ec0ff */
[----:B------:R-:W-:Y:S02]  /*bb1c0*/  LOP3.LUT R49, R49, 0xffff, RZ, 0xc0, !PT ;  /* 0x0000ffff31317812 */ /* 0x000fe400078ec0ff */
[----:B------:R-:W-:-:S02]  /*bb1d0*/  PRMT R17, R16, 0x3340, R19 ;  /* 0x0000334010117816 */ /* 0x000fc40000000013 */
[----:B------:R-:W-:-:S03]  /*bb1e0*/  PRMT R16, R49, 0x3340, R1 ;  /* 0x0000334031107816 */ /* 0x000fc60000000001 */
[----:B------:R-:W-:Y:S01]  /*bb1f0*/  STL [R1+0x84], R17 ;  /* 0x0000841101007387 */ /* 0x000fe20000100800 */
[----:B----4-:R-:W-:-:S03]  /*bb200*/  SHF.R.U32.HI R49, RZ, 0x8, R53 ;  /* 0x00000008ff317819 */ /* 0x010fc60000011635 */
[----:B------:R0:W-:Y:S01]  /*bb210*/  STL [R1+0x4], R16 ;  /* 0x0000041001007387 */ /* 0x0001e20000100800 */
[----:B------:R-:W-:Y:S02]  /*bb220*/  SHF.R.U32.HI R18, RZ, 0x8, R54 ;  /* 0x00000008ff127819 */ /* 0x000fe40000011636 */
[----:B------:R-:W-:Y:S01]  /*bb230*/  SHF.R.U32.HI R50, RZ, 0x8, R3 ;  /* 0x00000008ff327819 */ /* 0x000fe20000011603 */
[----:B------:R-:W4:Y:S01]  /*bb240*/  LDL.LU R52, [R1+0x258] ;  /* 0x0002580001347983 */ /* 0x000f220000300800 */
[----:B------:R-:W-:-:S03]  /*bb250*/  SHF.R.U32.HI R19, RZ, 0x8, R4 ;  /* 0x00000008ff137819 */ /* 0x000fc60000011604 */
[----:B------:R-:W4:Y:S01]  /*bb260*/  LDL.LU R53, [R1+0x248] ;  /* 0x0002480001357983 */ /* 0x000f220000300800 */
[----:B0-----:R-:W-:Y:S02]  /*bb270*/  SHF.R.U32.HI R16, RZ, 0x8, R2 ;  /* 0x00000008ff107819 */ /* 0x001fe40000011602 */
[----:B------:R-:W-:Y:S01]  /*bb280*/  LOP3.LUT R50, R50, 0xffff, RZ, 0xc0, !PT ;  /* 0x0000ffff32327812 */ /* 0x000fe200078ec0ff */
[----:B------:R-:W4:Y:S01]  /*bb290*/  LDL.LU R54, [R1+0x21c] ;  /* 0x00021c0001367983 */ /* 0x000f220000300800 */
[----:B------:R-:W-:-:S03]  /*bb2a0*/  SHF.R.U32.HI R17, RZ, 0x8, R0 ;  /* 0x00000008ff117819 */ /* 0x000fc60000011600 */
[----:B------:R-:W4:Y:S01]  /*bb2b0*/  LDL.LU R4, [R1+0x19c] ;  /* 0x00019c0001047983 */ /* 0x000f220000300800 */
[----:B------:R-:W-:-:S03]  /*bb2c0*/  LOP3.LUT R16, R16, 0xffff, RZ, 0xc0, !PT ;  /* 0x0000ffff10107812 */ /* 0x000fc600078ec0ff */
[----:B------:R-:W4:Y:S01]  /*bb2d0*/  LDL.LU R3, [R1+0x4c] ;  /* 0x00004c0001037983 */ /* 0x000f220000300800 */
[----:B------:R-:W-:-:S03]  /*bb2e0*/  LOP3.LUT R17, R17, 0xffff, RZ, 0xc0, !PT ;  /* 0x0000ffff11117812 */ /* 0x000fc600078ec0ff */
[----:B------:R-:W4:Y:S01]  /*bb2f0*/  LDL.LU R2, [R1+0x1c4] ;  /* 0x0001c40001027983 */ /* 0x000f220000300800 */
[----:B------:R-:W-:Y:S02]  /*bb300*/  LOP3.LUT R18, R18, 0xffff, RZ, 0xc0, !PT ;  /* 0x0000ffff12127812 */ /* 0x000fe400078ec0ff */
[----:B------:R-:W-:Y:S01]  /*bb310*/  LOP3.LUT R19, R19, 0xffff, RZ, 0xc0, !PT ;  /* 0x0000ffff13137812 */ /* 0x000fe200078ec0ff */
[----:B------:R-:W4:Y:S01]  /*bb320*/  LDL.LU R0, [R1+0x48] ;  /* 0x0000480001007983 */ /* 0x000f220000300800 */
[----:B------:R-:W-:Y:S02]  /*bb330*/  PRMT R20, R50, 0x3340, R1 ;  /* 0x0000334032147816 */ /* 0x000fe40000000001 */
[----:B------:R-:W-:Y:S02]  /*bb340*/  LOP3.LUT R49, R49, 0xffff, RZ, 0xc0, !PT ;  /* 0x0000ffff31317812 */ /* 0x000fe400078ec0ff */
[----:B------:R-:W-:Y:S02]  /*bb350*/  SHF.R.U32.HI R50, RZ, 0x8, R51 ;  /* 0x00000008ff327819 */ /* 0x000fe40000011633 */
[----:B------:R-:W-:-:S02]  /*bb360*/  PRMT R17, R16, 0x3340, R17 ;  /* 0x0000334010117816 */ /* 0x000fc40000000011 */
[----:B------:R-:W-:Y:S02]  /*bb370*/  PRMT R16, R18, 0x3340, R19 ;  /* 0x0000334012107816 */ /* 0x000fe40000000013 */
[----:B------:R-:W-:Y:S02]  /*bb380*/  PRMT R49, R49, 0x3340, R1 ;  /* 0x0000334031317816 */ /* 0x000fe40000000001 */
[----:B------:R-:W-:Y:S02]  /*bb390*/  SHF.R.U32.HI R19, RZ, 0x8, R57 ;  /* 0x00000008ff137819 */ /* 0x000fe40000011639 */
[----:B------:R-:W-:Y:S01]  /*bb3a0*/  LOP3.LUT R50, R50, 0xffff, RZ, 0xc0, !PT ;  /* 0x0000ffff32327812 */ /* 0x000fe200078ec0ff */
[----:B------:R-:W-:Y:S01]  /*bb3b0*/  STL [R1+0x4588], R49 ;  /* 0x0045883101007387 */ /* 0x000fe20000100800 */
[----:B------:R-:W-:Y:S02]  /*bb3c0*/  LOP3.LUT R19, R19, 0xffff, RZ, 0xc0, !PT ;  /* 0x0000ffff13137812 */ /* 0x000fe400078ec0ff */
[----:B------:R-:W-:Y:S01]  /*bb3d0*/  PRMT R50, R50, 0x3340, R1 ;  /* 0x0000334032327816 */ /* 0x000fe20000000001 */
[----:B------:R0:W-:Y:S04]  /*bb3e0*/  STL [R1+0x10], R20 ;  /* 0x0000101401007387 */ /* 0x0001e80000100800 */
[----:B------:R-:W-:Y:S04]  /*bb3f0*/  STL [R1+0x74], R17 ;  /* 0x0000741101007387 */ /* 0x000fe80000100800 */
[----:B------:R2:W-:Y:S04]  /*bb400*/  STL [R1+0x70], R16 ;  /* 0x0000701001007387 */ /* 0x0005e80000100800 */
[----:B------:R-:W-:Y:S04]  /*bb410*/  STL [R1+0x458c], R50 ;  /* 0x00458c3201007387 */ /* 0x000fe80000100800 */
[----:B------:R-:W4:Y:S04]  /*bb420*/  LDL.LU R21, [R1+0x2dc] ;  /* 0x0002dc0001157983 */ /* 0x000f280000300800 */
[----:B0-----:R-:W4:Y:S01]  /*bb430*/  LDL.LU R20, [R1+0x208] ;  /* 0x0002080001147983 */ /* 0x001f220000300800 */
[----:B--2---:R-:W-:-:S02]  /*bb440*/  SHF.R.U32.HI R16, RZ, 0x8, R7 ;  /* 0x00000008ff107819 */ /* 0x004fc40000011607 */
[----:B---3--:R-:W-:Y:S02]  /*bb450*/  SHF.R.U32.HI R17, RZ, 0x8, R6 ;  /* 0x00000008ff117819 */ /* 0x008fe40000011606 */
[----:B------:R-:W-:Y:S02]  /*bb460*/  SHF.R.U32.HI R18, RZ, 0x8, R5 ;  /* 0x00000008ff127819 */ /* 0x000fe40000011605 */
[----:B------:R-:W-:-:S05]  /*bb470*/  PRMT R5, R19, 0x3340, R1 ;  /* 0x0000334013057816 */ /* 0x000fca0000000001 */
[----:B------:R0:W-:Y:S04]  /*bb480*/  STL [R1+0xc], R5 ;  /* 0x00000c0501007387 */ /* 0x0001e80000100800 */
[----:B------:R-:W2:Y:S04]  /*bb490*/  LDL.LU R7, [R1+0x200] ;  /* 0x0002000001077983 */ /* 0x000ea80000300800 */
[----:B------:R-:W3:Y:S04]  /*bb4a0*/  LDL.LU R6, [R1+0x214] ;  /* 0x0002140001067983 */ /* 0x000ee80000300800 */
[----:B0-----:R-:W3:Y:S01]  /*bb4b0*/  LDL.LU R5, [R1+0x20c] ;  /* 0x00020c0001057983 */ /* 0x001ee20000300800 */
[----:B------:R-:W-:-:S02]  /*bb4c0*/  LOP3.LUT R16, R16, 0xffff, RZ, 0xc0, !PT ;  /* 0x0000ffff10107812 */ /* 0x000fc400078ec0ff */
[----:B------:R-:W-:Y:S02]  /*bb4d0*/  LOP3.LUT R17, R17, 0xffff, RZ, 0xc0, !PT ;  /* 0x0000ffff11117812 */ /* 0x000fe400078ec0ff */
[----:B------:R-:W-:Y:S02]  /*bb4e0*/  LOP3.LUT R18, R18, 0xffff, RZ, 0xc0, !PT ;  /* 0x0000ffff12127812 */ /* 0x000fe400078ec0ff */
[----:B------:R-:W-:Y:S02]  /*bb4f0*/  PRMT R17, R16, 0x3340, R17 ;  /* 0x0000334010117816 */ /* 0x000fe40000000011 */
[----:B------:R-:W-:-:S03]  /*bb500*/  PRMT R16, R18, 0x3340, R1 ;  /* 0x0000334012107816 */ /* 0x000fc60000000001 */
[----:B------:R0:W-:Y:S01]  /*bb510*/  STL [R1+0x58], R17 ;  /* 0x0000581101007387 */ /* 0x0001e20000100800 */
[----:B----4-:R-:W-:Y:S02]  /*bb520*/  SHF.R.U32.HI R18, RZ, 0x8, R53 ;  /* 0x00000008ff127819 */ /* 0x010fe40000011635 */
[----:B------:R-:W-:Y:S02]  /*bb530*/  SHF.R.U32.HI R51, RZ, 0x8, R4 ;  /* 0x00000008ff337819 */ /* 0x000fe40000011604 */
[----:B------:R-:W-:Y:S02]  /*bb540*/  SHF.R.U32.HI R52, RZ, 0x8, R52 ;  /* 0x00000008ff347819 */ /* 0x000fe40000011634 */
[----:B0-----:R-:W-:Y:S02]  /*bb550*/  SHF.R.U32.HI R17, RZ, 0x8, R3 ;  /* 0x00000008ff117819 */ /* 0x001fe40000011603 */
[----:B------:R-:W-:Y:S02]  /*bb560*/  SHF.R.U32.HI R19, RZ, 0x8, R2 ;  /* 0x00000008ff137819 */ /* 0x000fe40000011602 */
[----:B------:R-:W-:-:S02]  /*bb570*/  SHF.R.U32.HI R53, RZ, 0x8, R0 ;  /* 0x00000008ff357819 */ /* 0x000fc40000011600 */
[----:B------:R-:W-:Y:S02]  /*bb580*/  LOP3.LUT R51, R51, 0xffff, RZ, 0xc0, !PT ;  /* 0x0000ffff33337812 */ /* 0x000fe400078ec0ff */
[----:B------:R-:W-:Y:S02]  /*bb590*/  LOP3.LUT R17, R17, 0xffff, RZ, 0xc0, !PT ;  /* 0x0000ffff11117812 */ /* 0x000fe400078ec0ff */
[----:B------:R-:W-:Y:S02]  /*bb5a0*/  LOP3.LUT R19, R19, 0xffff, RZ, 0xc0, !PT ;  /* 0x0000ffff13137812 */ /* 0x000fe400078ec0ff */
[----:B------:R-:W-:Y:S01]  /*bb5b0*/  LOP3.LUT R53, R53, 0xffff, RZ, 0xc0, !PT ;  /* 0x0000ffff35357812 */ /* 0x000fe200078ec0ff */
[----:B------:R0:W-:Y:S01]  /*bb5c0*/  STL [R1+0x8], R16 ;  /* 0x0000081001007387 */ /* 0x0001e20000100800 */
[----:B------:R-:W-:Y:S02]  /*bb5d0*/  LOP3.LUT R52, R52, 0xffff, RZ, 0xc0, !PT ;  /* 0x0000ffff34347812 */ /* 0x000fe400078ec0ff */
[----:B------:R-:W-:-:S02]  /*bb5e0*/  LOP3.LUT R18, R18, 0xffff, RZ, 0xc0, !PT ;  /* 0x0000ffff12127812 */ /* 0x000fc400078ec0ff */
[----:B------:R-:W-:Y:S02]  /*bb5f0*/  PRMT R3, R51, 0x3340, R17 ;  /* 0x0000334033037816 */ /* 0x000fe40000000011 */
[----:B------:R-:W-:Y:S02]  /*bb600*/  PRMT R2, R19, 0x3340, R53 ;  /* 0x0000334013027816 */ /* 0x000fe40000000035 */
[----:B0-----:R-:W-:Y:S02]  /*bb610*/  SHF.R.U32.HI R16, RZ, 0x8, R54 ;  /* 0x00000008ff107819 */ /* 0x001fe40000011636 */
[----:B------:R-:W4:Y:S01]  /*bb620*/  LDL.LU R54, [R1+0x1f0] ;  /* 0x0001f00001367983 */ /* 0x000f220000300800 */
[----:B------:R-:W-:-:S03]  /*bb630*/  PRMT R0, R52, 0x3340, R18 ;  /* 0x0000334034007816 */ /* 0x000fc60000000012 */
[----:B------:R-:W4:Y:S04]  /*bb640*/  LDL.LU R4, [R1+0x1d8] ;  /* 0x0001d80001047983 */ /* 0x000f280000300800 */
[----:B------:R0:W-:Y:S01]  /*bb650*/  STL [R1+0x50], R3 ;  /* 0x0000500301007387 */ /* 0x0001e20000100800 */
[----:B------:R-:W-:-:S03]  /*bb660*/  LOP3.LUT R16, R16, 0xffff, RZ, 0xc0, !PT ;  /* 0x0000ffff10107812 */ /* 0x000fc600078ec0ff */
[----:B0-----:R-:W4:Y:S04]  /*bb670*/  LDL.LU R3, [R1+0x1a8] ;  /* 0x0001a80001037983 */ /* 0x001f280000300800 */
[----:B------:R0:W-:Y:S01]  /*bb680*/  STL [R1+0x4c], R2 ;  /* 0x00004c0201007387 */ /* 0x0001e20000100800 */
[----:B------:R-:W-:-:S03]  /*bb690*/  SHF.R.U32.HI R52, RZ, 0x8, R20 ;  /* 0x00000008ff347819 */ /* 0x000fc60000011614 */
[----:B0-----:R-:W4:Y:S04]  /*bb6a0*/  LDL.LU R2, [R1+0x39c] ;  /* 0x00039c0001027983 */ /* 0x001f280000300800 */
[----:B------:R0:W-:Y:S01]  /*bb6b0*/  STL [R1+0x48], R0 ;  /* 0x0000480001007387 */ /* 0x0001e20000100800 */
[----:B------:R-:W-:-:S03]  /*bb6c0*/  LOP3.LUT R52, R52, 0xffff, RZ, 0xc0, !PT ;  /* 0x0000ffff34347812 */ /* 0x000fc600078ec0ff */
[----:B0-----:R-:W4:Y:S01]  /*bb6d0*/  LDL.LU R0, [R1+0x194] ;  /* 0x0001940001007983 */ /* 0x001f220000300800 */
[--C-:B------:R-:W-:Y:S02]  /*bb6e0*/  PRMT R51, R16, 0x3340, R1.reuse ;  /* 0x0000334010337816 */ /* 0x100fe40000000001 */
[----:B------:R-:W-:-:S03]  /*bb6f0*/  PRMT R52, R52, 0x3340, R1 ;  /* 0x0000334034347816 */ /* 0x000fc60000000001 */
[----:B------:R-:W-:Y:S01]  /*bb700*/  STL [R1+0x457c], R51 ;  /* 0x00457c3301007387 */ /* 0x000fe20000100800 */
[----:B------:R-:W-:-:S03]  /*bb710*/  SHF.R.U32.HI R53, RZ, 0x8, R21 ;  /* 0x00000008ff357819 */ /* 0x000fc60000011615 */
[----:B------:R-:W-:Y:S04]  /*bb720*/  STL [R1+0x4580], R52 ;  /* 0x0045803401007387 */ /* 0x000fe80000100800 */
[----:B------:R-:W4:Y:S04]  /*bb730*/  LDL.LU R22, [R1+0x428] ;  /* 0x0004280001167983 */ /* 0x000f280000300800 */
[----:B------:R-:W4:Y:S01]  /*bb740*/  LDL.LU R21, [R1+0x210] ;  /* 0x0002100001157983 */ /* 0x000f220000300800 */
[----:B--2---:R-:W-:-:S04]  /*bb750*/  SHF.R.U32.HI R18, RZ, 0x8, R7 ;  /* 0x00000008ff127819 */ /* 0x004fc80000011607 */
[----:B------:R-:W-:Y:S02]  /*bb760*/  LOP3.LUT R18, R18, 0xffff, RZ, 0xc0, !PT ;  /* 0x0000ffff12127812 */ /* 0x000fe400078ec0ff */
[----:B---3--:R-:W-:Y:S02]  /*bb770*/  SHF.R.U32.HI R17, RZ, 0x8, R5 ;  /* 0x00000008ff117819 */ /* 0x008fe40000011605 */
[----:B------:R-:W-:-:S05]  /*bb780*/  PRMT R5, R18, 0x3340, R1 ;  /* 0x0000334012057816 */ /* 0x000fca0000000001 */
[----:B------:R0:W-:Y:S04]  /*bb790*/  STL [R1+0x14], R5 ;  /* 0x0000140501007387 */ /* 0x0001e80000100800 */
[----:B------:R-:W2:Y:S01]  /*bb7a0*/  LDL.LU R20, [R1+0x204] ;  /* 0x0002040001147983 */ /* 0x000ea20000300800 */
[----:B------:R-:W-:Y:S02]  /*bb7b0*/  SHF.R.U32.HI R16, RZ, 0x8, R6 ;  /* 0x00000008ff107819 */ /* 0x000fe40000011606 */
[----:B------:R-:W-:Y:S01]  /*bb7c0*/  LOP3.LUT R17, R17, 0xffff, RZ, 0xc0, !PT ;  /* 0x0000ffff11117812 */ /* 0x000fe200078ec0ff */
[----:B------:R-:W3:Y:S01]  /*bb7d0*/  LDL.LU R7, [R1+0x268] ;  /* 0x0002680001077983 */ /* 0x000ee20000300800 */
[----:B------:R-:W-:Y:S02]  /*bb7e0*/  LOP3.LUT R16, R16, 0xffff, RZ, 0xc0, !PT ;  /* 0x0000ffff10107812 */ /* 0x000fe400078ec0ff */
[----:B------:R-:W-:Y:S01]  /*bb7f0*/  LOP3.LUT R53, R53, 0xffff, RZ, 0xc0, !PT ;  /* 0x0000ffff35357812 */ /* 0x000fe200078ec0ff */
[----:B------:R-:W3:Y:S01]  /*bb800*/  LDL.LU R6, [R1+0x264] ;  /* 0x0002640001067983 */ /* 0x000ee20000300800 */
[----:B------:R-:W-:-:S02]  /*bb810*/  PRMT R16, R16, 0x3340, R17 ;  /* 0x0000334010107816 */ /* 0x000fc40000000011 */
[----:B------:R-:W-:Y:S01]  /*bb820*/  PRMT R53, R53, 0x3340, R1 ;  /* 0x0000334035357816 */ /* 0x000fe20000000001 */
[----:B0-----:R-:W3:Y:S04]  /*bb830*/  LDL.LU R5, [R1+0x254] ;  /* 0x0002540001057983 */ /* 0x001ee80000300800 */
[----:B------:R0:W-:Y:S04]  /*bb840*/  STL [R1+0x34], R16 ;  /* 0x0000341001007387 */ /* 0x0001e80000100800 */
[----:B------:R-:W-:Y:S01]  /*bb850*/  STL [R1+0x4578], R53 ;  /* 0x0045783501007387 */ /* 0x000fe20000100800 */
[----:B----4-:R-:W-:-:S02]  /*bb860*/  SHF.R.U32.HI R18, RZ, 0x8, R54 ;  /* 0x00000008ff127819 */ /* 0x010fc40000011636 */
[----:B------:R-:W-:Y:S02]  /*bb870*/  SHF.R.U32.HI R19, RZ, 0x8, R4 ;  /* 0x00000008ff137819 */ /* 0x000fe40000011604 */
[----:B------:R-:W-:Y:S01]  /*bb880*/  LOP3.LUT R18, R18, 0xffff, RZ, 0xc0, !PT ;  /* 0x0000ffff12127812 */ /* 0x000fe200078ec0ff */
[----:B------:R-:W4:Y:S01]  /*bb890*/  LDL.LU R4, [R1+0x3b0] ;  /* 0x0003b00001047983 */ /* 0x000f220000300800 */
[----:B------:R-:W-:Y:S02]  /*bb8a0*/  LOP3.LUT R19, R19, 0xffff, RZ, 0xc0, !PT ;  /* 0x0000ffff13137812 */ /* 0x000fe400078ec0ff */
[----:B------:R-:W-:Y:S02]  /*bb8b0*/  SHF.R.U32.HI R54, RZ, 0x8, R3 ;  /* 0x00000008ff367819 */ /* 0x000fe40000011603 */
[----:B------:R-:W4:Y:S02]  /*bb8c0*/  LDL.LU R3, [R1+0x3ac] ;  /* 0x0003ac0001037983 */ /* 0x000f240000300800 */
[----:B------:R-:W-:-:S04]  /*bb8d0*/  LOP3.LUT R54, R54, 0xffff, RZ, 0xc0, !PT ;  /* 0x0000ffff36367812 */ /* 0x000fc800078ec0ff */
[----:B------:R-:W-:Y:S02]  /*bb8e0*/  PRMT R54, R54, 0x3340, R1 ;  /* 0x0000334036367816 */ /* 0x000fe40000000001 */
[----:B------:R-:W-:Y:S02]  /*bb8f0*/  SHF.R.U32.HI R17, RZ, 0x8, R2 ;  /* 0x00000008ff117819 */ /* 0x000fe40000011602 */
[----:B0-----:R-:W-:Y:S02]  /*bb900*/  SHF.R.U32.HI R16, RZ, 0x8, R0 ;  /* 0x00000008ff107819 */ /* 0x001fe40000011600 */
[----:B------:R-:W-:Y:S02]  /*bb910*/  PRMT R0, R18, 0x3340, R19 ;  /* 0x0000334012007816 */ /* 0x000fe40000000013 */
[----:B------:R-:W-:-:S03]  /*bb920*/  LOP3.LUT R16, R16, 0xffff, RZ, 0xc0, !PT ;  /* 0x0000ffff10107812 */ /* 0x000fc600078ec0ff */
[----:B------:R0:W-:Y:S04]  /*bb930*/  STL [R1+0x2c], R0 ;  /* 0x00002c0001007387 */ /* 0x0001e80000100800 */
[----:B------:R-:W4:Y:S01]  /*bb940*/  LDL.LU R2, [R1+0x390] ;  /* 0x0003900001027983 */ /* 0x000f220000300800 */
[----:B------:R-:W-:-:S03]  /*bb950*/  PRMT R16, R16, 0x3340, R1 ;  /* 0x0000334010107816 */ /* 0x000fc60000000001 */
[----:B0-----:R-:W4:Y:S01]  /*bb960*/  LDL.LU R0, [R1+0x388] ;  /* 0x0003880001007983 */ /* 0x001f220000300800 */
[----:B------:R-:W-:-:S03]  /*bb970*/  LOP3.LUT R17, R17, 0xffff, RZ, 0xc0, !PT ;  /* 0x0000ffff11117812 */ /* 0x000fc600078ec0ff */
[----:B------:R-:W-:Y:S01]  /*bb980*/  STL [R1+0x4584], R54 ;  /* 0x0045843601007387 */ /* 0x000fe20000100800 */
[----:B------:R-:W-:-:S03]  /*bb990*/  PRMT R55, R17, 0x3340, R1 ;  /* 0x0000334011377816 */ /* 0x000fc60000000001 */
[----:B------:R2:W-:Y:S01]  /*bb9a0*/  STL [R1+0x18], R16 ;  /* 0x0000181001007387 */ /* 0x0005e20000100800 */
[----:B------:R-:W-:Y:S02]  /*bb9b0*/  SHF.R.U32.HI R37, RZ, 0x8, R56 ;  /* 0x00000008ff257819 */ /* 0x000fe40000011638 */
[----:B------:R-:W-:Y:S02]  /*bb9c0*/  SHF.R.U32.HI R17, RZ, 0x8, R21 ;  /* 0x00000008ff117819 */ /* 0x000fe40000011615 */
[----:B------:R-:W-:Y:S02]  /*bb9d0*/  SHF.R.U32.HI R56, RZ, 0x8, R22 ;  /* 0x00000008ff387819 */ /* 0x000fe40000011616 */
[----:B--2---:R-:W-:Y:S02]  /*bb9e0*/  SHF.R.U32.HI R16, RZ, 0x8, R20 ;  /* 0x00000008ff107819 */ /* 0x004fe40000011614 */
[----:B------:R-:W2:Y:S04]  /*bb9f0*/  LDL.LU R20, [R1+0x480] ;  /* 0x0004800001147983 */ /* 0x000ea80000300800 */
[----:B------:R-:W2:Y:S04]  /*bba00*/  LDL.LU R21, [R1+0x49c] ;  /* 0x00049c0001157983 */ /* 0x000ea80000300800 */
[----:B------:R-:W2:Y:S01]  /*bba10*/  LDL.LU R22, [R1+0x4ac] ;  /* 0x0004ac0001167983 */ /* 0x000ea20000300800 */
[----:B---3--:R-:W-:-:S02]  /*bba20*/  SHF.R.U32.HI R19, RZ, 0x8, R7 ;  /* 0x00000008ff137819 */ /* 0x008fc40000011607 */
[----:B------:R-:W-:Y:S02]  /*bba30*/  SHF.R.U32.HI R18, RZ, 0x8, R6 ;  /* 0x00000008ff127819 */ /* 0x000fe40000011606 */
[----:B------:R-:W-:Y:S02]  /*bba40*/  LOP3.LUT R17, R17, 0xffff, RZ, 0xc0, !PT ;  /* 0x0000ffff11117812 */ /* 0x000fe400078ec0ff */
[----:B------:R-:W-:Y:S02]  /*bba50*/  LOP3.LUT R16, R16, 0xffff, RZ, 0xc0, !PT ;  /* 0x0000ffff10107812 */ /* 0x000fe400078ec0ff */
[----:B------:R-:W-:Y:S02]  /*bba60*/  LOP3.LUT R19, R19, 0xffff, RZ, 0xc0, !PT ;  /* 0x0000ffff13137812 */ /* 0x000fe400078ec0ff */
[----:B------:R-:W-:Y:S02]  /*bba70*/  LOP3.LUT R18, R18, 0xffff, RZ, 0xc0, !PT ;  /* 0x0000ffff12127812 */ /* 0x000fe400078ec0ff */
[----:B------:R-:W-:-:S02]  /*bba80*/  PRMT R6, R17, 0x3340, R16 ;  /* 0x0000334011067816 */ /* 0x000fc40000000010 */
[----:B------:R-:W-:Y:S02]  /*bba90*/  SHF.R.U32.HI R58, RZ, 0x8, R5 ;  /* 0x00000008ff3a7819 */ /* 0x000fe40000011605 */
[----:B------:R-:W-:Y:S01]  /*bbaa0*/  PRMT R5, R19, 0x3340, R18 ;  /* 0x0000334013057816 */ /* 0x000fe20000000012 */
[----:B------:R0:W-:Y:S04]  /*bbab0*/  STL [R1+0x28], R6 ;  /* 0x0000280601007387 */ /* 0x0001e80000100800 */
[----:B------:R-:W3:Y:S04]  /*bbac0*/  LDL.LU R19, [R1+0x2f4] ;  /* 0x0002f40001137983 */ /* 0x000ee80000300800 */
[----:B------:R1:W-:Y:S01]  /*bbad0*/  STL [R1+0x24], R5 ;  /* 0x0000240501007387 */ /* 0x0003e20000100800 */
[----:B----4-:R-:W-:-:S05]  /*bbae0*/  LOP3.LUT R7, R4, 0xffff, RZ, 0xc0, !PT ;  /* 0x0000ffff04077812 */ /* 0x010fca00078ec0ff */
[----:B------:R4:W-:Y:S01]  /*bbaf0*/  STL [R1+0x5c], R7 ;  /* 0x00005c0701007387 */ /* 0x0009e20000100800 */
[----:B0-----:R-:W-:-:S05]  /*bbb00*/  LOP3.LUT R6, R3, 0xffff, RZ, 0xc0, !PT ;  /* 0x0000ffff03067812 */ /* 0x001fca00078ec0ff */
[----:B------:R0:W-:Y:S04]  /*bbb10*/  STL [R1+0x60], R6 ;  /* 0x0000600601007387 */ /* 0x0001e80000100800 */
[----:B------:R-:W4:Y:S01]  /*bbb20*/  LDL.LU R3, [R1] ;  /* 0x0000000001037983 */ /* 0x000f220000300800 */
[----:B-1----:R-:W-:Y:S02]  /*bbb30*/  LOP3.LUT R5, R2, 0xffff, RZ, 0xc0, !PT ;  /* 0x0000ffff02057812 */ /* 0x002fe400078ec0ff */
[----:B------:R-:W-:-:S03]  /*bbb40*/  LOP3.LUT R4, R0, 0xffff, RZ, 0xc0, !PT ;  /* 0x0000ffff00047812 */ /* 0x000fc600078ec0ff */
[----:B------:R1:W-:Y:S04]  /*bbb50*/  STL [R1+0x6c], R5 ;  /* 0x00006c0501007387 */ /* 0x0003e80000100800 */
[----:B------:R-:W4:Y:S04]  /*bbb60*/  LDL.LU R2, [R1+0x138] ;  /* 0x0001380001027983 */ /* 0x000f280000300800 */
[----:B------:R-:W4:Y:S04]  /*bbb70*/  LDL.LU R0, [R1+0x30] ;  /* 0x0000300001007983 */ /* 0x000f280000300800 */
[----:B------:R1:W-:Y:S04]  /*bbb80*/  STL [R1+0x78], R4 ;  /* 0x0000780401007387 */ /* 0x0003e80000100800 */
[----:B------:R-:W4:Y:S04]  /*bbb90*/  LDL.LU R50, [R1+0x124] ;  /* 0x0001240001327983 */ /* 0x000f280000300800 */
[----:B------:R-:W4:Y:S04]  /*bbba0*/  LDL.LU R49, [R1+0x11c] ;  /* 0x00011c0001317983 */ /* 0x000f280000300800 */
[----:B------:R-:W4:Y:S04]  /*bbbb0*/  LDL.LU R54, [R1+0xf8] ;  /* 0x0000f80001367983 */ /* 0x000f280000300800 */
[----:B------:R-:W4:Y:S04]  /*bbbc0*/  LDL.LU R53, [R1+0xfc] ;  /* 0x0000fc0001357983 */ /* 0x000f280000300800 */
[----:B------:R-:W4:Y:S04]  /*bbbd0*/  LDL.LU R52, [R1+0xf0] ;  /* 0x0000f00001347983 */ /* 0x000f280000300800 */
[----:B------:R-:W4:Y:S01]  /*bbbe0*/  LDL.LU R51, [R1+0xf4] ;  /* 0x0000f40001337983 */ /* 0x000f220000300800 */
[----:B--2---:R-:W-:-:S03]  /*bbbf0*/  SHF.R.U32.HI R17, RZ, 0x8, R20 ;  /* 0x00000008ff117819 */ /* 0x004fc60000011614 */
[----:B------:R-:W2:Y:S01]  /*bbc00*/  LDL.LU R20, [R1+0xe8] ;  /* 0x0000e80001147983 */ /* 0x000ea20000300800 */
[----:B------:R-:W-:-:S03]  /*bbc10*/  SHF.R.U32.HI R18, RZ, 0x8, R21 ;  /* 0x00000008ff127819 */ /* 0x000fc60000011615 */
[----:B------:R-:W2:Y:S01]  /*bbc20*/  LDL.LU R21, [R1+0xec] ;  /* 0x0000ec0001157983 */ /* 0x000ea20000300800 */
[----:B------:R-:W-:-:S03]  /*bbc30*/  SHF.R.U32.HI R16, RZ, 0x8, R22 ;  /* 0x00000008ff107819 */ /* 0x000fc60000011616 */
[----:B------:R-:W2:Y:S01]  /*bbc40*/  LDL.LU R22, [R1+0xcc] ;  /* 0x0000cc0001167983 */ /* 0x000ea20000300800 */
[----:B------:R-:W-:Y:S02]  /*bbc50*/  LOP3.LUT R59, R17, 0xffff, RZ, 0xc0, !PT ;  /* 0x0000ffff113b7812 */ /* 0x000fe400078ec0ff */
[----:B------:R-:W-:Y:S01]  /*bbc60*/  LOP3.LUT R60, R18, 0xffff, RZ, 0xc0, !PT ;  /* 0x0000ffff123c7812 */ /* 0x000fe200078ec0ff */
[----:B------:R-:W2:Y:S01]  /*bbc70*/  LDL.LU R17, [R1+0x2f8] ;  /* 0x0002f80001117983 */ /* 0x000ea20000300800 */
[----:B------:R-:W-:-:S03]  /*bbc80*/  LOP3.LUT R61, R16, 0xffff, RZ, 0xc0, !PT ;  /* 0x0000ffff103d7812 */ /* 0x000fc600078ec0ff */
[----:B------:R-:W2:Y:S04]  /*bbc90*/  LDL.LU R18, [R1+0x2d8] ;  /* 0x0002d80001127983 */ /* 0x000ea80000300800 */
[----:B------:R-:W2:Y:S01]  /*bbca0*/  LDL.LU R16, [R1+0x2f0] ;  /* 0x0002f00001107983 */ /* 0x000ea20000300800 */
[----:B------:R-:W0:Y:S01]  /*bbcb0*/  S2R R57, SR_TID.X ;  /* 0x0000000000397919 */ /* 0x000e220000002100 */
[----:B------:R-:W-:Y:S01]  /*bbcc0*/  ULEA UR4, UR5, UR4, 0x18 ;  /* 0x0000000405047291 */ /* 0x000fe2000f8ec03f */
[----:B---3--:R-:W-:Y:S02]  /*bbcd0*/  PRMT R19, R19, 0x4210, R4 ;  /* 0x0000421013137816 */ /* 0x008fe40000000004 */
[----:B0-----:R-:W-:-:S04]  /*bbce0*/  LOP3.LUT R57, R57, 0x1f, RZ, 0xc0, !PT ;  /* 0x0000001f39397812 */ /* 0x001fc800078ec0ff */
[----:B------:R-:W-:Y:S01]  /*bbcf0*/  LEA R57, R57, UR4, 0x4 ;  /* 0x0000000439397c11 */ /* 0x000fe2000f8e20ff */
[----:B------:R-:W-:Y:S01]  /*bbd00*/  ULDC UR4, c[0x0][0x244] ;  /* 0x0000910000047ab9 */ /* 0x000fe20000000800 */
[----:B----4-:R-:W-:Y:S02]  /*bbd10*/  PRMT R2, R2, 0x5410, R3 ;  /* 0x0000541002027816 */ /* 0x010fe40000000003 */
[----:B------:R-:W-:Y:S02]  /*bbd20*/  PRMT R50, R50, 0x5410, R0 ;  /* 0x0000541032327816 */ /* 0x000fe40000000000 */
[----:B--2---:R-:W-:Y:S02]  /*bbd30*/  PRMT R17, R17, 0x4210, R6 ;  /* 0x0000421011117816 */ /* 0x004fe40000000006 */
[----:B------:R-:W-:Y:S02]  /*bbd40*/  PRMT R18, R18, 0x4210, R5 ;  /* 0x0000421012127816 */ /* 0x000fe40000000005 */
[----:B------:R-:W-:-:S02]  /*bbd50*/  PRMT R16, R16, 0x4210, R7 ;  /* 0x0000421010107816 */ /* 0x000fc40000000007 */
[----:B------:R-:W2:Y:S04]  /*bbd60*/  LDL.LU R7, [R1+0x45b4] ;  /* 0x0045b40001077983 */ /* 0x000ea80000300800 */
[----:B------:R-:W3:Y:S04]  /*bbd70*/  LDL.LU R6, [R1+0x45b0] ;  /* 0x0045b00001067983 */ /* 0x000ee80000300800 */
[----:B-1----:R-:W4:Y:S04]  /*bbd80*/  LDL.LU R5, [R1+0x45ac] ;  /* 0x0045ac0001057983 */ /* 0x002f280000300800 */
[----:B------:R-:W2:Y:S04]  /*bbd90*/  LDL.LU R4, [R1+0x45a8] ;  /* 0x0045a80001047983 */ /* 0x000ea80000300800 */
[----:B------:R0:W-:Y:S04]  /*bbda0*/  STSM.16.M88.4 [R57], R16 ;  /* 0x0000001039007844 */ /* 0x0001e80000000200 */
[----:B0-----:R-:W3:Y:S04]  /*bbdb0*/  LDL.LU R16, [R1+0x118] ;  /* 0x0001180001107983 */ /* 0x001ee80000300800 */
[----:B------:R-:W4:Y:S04]  /*bbdc0*/  LDL.LU R17, [R1+0x108] ;  /* 0x0001080001117983 */ /* 0x000f280000300800 */
[----:B------:R-:W2:Y:S04]  /*bbdd0*/  LDL.LU R18, [R1+0x10c] ;  /* 0x00010c0001127983 */ /* 0x000ea80000300800 */
[----:B------:R-:W2:Y:S04]  /*bbde0*/  LDL.LU R19, [R1+0x100] ;  /* 0x0001000001137983 */ /* 0x000ea80000300800 */
[----:B------:R-:W4:Y:S04]  /*bbdf0*/  LDL.LU R3, [R1+0x45a4] ;  /* 0x0045a40001037983 */ /* 0x000f280000300800 */
[----:B------:R0:W-:Y:S04]  /*bbe00*/  STL [R1+0x1a4], R2 ;  /* 0x0001a40201007387 */ /* 0x0001e80000100800 */
[----:B0-----:R-:W3:Y:S04]  /*bbe10*/  LDL.LU R2, [R1+0x45a0] ;  /* 0x0045a00001027983 */ /* 0x001ee80000300800 */
[----:B------:R-:W2:Y:S01]  /*bbe20*/  LDL.LU R0, [R1+0x459c] ;  /* 0x00459c0001007983 */ /* 0x000ea20000300800 */
[----:B------:R-:W-:-:S03]  /*bbe30*/  LOP3.LUT R8, R8, 0xffff, RZ, 0xc0, !PT ;  /* 0x0000ffff08087812 */ /* 0x000fc600078ec0ff */
[----:B------:R0:W-:Y:S01]  /*bbe40*/  STL [R1+0x1a8], R50 ;  /* 0x0001a83201007387 */ /* 0x0001e20000100800 */
[----:B------:R-:W-:-:S03]  /*bbe50*/  PRMT R8, R8, 0x3340, R1 ;  /* 0x0000334008087816 */ /* 0x000fc60000000001 */
[----:B0-----:R-:W4:Y:S01]  /*bbe60*/  LDL.LU R50, [R1+0xd4] ;  /* 0x0000d40001327983 */ /* 0x001f220000300800 */
[----:B------:R-:W-:-:S04]  /*bbe70*/  LOP3.LUT R9, R9, 0xffff, RZ, 0xc0, !PT ;  /* 0x0000ffff09097812 */ /* 0x000fc800078ec0ff */
[----:B------:R-:W-:Y:S02]  /*bbe80*/  PRMT R9, R9, 0x3340, R1 ;  /* 0x0000334009097816 */ /* 0x000fe40000000001 */
[----:B------:R-:W-:Y:S02]  /*bbe90*/  LOP3.LUT R13, R13, 0xffff, RZ, 0xc0, !PT ;  /* 0x0000ffff0d0d7812 */ /* 0x000fe400078ec0ff */
[----:B------:R-:W-:Y:S02]  /*bbea0*/  LOP3.LUT R14, R14, 0xffff, RZ, 0xc0, !PT ;  /* 0x0000ffff0e0e7812 */ /* 0x000fe400078ec0ff */
[----:B------:R-:W-:Y:S02]  /*bbeb0*/  LOP3.LUT R15, R15, 0xffff, RZ, 0xc0, !PT ;  /* 0x0000ffff0f0f7812 */ /* 0x000fe400078ec0ff */
[----:B------:R-:W-:Y:S02]  /*bbec0*/  LOP3.LUT R38, R38, 0xffff, RZ, 0xc0, !PT ;  /* 0x0000ffff26267812 */ /* 0x000fe400078ec0ff */
[----:B------:R-:W-:-:S02]  /*bbed0*/  LOP3.LUT R39, R39, 0xffff, RZ, 0xc0, !PT ;  /* 0x0000ffff27277812 */ /* 0x000fc400078ec0ff */
[----:B------:R-:W-:Y:S02]  /*bbee0*/  LOP3.LUT R36, R36, 0xffff, RZ, 0xc0, !PT ;  /* 0x0000ffff24247812 */ /* 0x000fe400078ec0ff */
        /* <DEDUP_REMOVED lines=16> */
[----:B------:R-:W-:-:S02]  /*bbff0*/  SHF.R.U32.HI R48, RZ, 0x8, R48 ;  /* 0x00000008ff307819 */ /* 0x000fc40000011630 */
[----:B------:R-:W-:Y:S02]  /*bc000*/  LOP3.LUT R35, R35, 0xffff, RZ, 0xc0, !PT ;  /* 0x0000ffff23237812 */ /* 0x000fe400078ec0ff */
[----:B------:R-:W-:Y:S02]  /*bc010*/  LOP3.LUT R32, R32, 0xffff, RZ, 0xc0, !PT ;  /* 0x0000ffff20207812 */ /* 0x000fe400078ec0ff */
[----:B------:R-:W-:Y:S02]  /*bc020*/  LOP3.LUT R31, R31, 0xffff, RZ, 0xc0, !PT ;  /* 0x0000ffff1f1f7812 */ /* 0x000fe400078ec0ff */
[----:B------:R-:W-:Y:S02]  /*bc030*/  LOP3.LUT R58, R58, 0xffff, RZ, 0xc0, !PT ;  /* 0x0000ffff3a3a7812 */ /* 0x000fe400078ec0ff */
[--C-:B------:R-:W-:Y:S02]  /*bc040*/  PRMT R59, R59, 0x3340, R1.reuse ;  /* 0x000033403b3b7816 */ /* 0x100fe40000000001 */
[----:B------:R-:W-:-:S02]  /*bc050*/  PRMT R60, R60, 0x3340, R1 ;  /* 0x000033403c3c7816 */ /* 0x000fc40000000001 */
[----:B------:R-:W-:Y:S02]  /*bc060*/  PRMT R61, R61, 0x3340, R1 ;  /* 0x000033403d3d7816 */ /* 0x000fe40000000001 */
[----:B------:R-:W-:Y:S01]  /*bc070*/  LOP3.LUT R56, R56, 0xffff, RZ, 0xc0, !PT ;  /* 0x0000ffff38387812 */ /* 0x000fe200078ec0ff */
[----:B------:R-:W-:Y:S01]  /*bc080*/  NOP ;  /* 0x0000000000007918 */ /* 0x000fe20000000000 */
[----:B---3--:R-:W-:Y:S02]  /*bc090*/  PRMT R16, R16, 0x5410, R2 ;  /* 0x0000541010107816 */ /* 0x008fe40000000002 */
[----:B--2---:R-:W-:Y:S02]  /*bc0a0*/  PRMT R0, R49, 0x5410, R0 ;  /* 0x0000541031007816 */ /* 0x004fe40000000000 */
[----:B------:R-:W2:Y:S01]  /*bc0b0*/  LDL.LU R49, [R1+0xbc] ;  /* 0x0000bc0001317983 */ /* 0x000ea20000300800 */
[----:B----4-:R-:W-:-:S03]  /*bc0c0*/  PRMT R2, R17, 0x5410, R3 ;  /* 0x0000541011027816 */ /* 0x010fc60000000003 */
[----:B------:R0:W-:Y:S01]  /*bc0d0*/  STL [R1+0x1a0], R0 ;  /* 0x0001a00001007387 */ /* 0x0001e20000100800 */
[----:B------:R-:W-:-:S03]  /*bc0e0*/  PRMT R3, R19, 0x5410, R5 ;  /* 0x0000541013037816 */ /* 0x000fc60000000005 */
[----:B------:R-:W-:Y:S01]  /*bc0f0*/  STL [R1+0x19c], R16 ;  /* 0x00019c1001007387 */ /* 0x000fe20000100800 */
[----:B0-----:R-:W-:-:S03]  /*bc100*/  PRMT R0, R18, 0x5410, R4 ;  /* 0x0000541012007816 */ /* 0x001fc60000000004 */
[----:B------:R0:W-:Y:S04]  /*bc110*/  STL [R1+0x198], R2 ;  /* 0x0001980201007387 */ /* 0x0001e80000100800 */
[----:B------:R1:W-:Y:S04]  /*bc120*/  STL [R1+0x194], R0 ;  /* 0x0001940001007387 */ /* 0x0003e80000100800 */
[----:B------:R3:W-:Y:S01]  /*bc130*/  STL [R1+0x188], R3 ;  /* 0x0001880301007387 */ /* 0x0007e20000100800 */
[----:B0-----:R-:W-:Y:S02]  /*bc140*/  PRMT R2, R54, 0x5410, R6 ;  /* 0x0000541036027816 */ /* 0x001fe40000000006 */
[----:B-1----:R-:W-:-:S03]  /*bc150*/  PRMT R0, R53, 0x5410, R7 ;  /* 0x0000541035007816 */ /* 0x002fc60000000007 */
[----:B------:R-:W-:Y:S01]  /*bc160*/  STL [R1+0x190], R2 ;  /* 0x0001900201007387 */ /* 0x000fe20000100800 */
[----:B---3--:R-:W-:-:S03]  /*bc170*/  PRMT R3, R52, 0x5410, R8 ;  /* 0x0000541034037816 */ /* 0x008fc60000000008 */
[----:B------:R0:W-:Y:S04]  /*bc180*/  STL [R1+0x18c], R0 ;  /* 0x00018c0001007387 */ /* 0x0001e80000100800 */
[----:B------:R-:W-:Y:S01]  /*bc190*/  STL [R1+0x17c], R3 ;  /* 0x00017c0301007387 */ /* 0x000fe20000100800 */
[----:B0-----:R-:W-:-:S03]  /*bc1a0*/  PRMT R0, R20, 0x5410, R10 ;  /* 0x0000541014007816 */ /* 0x001fc6000000000a */
[----:B------:R-:W3:Y:S01]  /*bc1b0*/  LDL.LU R20, [R1+0xd0] ;  /* 0x0000d00001147983 */ /* 0x000ee20000300800 */
[----:B------:R-:W-:-:S05]  /*bc1c0*/  PRMT R2, R51, 0x5410, R9 ;  /* 0x0000541033027816 */ /* 0x000fca0000000009 */
[----:B------:R0:W-:Y:S04]  /*bc1d0*/  STL [R1+0x184], R2 ;  /* 0x0001840201007387 */ /* 0x0001e80000100800 */
[----:B------:R1:W-:Y:S01]  /*bc1e0*/  STL [R1+0x180], R0 ;  /* 0x0001800001007387 */ /* 0x0003e20000100800 */
[----:B0-----:R-:W-:-:S03]  /*bc1f0*/  PRMT R2, R21, 0x5410, R11 ;  /* 0x0000541015027816 */ /* 0x001fc6000000000b */
[----:B------:R-:W4:Y:S01]  /*bc200*/  LDL.LU R21, [R1+0xb8] ;  /* 0x0000b80001157983 */ /* 0x000f220000300800 */
[----:B-1----:R-:W-:-:S03]  /*bc210*/  PRMT R0, R22, 0x5410, R12 ;  /* 0x0000541016007816 */ /* 0x002fc6000000000c */
[----:B------:R0:W-:Y:S04]  /*bc220*/  STL [R1+0x178], R2 ;  /* 0x0001780201007387 */ /* 0x0001e80000100800 */
[----:B------:R-:W4:Y:S04]  /*bc230*/  LDL.LU R22, [R1+0x80] ;  /* 0x0000800001167983 */ /* 0x000f280000300800 */
[----:B------:R-:W4:Y:S04]  /*bc240*/  LDL.LU R12, [R1+0x68] ;  /* 0x00006800010c7983 */ /* 0x000f280000300800 */
[----:B------:R1:W-:Y:S04]  /*bc250*/  STL [R1+0x170], R0 ;  /* 0x0001700001007387 */ /* 0x0003e80000100800 */
[----:B------:R-:W4:Y:S04]  /*bc260*/  LDL.LU R11, [R1+0x98] ;  /* 0x00009800010b7983 */ /* 0x000f280000300800 */
[----:B------:R-:W4:Y:S01]  /*bc270*/  LDL.LU R10, [R1+0x20] ;  /* 0x00002000010a7983 */ /* 0x000f220000300800 */
[----:B------:R-:W-:-:S03]  /*bc280*/  PRMT R13, R13, 0x3340, R1 ;  /* 0x000033400d0d7816 */ /* 0x000fc60000000001 */
[----:B------:R-:W4:Y:S04]  /*bc290*/  LDL.LU R9, [R1+0x1c] ;  /* 0x00001c0001097983 */ /* 0x000f280000300800 */
[----:B------:R-:W4:Y:S04]  /*bc2a0*/  LDL.LU R8, [R1+0x38] ;  /* 0x0000380001087983 */ /* 0x000f280000300800 */
[----:B------:R-:W4:Y:S01]  /*bc2b0*/  LDL.LU R7, [R1+0x44] ;  /* 0x0000440001077983 */ /* 0x000f220000300800 */
[----:B------:R-:W-:-:S03]  /*bc2c0*/  PRMT R14, R14, 0x3340, R1 ;  /* 0x000033400e0e7816 */ /* 0x000fc60000000001 */
[----:B------:R-:W4:Y:S01]  /*bc2d0*/  LDL.LU R6, [R1+0x64] ;  /* 0x0000640001067983 */ /* 0x000f220000300800 */
[----:B------:R-:W-:-:S03]  /*bc2e0*/  PRMT R16, R50, 0x5410, R13 ;  /* 0x0000541032107816 */ /* 0x000fc6000000000d */
        /* <DEDUP_REMOVED lines=8> */
[----:B------:R0:W-:Y:S01]  /*bc370*/  STL [R1+0x174], R16 ;  /* 0x0001741001007387 */ /* 0x0001e20000100800 */
[----:B------:R-:W-:-:S02]  /*bc380*/  PRMT R15, R15, 0x3340, R1 ;  /* 0x000033400f0f7816 */ /* 0x000fc40000000001 */
[----:B--2---:R-:W-:Y:S02]  /*bc390*/  PRMT R17, R49, 0x5410, R14 ;  /* 0x0000541031117816 */ /* 0x004fe4000000000e */
[----:B------:R-:W2:Y:S04]  /*bc3a0*/  LDL.LU R14, [R1+0x3c] ;  /* 0x00003c00010e7983 */ /* 0x000ea80000300800 */
[----:B0-----:R-:W2:Y:S04]  /*bc3b0*/  LDL.LU R16, [R1+0xc0] ;  /* 0x0000c00001107983 */ /* 0x001ea80000300800 */
[----:B------:R0:W-:Y:S04]  /*bc3c0*/  STL [R1+0xcc], R17 ;  /* 0x0000cc1101007387 */ /* 0x0001e80000100800 */
[----:B0-----:R-:W2:Y:S04]  /*bc3d0*/  LDL.LU R17, [R1+0xc4] ;  /* 0x0000c40001117983 */ /* 0x001ea80000300800 */
[----:B------:R-:W2:Y:S04]  /*bc3e0*/  LDL.LU R54, [R1+0xb4] ;  /* 0x0000b40001367983 */ /* 0x000ea80000300800 */
[----:B------:R-:W2:Y:S04]  /*bc3f0*/  LDL.LU R53, [R1+0xc8] ;  /* 0x0000c80001357983 */ /* 0x000ea80000300800 */
[----:B------:R-:W2:Y:S04]  /*bc400*/  LDL.LU R52, [R1+0xa0] ;  /* 0x0000a00001347983 */ /* 0x000ea80000300800 */
[----:B------:R-:W2:Y:S04]  /*bc410*/  LDL.LU R51, [R1+0x94] ;  /* 0x0000940001337983 */ /* 0x000ea80000300800 */
[----:B------:R-:W2:Y:S04]  /*bc420*/  LDL.LU R50, [R1+0x9c] ;  /* 0x00009c0001327983 */ /* 0x000ea80000300800 */
[----:B------:R-:W2:Y:S01]  /*bc430*/  LDL.LU R49, [R1+0x8c] ;  /* 0x00008c0001317983 */ /* 0x000ea20000300800 */
[----:B---3--:R-:W-:-:S03]  /*bc440*/  PRMT R15, R20, 0x5410, R15 ;  /* 0x00005410140f7816 */ /* 0x008fc6000000000f */
[----:B------:R-:W4:Y:S04]  /*bc450*/  LDL.LU R20, [R1+0x4598] ;  /* 0x0045980001147983 */ /* 0x000f280000300800 */
[----:B------:R0:W-:Y:S04]  /*bc460*/  STL [R1+0xd4], R15 ;  /* 0x0000d40f01007387 */ /* 0x0001e80000100800 */
[----:B0-----:R-:W3:Y:S01]  /*bc470*/  LDL.LU R15, [R1+0x40] ;  /* 0x00004000010f7983 */ /* 0x001ee20000300800 */
[----:B----4-:R-:W-:-:S03]  /*bc480*/  PRMT R20, R21, 0x5410, R20 ;  /* 0x0000541015147816 */ /* 0x010fc60000000014 */
[----:B------:R-:W4:Y:S04]  /*bc490*/  LDL.LU R21, [R1+0x4594] ;  /* 0x0045940001157983 */ /* 0x000f280000300800 */
[----:B------:R0:W-:Y:S04]  /*bc4a0*/  STL [R1+0xd0], R20 ;  /* 0x0000d01401007387 */ /* 0x0001e80000100800 */
[----:B0-----:R-:W2:Y:S01]  /*bc4b0*/  LDL.LU R20, [R1+0x7c] ;  /* 0x00007c0001147983 */ /* 0x001ea20000300800 */
[----:B----4-:R-:W-:-:S03]  /*bc4c0*/  PRMT R21, R22, 0x5410, R21 ;  /* 0x0000541016157816 */ /* 0x010fc60000000015 */
[----:B------:R-:W4:Y:S01]  /*bc4d0*/  LDL.LU R22, [R1+0x4590] ;  /* 0x0045900001167983 */ /* 0x000f220000300800 */
[--C-:B------:R-:W-:Y:S02]  /*bc4e0*/  PRMT R38, R38, 0x3340, R1.reuse ;  /* 0x0000334026267816 */ /* 0x100fe40000000001 */
[--C-:B------:R-:W-:Y:S02]  /*bc4f0*/  PRMT R39, R39, 0x3340, R1.reuse ;  /* 0x0000334027277816 */ /* 0x100fe40000000001 */
[--C-:B------:R-:W-:Y:S02]  /*bc500*/  PRMT R36, R36, 0x3340, R1.reuse ;  /* 0x0000334024247816 */ /* 0x100fe40000000001 */
[----:B------:R-:W-:Y:S02]  /*bc510*/  PRMT R37, R37, 0x3340, R1 ;  /* 0x0000334025257816 */ /* 0x000fe40000000001 */
[----:B---3--:R-:W-:Y:S02]  /*bc520*/  PRMT R15, R15, 0x5410, R23 ;  /* 0x000054100f0f7816 */ /* 0x008fe40000000017 */
[----:B------:R-:W-:-:S02]  /*bc530*/  PRMT R38, R2, 0x5410, R38 ;  /* 0x0000541002267816 */ /* 0x000fc40000000026 */
[----:B------:R-:W-:Y:S01]  /*bc540*/  PRMT R39, R0, 0x5410, R39 ;  /* 0x0000541000277816 */ /* 0x000fe20000000027 */
[----:B------:R0:W-:Y:S01]  /*bc550*/  STL [R1+0xbc], R21 ;  /* 0x0000bc1501007387 */ /* 0x0001e20000100800 */
[----:B------:R-:W-:Y:S02]  /*bc560*/  PRMT R36, R4, 0x5410, R36 ;  /* 0x0000541004247816 */ /* 0x000fe40000000024 */
[----:B------:R-:W-:Y:S02]  /*bc570*/  PRMT R37, R3, 0x5410, R37 ;  /* 0x0000541003257816 */ /* 0x000fe40000000025 */
[--C-:B------:R-:W-:Y:S02]  /*bc580*/  PRMT R46, R46, 0x3340, R1.reuse ;  /* 0x000033402e2e7816 */ /* 0x100fe40000000001 */
[----:B------:R-:W-:Y:S02]  /*bc590*/  PRMT R47, R47, 0x3340, R1 ;  /* 0x000033402f2f7816 */ /* 0x000fe40000000001 */
[----:B--2---:R-:W-:-:S02]  /*bc5a0*/  PRMT R46, R50, 0x5410, R46 ;  /* 0x00005410322e7816 */ /* 0x004fc4000000002e */
[----:B------:R-:W-:Y:S02]  /*bc5b0*/  PRMT R47, R49, 0x5410, R47 ;  /* 0x00005410312f7816 */ /* 0x000fe4000000002f */
[----:B----4-:R-:W-:-:S05]  /*bc5c0*/  PRMT R20, R20, 0x5410, R22 ;  /* 0x0000541014147816 */ /* 0x010fca0000000016 */
[----:B------:R1:W-:Y:S04]  /*bc5d0*/  STL [R1+0xb8], R20 ;  /* 0x0000b81401007387 */ /* 0x0003e80000100800 */
[----:B------:R-:W-:Y:S04]  /*bc5e0*/  STL [R1+0x30], R15 ;  /* 0x0000300f01007387 */ /* 0x000fe80000100800 */
[----:B------:R-:W-:Y:S04]  /*bc5f0*/  STL.64 [R1+0x4570], R38 ;  /* 0x0045702601007387 */ /* 0x000fe80000100a00 */
[----:B------:R2:W-:Y:S04]  /*bc600*/  STL.64 [R1+0x4568], R36 ;  /* 0x0045682401007387 */ /* 0x0005e80000100a00 */
[----:B------:R-:W3:Y:S04]  /*bc610*/  LDL.LU R50, [R1+0x90] ;  /* 0x0000900001327983 */ /* 0x000ee80000300800 */
[----:B------:R-:W4:Y:S04]  /*bc620*/  LDL.LU R49, [R1+0x4] ;  /* 0x0000040001317983 */ /* 0x000f280000300800 */
[----:B------:R-:W4:Y:S01]  /*bc630*/  LDL.LU R0, [R1+0x84] ;  /* 0x0000840001007983 */ /* 0x000f220000300800 */
[----:B------:R-:W-:-:S02]  /*bc640*/  PRMT R25, R25, 0x3340, R1 ;  /* 0x0000334019197816 */ /* 0x000fc40000000001 */
[--C-:B------:R-:W-:Y:S02]  /*bc650*/  PRMT R26, R26, 0x3340, R1.reuse ;  /* 0x000033401a1a7816 */ /* 0x100fe40000000001 */
[--C-:B------:R-:W-:Y:S02]  /*bc660*/  PRMT R41, R41, 0x3340, R1.reuse ;  /* 0x0000334029297816 */ /* 0x100fe40000000001 */
[--C-:B------:R-:W-:Y:S02]  /*bc670*/  PRMT R42, R42, 0x3340, R1.reuse ;  /* 0x000033402a2a7816 */ /* 0x100fe40000000001 */
[----:B------:R-:W-:Y:S02]  /*bc680*/  PRMT R44, R44, 0x3340, R1 ;  /* 0x000033402c2c7816 */ /* 0x000fe40000000001 */
[----:B------:R-:W-:Y:S02]  /*bc690*/  PRMT R25, R13, 0x5410, R25 ;  /* 0x000054100d197816 */ /* 0x000fe40000000019 */
[----:B------:R-:W-:Y:S01]  /*bc6a0*/  PRMT R26, R12, 0x5410, R26 ;  /* 0x000054100c1a7816 */ /* 0x000fe2000000001a */
[----:B------:R-:W4:Y:S01]  /*bc6b0*/  LDL.LU R13, [R1+0x88] ;  /* 0x00008800010d7983 */ /* 0x000f220000300800 */
[----:B------:R-:W-:-:S02]  /*bc6c0*/  PRMT R45, R45, 0x3340, R1 ;  /* 0x000033402d2d7816 */ /* 0x000fc40000000001 */
[----:B------:R-:W-:Y:S01]  /*bc6d0*/  PRMT R41, R17, 0x5410, R41 ;  /* 0x0000541011297816 */ /* 0x000fe20000000029 */
[----:B------:R-:W4:Y:S01]  /*bc6e0*/  LDL.LU R12, [R1+0x10] ;  /* 0x00001000010c7983 */ /* 0x000f220000300800 */
[----:B------:R-:W-:Y:S02]  /*bc6f0*/  PRMT R42, R54, 0x5410, R42 ;  /* 0x00005410362a7816 */ /* 0x000fe4000000002a */
[----:B------:R-:W-:Y:S01]  /*bc700*/  PRMT R44, R52, 0x5410, R44 ;  /* 0x00005410342c7816 */ /* 0x000fe2000000002c */
[----:B------:R-:W4:Y:S01]  /*bc710*/  LDL.LU R17, [R1+0x74] ;  /* 0x0000740001117983 */ /* 0x000f220000300800 */
[----:B------:R-:W-:-:S03]  /*bc720*/  PRMT R43, R43, 0x3340, R1 ;  /* 0x000033402b2b7816 */ /* 0x000fc60000000001 */
        /* <DEDUP_REMOVED lines=10> */
[----:B0-----:R-:W4:Y:S01]  /*bc7d0*/  LDL.LU R21, [R1+0x48] ;  /* 0x0000480001157983 */ /* 0x001f220000300800 */
[----:B------:R-:W-:-:S03]  /*bc7e0*/  PRMT R33, R33, 0x3340, R1 ;  /* 0x0000334021217816 */ /* 0x000fc60000000001 */
[----:B-1----:R-:W4:Y:S04]  /*bc7f0*/  LDL.LU R20, [R1+0x4c] ;  /* 0x00004c0001147983 */ /* 0x002f280000300800 */
[----:B------:R-:W4:Y:S04]  /*bc800*/  LDL.LU R53, [R1+0x14] ;  /* 0x0000140001357983 */ /* 0x000f280000300800 */
[----:B------:R-:W4:Y:S01]  /*bc810*/  LDL.LU R16, [R1+0x34] ;  /* 0x0000340001107983 */ /* 0x000f220000300800 */
[----:B------:R-:W-:-:S03]  /*bc820*/  PRMT R18, R18, 0x5410, R34 ;  /* 0x0000541012127816 */ /* 0x000fc60000000022 */
[----:B--2---:R-:W2:Y:S01]  /*bc830*/  LDL.LU R36, [R1+0xd8] ;  /* 0x0000d80001247983 */ /* 0x004ea20000300800 */
[----:B------:R-:W-:-:S03]  /*bc840*/  PRMT R24, R24, 0x3340, R1 ;  /* 0x0000334018187816 */ /* 0x000fc60000000001 */
[----:B------:R-:W2:Y:S01]  /*bc850*/  LDL.LU R37, [R1+0x2c] ;  /* 0x00002c0001257983 */ /* 0x000ea20000300800 */
[----:B------:R-:W-:-:S03]  /*bc860*/  PRMT R19, R19, 0x5410, R33 ;  /* 0x0000541013137816 */ /* 0x000fc60000000021 */
[----:B------:R-:W2:Y:S04]  /*bc870*/  LDL.LU R38, [R1+0x104] ;  /* 0x0001040001267983 */ /* 0x000ea80000300800 */
[----:B------:R-:W2:Y:S01]  /*bc880*/  LDL.LU R39, [R1+0x18] ;  /* 0x0000180001277983 */ /* 0x000ea20000300800 */
[----:B------:R-:W-:-:S03]  /*bc890*/  PRMT R29, R29, 0x3340, R1 ;  /* 0x000033401d1d7816 */ /* 0x000fc60000000001 */
[----:B------:R-:W2:Y:S01]  /*bc8a0*/  LDL.LU R34, [R1+0x28] ;  /* 0x0000280001227983 */ /* 0x000ea20000300800 */
[----:B------:R-:W-:-:S03]  /*bc8b0*/  PRMT R30, R30, 0x3340, R1 ;  /* 0x000033401e1e7816 */ /* 0x000fc60000000001 */
[----:B------:R-:W2:Y:S01]  /*bc8c0*/  LDL.LU R33, [R1+0x110] ;  /* 0x0001100001217983 */ /* 0x000ea20000300800 */
[----:B------:R-:W-:-:S03]  /*bc8d0*/  PRMT R24, R14, 0x5410, R24 ;  /* 0x000054100e187816 */ /* 0x000fc60000000018 */
[----:B------:R-:W2:Y:S01]  /*bc8e0*/  LDL.LU R23, [R1+0x24] ;  /* 0x0000240001177983 */ /* 0x000ea20000300800 */
[----:B------:R-:W-:-:S03]  /*bc8f0*/  LOP3.LUT R48, R48, 0xffff, RZ, 0xc0, !PT ;  /* 0x0000ffff30307812 */ /* 0x000fc600078ec0ff */
[----:B------:R-:W2:Y:S01]  /*bc900*/  LDL.LU R22, [R1+0x114] ;  /* 0x0001140001167983 */ /* 0x000ea20000300800 */
[----:B------:R-:W-:-:S03]  /*bc910*/  PRMT R27, R11, 0x5410, R27 ;  /* 0x000054100b1b7816 */ /* 0x000fc6000000001b */
[----:B------:R-:W2:Y:S01]  /*bc920*/  LDL.LU R15, [R1+0x120] ;  /* 0x00012000010f7983 */ /* 0x000ea20000300800 */
[--C-:B------:R-:W-:Y:S02]  /*bc930*/  PRMT R35, R35, 0x3340, R1.reuse ;  /* 0x0000334023237816 */ /* 0x100fe40000000001 */
[----:B------:R-:W-:Y:S01]  /*bc940*/  PRMT R28, R10, 0x5410, R28 ;  /* 0x000054100a1c7816 */ /* 0x000fe2000000001c */
[----:B------:R-:W2:Y:S01]  /*bc950*/  LDL.LU R14, [R1+0x164] ;  /* 0x00016400010e7983 */ /* 0x000ea20000300800 */
[----:B------:R-:W-:Y:S02]  /*bc960*/  PRMT R32, R32, 0x3340, R1 ;  /* 0x0000334020207816 */ /* 0x000fe40000000001 */
[----:B------:R-:W-:Y:S01]  /*bc970*/  PRMT R29, R9, 0x5410, R29 ;  /* 0x00005410091d7816 */ /* 0x000fe2000000001d */
[----:B------:R-:W2:Y:S01]  /*bc980*/  LDL.LU R11, [R1+0x324] ;  /* 0x00032400010b7983 */ /* 0x000ea20000300800 */
[--C-:B------:R-:W-:Y:S02]  /*bc990*/  PRMT R31, R31, 0x3340, R1.reuse ;  /* 0x000033401f1f7816 */ /* 0x100fe40000000001 */
[----:B------:R-:W-:Y:S01]  /*bc9a0*/  PRMT R30, R8, 0x5410, R30 ;  /* 0x00005410081e7816 */ /* 0x000fe2000000001e */
[----:B------:R-:W2:Y:S01]  /*bc9b0*/  LDL.LU R10, [R1+0x320] ;  /* 0x00032000010a7983 */ /* 0x000ea20000300800 */
[----:B------:R-:W-:-:S03]  /*bc9c0*/  PRMT R48, R48, 0x3340, R1 ;  /* 0x0000334030307816 */ /* 0x000fc60000000001 */
[----:B------:R-:W2:Y:S01]  /*bc9d0*/  LDL.LU R9, [R1+0x300] ;  /* 0x0003000001097983 */ /* 0x000ea20000300800 */
[----:B------:R-:W-:-:S03]  /*bc9e0*/  PRMT R35, R5, 0x5410, R35 ;  /* 0x0000541005237816 */ /* 0x000fc60000000023 */
[----:B------:R-:W2:Y:S01]  /*bc9f0*/  LDL.LU R8, [R1+0x2fc] ;  /* 0x0002fc0001087983 */ /* 0x000ea20000300800 */
[----:B------:R-:W-:-:S03]  /*bca00*/  PRMT R32, R6, 0x5410, R32 ;  /* 0x0000541006207816 */ /* 0x000fc60000000020 */
[----:B------:R-:W2:Y:S01]  /*bca10*/  LDL.LU R4, [R1+0x338] ;  /* 0x0003380001047983 */ /* 0x000ea20000300800 */
[----:B------:R-:W-:-:S03]  /*bca20*/  PRMT R31, R7, 0x5410, R31 ;  /* 0x00005410071f7816 */ /* 0x000fc6000000001f */
[----:B------:R-:W2:Y:S04]  /*bca30*/  LDL.LU R5, [R1+0x348] ;  /* 0x0003480001057983 */ /* 0x000ea80000300800 */
[----:B------:R-:W2:Y:S04]  /*bca40*/  LDL.LU R6, [R1+0x330] ;  /* 0x0003300001067983 */ /* 0x000ea80000300800 */
[----:B------:R-:W2:Y:S01]  /*bca50*/  LDL.LU R7, [R1+0x33c] ;  /* 0x00033c0001077983 */ /* 0x000ea20000300800 */
[----:B---3--:R-:W-:-:S03]  /*bca60*/  PRMT R48, R50, 0x5410, R48 ;  /* 0x0000541032307816 */ /* 0x008fc60000000030 */
[----:B------:R-:W3:Y:S01]  /*bca70*/  LDL.LU R50, [R1+0x458c] ;  /* 0x00458c0001327983 */ /* 0x000ee20000300800 */
[----:B----4-:R-:W-:-:S03]  /*bca80*/  PRMT R0, R0, 0x5410, R49 ;  /* 0x0000541000007816 */ /* 0x010fc60000000031 */
[----:B------:R-:W4:Y:S01]  /*bca90*/  LDL.LU R49, [R1+0x4588] ;  /* 0x0045880001317983 */ /* 0x000f220000300800 */
[----:B------:R-:W-:Y:S02]  /*bcaa0*/  PRMT R12, R17, 0x5410, R12 ;  /* 0x00005410110c7816 */ /* 0x000fe4000000000c */
[----:B------:R-:W-:Y:S02]  /*bcab0*/  PRMT R3, R3, 0x5410, R52 ;  /* 0x0000541003037816 */ /* 0x000fe40000000034 */
[----:B------:R-:W-:Y:S02]  /*bcac0*/  PRMT R2, R2, 0x5410, R51 ;  /* 0x0000541002027816 */ /* 0x000fe40000000033 */
[----:B---3--:R-:W-:Y:S02]  /*bcad0*/  PRMT R50, R54, 0x5410, R50 ;  /* 0x0000541036327816 */ /* 0x008fe40000000032 */
[----:B----4-:R-:W-:Y:S02]  /*bcae0*/  PRMT R49, R13, 0x5410, R49 ;  /* 0x000054100d317816 */ /* 0x010fe40000000031 */
[----:B------:R-:W3:Y:S04]  /*bcaf0*/  LDL.LU R13, [R1+0x5c] ;  /* 0x00005c00010d7983 */ /* 0x000ee80000300800 */
[----:B------:R-:W4:Y:S04]  /*bcb00*/  LDL.LU R17, [R1+0x60] ;  /* 0x0000600001117983 */ /* 0x000f280000300800 */
[----:B------:R-:W2:Y:S04]  /*bcb10*/  LDL.LU R54, [R1+0x4584] ;  /* 0x0045840001367983 */ /* 0x000ea80000300800 */
[----:B------:R-:W3:Y:S04]  /*bcb20*/  LDL.LU R52, [R1+0x4580] ;  /* 0x0045800001347983 */ /* 0x000ee80000300800 */
[----:B------:R-:W4:Y:S01]  /*bcb30*/  LDL.LU R51, [R1+0x457c] ;  /* 0x00457c0001337983 */ /* 0x000f220000300800 */
[----:B------:R-:W-:-:S02]  /*bcb40*/  PRMT R16, R16, 0x5410, R53 ;  /* 0x0000541010107816 */ /* 0x000fc40000000035 */
[----:B---3--:R-:W-:Y:S02]  /*bcb50*/  PRMT R52, R20, 0x5410, R52 ;  /* 0x0000541014347816 */ /* 0x008fe40000000034 */
[----:B----4-:R-:W-:Y:S02]  /*bcb60*/  PRMT R51, R21, 0x5410, R51 ;  /* 0x0000541015337816 */ /* 0x010fe40000000033 */
[----:B------:R-:W3:Y:S04]  /*bcb70*/  LDL.LU R21, [R1+0x6c] ;  /* 0x00006c0001157983 */ /* 0x000ee80000300800 */
[----:B------:R-:W4:Y:S04]  /*bcb80*/  LDL.LU R20, [R1+0x78] ;  /* 0x0000780001147983 */ /* 0x000f280000300800 */
[----:B------:R-:W3:Y:S01]  /*bcb90*/  LDL.LU R53, [R1+0x4578] ;  /* 0x0045780001357983 */ /* 0x000ee20000300800 */
[----:B--2---:R-:W-:-:S02]  /*bcba0*/  PRMT R54, R37, 0x5410, R54 ;  /* 0x0000541025367816 */ /* 0x004fc40000000036 */
[----:B------:R-:W-:Y:S02]  /*bcbb0*/  PRMT R55, R38, 0x5410, R55 ;  /* 0x0000541026377816 */ /* 0x000fe40000000037 */
[----:B------:R-:W-:Y:S02]  /*bcbc0*/  PRMT R34, R34, 0x5410, R39 ;  /* 0x0000541022227816 */ /* 0x000fe40000000027 */
[----:B------:R-:W-:Y:S02]  /*bcbd0*/  LOP3.LUT R11, R11, 0xffff, RZ, 0xc0, !PT ;  /* 0x0000ffff0b0b7812 */ /* 0x000fe400078ec0ff */
[----:B------:R-:W-:Y:S02]  /*bcbe0*/  LOP3.LUT R10, R10, 0xffff, RZ, 0xc0, !PT ;  /* 0x0000ffff0a0a7812 */ /* 0x000fe400078ec0ff */
[----:B------:R-:W-:Y:S02]  /*bcbf0*/  LOP3.LUT R9, R9, 0xffff, RZ, 0xc0, !PT ;  /* 0x0000ffff09097812 */ /* 0x000fe400078ec0ff */
[----:B------:R-:W-:-:S02]  /*bcc00*/  LOP3.LUT R8, R8, 0xffff, RZ, 0xc0, !PT ;  /* 0x0000ffff08087812 */ /* 0x000fc400078ec0ff */
[----:B------:R-:W-:Y:S02]  /*bcc10*/  PRMT R4, R4, 0x4210, R11 ;  /* 0x0000421004047816 */ /* 0x000fe4000000000b */
[----:B------:R-:W-:Y:S02]  /*bcc20*/  PRMT R5, R5, 0x4210, R10 ;  /* 0x0000421005057816 */ /* 0x000fe4000000000a */
[----:B------:R-:W-:Y:S02]  /*bcc30*/  PRMT R6, R6, 0x4210, R9 ;  /* 0x0000421006067816 */ /* 0x000fe40000000009 */
[----:B------:R-:W-:Y:S02]  /*bcc40*/  PRMT R7, R7, 0x4210, R8 ;  /* 0x0000421007077816 */ /* 0x000fe40000000008 */
[----:B------:R-:W-:Y:S02]  /*bcc50*/  PRMT R58, R58, 0x3340, R1 ;  /* 0x000033403a3a7816 */ /* 0x000fe40000000001 */
[----:B------:R-:W-:-:S02]  /*bcc60*/  PRMT R59, R22, 0x5410, R59 ;  /* 0x00005410163b7816 */ /* 0x000fc4000000003b */
[----:B------:R-:W-:Y:S01]  /*bcc70*/  PRMT R58, R23, 0x5410, R58 ;  /* 0x00005410173a7816 */ /* 0x000fe2000000003a */
[----:B------:R-:W-:Y:S01]  /*bcc80*/  STL [R1], R34 ;  /* 0x0000002201007387 */ /* 0x000fe20000100800 */
[----:B------:R-:W-:Y:S02]  /*bcc90*/  PRMT R60, R15, 0x5410, R60 ;  /* 0x000054100f3c7816 */ /* 0x000fe4000000003c */
[----:B------:R-:W-:Y:S02]  /*bcca0*/  PRMT R61, R14, 0x5410, R61 ;  /* 0x000054100e3d7816 */ /* 0x000fe4000000003d */
[----:B------:R-:W-:-:S04]  /*bccb0*/  PRMT R56, R56, 0x3340, R1 ;  /* 0x0000334038387816 */ /* 0x000fc80000000001 */
[----:B------:R-:W-:Y:S02]  /*bccc0*/  PRMT R56, R33, 0x5410, R56 ;  /* 0x0000541021387816 */ /* 0x000fe40000000038 */
[----:B---3--:R-:W-:Y:S02]  /*bccd0*/  PRMT R53, R36, 0x5410, R53 ;  /* 0x0000541024357816 */ /* 0x008fe40000000035 */
[----:B------:R-:W0:Y:S01]  /*bcce0*/  LDS.128 R36, [R57] ;  /* 0x0000000039247984 */ /* 0x000e220000000c00 */
[----:B------:R-:W-:-:S03]  /*bccf0*/  NOP ;  /* 0x0000000000007918 */ /* 0x000fc60000000000 */
[----:B------:R1:W-:Y:S02]  /*bcd00*/  STSM.16.M88.4 [R57], R4 ;  /* 0x0000000439007844 */ /* 0x0003e40000000200 */
[----:B-1----:R-:W-:Y:S02]  /*bcd10*/  PRMT R6, R26, 0x5210, R21 ;  /* 0x000052101a067816 */ /* 0x002fe40000000015 */
[----:B----4-:R-:W-:Y:S01]  /*bcd20*/  PRMT R7, R27, 0x5210, R20 ;  /* 0x000052101b077816 */ /* 0x010fe20000000014 */
[----:B------:R-:W-:Y:S01]  /*bcd30*/  NOP ;  /* 0x0000000000007918 */ /* 0x000fe20000000000 */
[----:B------:R-:W1:Y:S01]  /*bcd40*/  LDS.128 R20, [R57] ;  /* 0x0000000039147984 */ /* 0x000e620000000c00 */
[----:B------:R-:W-:Y:S02]  /*bcd50*/  PRMT R5, R25, 0x5210, R17 ;  /* 0x0000521019057816 */ /* 0x000fe40000000011 */
[----:B------:R-:W-:Y:S01]  /*bcd60*/  PRMT R4, R24, 0x5210, R13 ;  /* 0x0000521018047816 */ /* 0x000fe2000000000d */
[----:B------:R-:W-:Y:S01]  /*bcd70*/  NOP ;  /* 0x0000000000007918 */ /* 0x000fe20000000000 */
[----:B0-----:R-:W-:Y:S04]  /*bcd80*/  STL.64 [R1+0x120], R36 ;  /* 0x0001202401007387 */ /* 0x001fe80000100a00 */
[----:B------:R-:W-:Y:S04]  /*bcd90*/  STL.64 [R1+0x128], R38 ;  /* 0x0001282601007387 */ /* 0x000fe80000100a00 */
[----:B------:R-:W2:Y:S04]  /*bcda0*/  LDL.LU R17, [R1+0x3f8] ;  /* 0x0003f80001117983 */ /* 0x000ea80000300800 */
[----:B------:R-:W3:Y:S04]  /*bcdb0*/  LDL.LU R15, [R1+0x3f4] ;  /* 0x0003f400010f7983 */ /* 0x000ee80000300800 */
[----:B------:R-:W4:Y:S04]  /*bcdc0*/  LDL.LU R14, [R1+0x3e8] ;  /* 0x0003e800010e7983 */ /* 0x000f280000300800 */
[----:B------:R-:W4:Y:S04]  /*bcdd0*/  LDL.LU R13, [R1+0x3e4] ;  /* 0x0003e400010d7983 */ /* 0x000f280000300800 */
[----:B------:R-:W4:Y:S04]  /*bcde0*/  LDL.LU R26, [R1+0x304] ;  /* 0x00030400011a7983 */ /* 0x000f280000300800 */
[----:B------:R-:W4:Y:S04]  /*bcdf0*/  LDL.LU R27, [R1+0x308] ;  /* 0x00030800011b7983 */ /* 0x000f280000300800 */
[----:B------:R-:W4:Y:S04]  /*bce00*/  LDL.LU R25, [R1+0x350] ;  /* 0x0003500001197983 */ /* 0x000f280000300800 */
[----:B------:R-:W4:Y:S04]  /*bce10*/  LDL.LU R24, [R1+0x34c] ;  /* 0x00034c0001187983 */ /* 0x000f280000300800 */
[----:B-1----:R-:W-:Y:S04]  /*bce20*/  STL.64 [R1+0x160], R20 ;  /* 0x0001601401007387 */ /* 0x002fe80000100a00 */
[----:B------:R0:W-:Y:S04]  /*bce30*/  STL.64 [R1+0x168], R22 ;  /* 0x0001681601007387 */ /* 0x0001e80000100a00 */
[----:B------:R-:W4:Y:S04]  /*bce40*/  LDL.LU R34, [R1+0x32c] ;  /* 0x00032c0001227983 */ /* 0x000f280000300800 */
[----:B------:R-:W4:Y:S04]  /*bce50*/  LDL.LU R33, [R1+0x328] ;  /* 0x0003280001217983 */ /* 0x000f280000300800 */
[----:B0-----:R-:W4:Y:S04]  /*bce60*/  LDL.LU R23, [R1+0x2e4] ;  /* 0x0002e40001177983 */ /* 0x001f280000300800 */
[----:B------:R-:W4:Y:S04]  /*bce70*/  LDL.LU R22, [R1+0x2ec] ;  /* 0x0002ec0001167983 */ /* 0x000f280000300800 */
[----:B------:R-:W4:Y:S04]  /*bce80*/  LDL.LU R21, [R1+0x2e0] ;  /* 0x0002e00001157983 */ /* 0x000f280000300800 */
[----:B------:R0:W-:Y:S01]  /*bce90*/  STSM.16.M88.4 [R57], R4 ;  /* 0x0000000439007844 */ /* 0x0001e20000000200 */
[----:B------:R-:W-:-:S03]  /*bcea0*/  NOP ;  /* 0x0000000000007918 */ /* 0x000fc60000000000 */
[----:B------:R-:W4:Y:S04]  /*bceb0*/  LDL.LU R20, [R1+0x2e8] ;  /* 0x0002e80001147983 */ /* 0x000f280000300800 */
[----:B------:R-:W1:Y:S01]  /*bcec0*/  LDS.128 R36, [R57] ;  /* 0x0000000039247984 */ /* 0x000e620000000c00 */
[----:B0-----:R-:W-:-:S03]  /*bced0*/  PRMT R4, R29, 0x5210, R11 ;  /* 0x000052101d047816 */ /* 0x001fc6000000000b */
[----:B------:R-:W4:Y:S01]  /*bcee0*/  LDL.LU R11, [R1+0x30c] ;  /* 0x00030c00010b7983 */ /* 0x000f220000300800 */
[----:B------:R-:W-:-:S03]  /*bcef0*/  PRMT R5, R30, 0x5210, R10 ;  /* 0x000052101e057816 */ /* 0x000fc6000000000a */
[----:B------:R-:W4:Y:S01]  /*bcf00*/  LDL.LU R10, [R1+0x310] ;  /* 0x00031000010a7983 */ /* 0x000f220000300800 */
[----:B------:R-:W-:Y:S02]  /*bcf10*/  PRMT R6, R31, 0x5210, R9 ;  /* 0x000052101f067816 */ /* 0x000fe40000000009 */
[----:B------:R-:W-:Y:S01]  /*bcf20*/  PRMT R7, R32, 0x5210, R8 ;  /* 0x0000521020077816 */ /* 0x000fe20000000008 */
[----:B------:R-:W-:-:S04]  /*bcf30*/  NOP ;  /* 0x0000000000007918 */ /* 0x000fc80000000000 */
[----:B------:R-:W-:Y:S01]  /*bcf40*/  STSM.16.M88.4 [R57], R4 ;  /* 0x0000000439007844 */ /* 0x000fe20000000200 */
[----:B------:R-:W-:-:S03]  /*bcf50*/  NOP ;  /* 0x0000000000007918 */ /* 0x000fc60000000000 */
[----:B------:R-:W0:Y:S04]  /*bcf60*/  LDS.128 R4, [R57] ;  /* 0x0000000039047984 */ /* 0x000e280000000c00 */
[----:B-1----:R-:W-:Y:S01]  /*bcf70*/  STL.64 [R1+0x150], R36 ;  /* 0x0001502401007387 */ /* 0x002fe20000100a00 */
[----:B------:R-:W-:-:S03]  /*bcf80*/  IMAD.MOV.U32 R29, RZ, RZ, R38 ;  /* 0x000000ffff1d7224 */ /* 0x000fc600078e0026 */
[----:B------:R1:W-:Y:S04]  /*bcf90*/  STL [R1+0x15c], R39 ;  /* 0x00015c2701007387 */ /* 0x0003e80000100800 */
[----:B-1----:R-:W4:Y:S04]  /*bcfa0*/  LDL.LU.64 R38, [R1+0x4570] ;  /* 0x0045700001267983 */ /* 0x002f280000300a00 */
[----:B------:R-:W4:Y:S04]  /*bcfb0*/  LDL.LU.64 R36, [R1+0x4568] ;  /* 0x0045680001247983 */ /* 0x000f280000300a00 */
[----:B0-----:R-:W-:Y:S04]  /*bcfc0*/  STL.64 [R1+0x110], R4 ;  /* 0x0001100401007387 */ /* 0x001fe80000100a00 */
[----:B------:R-:W-:Y:S04]  /*bcfd0*/  STL.64 [R1+0x118], R6 ;  /* 0x0001180601007387 */ /* 0x000fe80000100a00 */
[----:B------:R-:W4:Y:S04]  /*bcfe0*/  LDL.LU R32, [R1+0x3fc] ;  /* 0x0003fc0001207983 */ /* 0x000f280000300800 */
[----:B------:R-:W4:Y:S01]  /*bcff0*/  LDL.LU R31, [R1+0x2bc] ;  /* 0x0002bc00011f7983 */ /* 0x000f220000300800 */
[----:B--2---:R-:W-:-:S02]  /*bd000*/  LOP3.LUT R17, R17, 0xffff, RZ, 0xc0, !PT ;  /* 0x0000ffff11117812 */ /* 0x004fc400078ec0ff */
[----:B---3--:R-:W-:Y:S02]  /*bd010*/  LOP3.LUT R15, R15, 0xffff, RZ, 0xc0, !PT ;  /* 0x0000ffff0f0f7812 */ /* 0x008fe400078ec0ff */
[----:B----4-:R-:W-:Y:S02]  /*bd020*/  LOP3.LUT R14, R14, 0xffff, RZ, 0xc0, !PT ;  /* 0x0000ffff0e0e7812 */ /* 0x010fe400078ec0ff */
[----:B------:R-:W-:Y:S02]  /*bd030*/  LOP3.LUT R13, R13, 0xffff, RZ, 0xc0, !PT ;  /* 0x0000ffff0d0d7812 */ /* 0x000fe400078ec0ff */
[----:B------:R-:W-:Y:S02]  /*bd040*/  PRMT R40, R40, 0x5210, R17 ;  /* 0x0000521028287816 */ /* 0x000fe40000000011 */
[----:B------:R-:W-:Y:S02]  /*bd050*/  PRMT R9, R11, 0x4210, R15 ;  /* 0x000042100b097816 */ /* 0x000fe4000000000f */
[----:B------:R-:W-:-:S02]  /*bd060*/  PRMT R11, R26, 0x4210, R13 ;  /* 0x000042101a0b7816 */ /* 0x000fc4000000000d */
[----:B------:R-:W-:Y:S02]  /*bd070*/  PRMT R8, R10, 0x4210, R17 ;  /* 0x000042100a087816 */ /* 0x000fe40000000011 */
[----:B------:R-:W-:Y:S01]  /*bd080*/  PRMT R10, R27, 0x4210, R14 ;  /* 0x000042101b0a7816 */ /* 0x000fe2000000000e */
[----:B------:R-:W-:-:S04]  /*bd090*/  NOP ;  /* 0x0000000000007918 */ /* 0x000fc80000000000 */
[----:B------:R0:W-:Y:S02]  /*bd0a0*/  STSM.16.M88.4 [R57], R8 ;  /* 0x0000000839007844 */ /* 0x0001e40000000200 */
[----:B0-----:R-:W-:Y:S02]  /*bd0b0*/  LOP3.LUT R11, R25, 0xffff, RZ, 0xc0, !PT ;  /* 0x0000ffff190b7812 */ /* 0x001fe400078ec0ff */
[----:B------:R-:W-:Y:S02]  /*bd0c0*/  LOP3.LUT R10, R24, 0xffff, RZ, 0xc0, !PT ;  /* 0x0000ffff180a7812 */ /* 0x000fe400078ec0ff */
[----:B------:R-:W-:Y:S02]  /*bd0d0*/  LOP3.LUT R9, R34, 0xffff, RZ, 0xc0, !PT ;  /* 0x0000ffff22097812 */ /* 0x000fe400078ec0ff */
[----:B------:R-:W-:Y:S02]  /*bd0e0*/  LOP3.LUT R8, R33, 0xffff, RZ, 0xc0, !PT ;  /* 0x0000ffff21087812 */ /* 0x000fe400078ec0ff */
[----:B------:R-:W-:-:S02]  /*bd0f0*/  PRMT R4, R23, 0x4210, R11 ;  /* 0x0000421017047816 */ /* 0x000fc4000000000b */
[----:B------:R-:W-:Y:S02]  /*bd100*/  PRMT R5, R22, 0x4210, R10 ;  /* 0x0000421016057816 */ /* 0x000fe4000000000a */
[----:B------:R-:W-:Y:S02]  /*bd110*/  PRMT R6, R21, 0x4210, R9 ;  /* 0x0000421015067816 */ /* 0x000fe40000000009 */
[----:B------:R-:W-:Y:S01]  /*bd120*/  PRMT R7, R20, 0x4210, R8 ;  /* 0x0000421014077816 */ /* 0x000fe20000000008 */
[----:B------:R-:W-:Y:S01]  /*bd130*/  NOP ;  /* 0x0000000000007918 */ /* 0x000fe20000000000 */
[----:B------:R-:W0:Y:S01]  /*bd140*/  LDS.128 R20, [R57] ;  /* 0x0000000039147984 */ /* 0x000e220000000c00 */
[----:B------:R-:W-:Y:S01]  /*bd150*/  PRMT R41, R41, 0x5210, R15 ;  /* 0x0000521029297816 */ /* 0x000fe2000000000f */
[----:B------:R-:W-:Y:S01]  /*bd160*/  NOP ;  /* 0x0000000000007918 */ /* 0x000fe20000000000 */
[----:B------:R-:W-:Y:S01]  /*bd170*/  PRMT R42, R42, 0x5210, R14 ;  /* 0x000052102a2a7816 */ /* 0x000fe2000000000e */
[----:B0-----:R-:W-:Y:S04]  /*bd180*/  STL.64 [R1+0x140], R20 ;  /* 0x0001401401007387 */ /* 0x001fe80000100a00 */
[----:B------:R0:W-:Y:S04]  /*bd190*/  STL.64 [R1+0x148], R22 ;  /* 0x0001481601007387 */ /* 0x0001e80000100a00 */
[----:B------:R-:W2:Y:S04]  /*bd1a0*/  LDL.LU R30, [R1+0x2d0] ;  /* 0x0002d000011e7983 */ /* 0x000ea80000300800 */
[----:B------:R-:W3:Y:S04]  /*bd1b0*/  LDL.LU R27, [R1+0x28c] ;  /* 0x00028c00011b7983 */ /* 0x000ee80000300800 */
[----:B------:R-:W4:Y:S04]  /*bd1c0*/  LDL.LU R26, [R1+0x2c0] ;  /* 0x0002c000011a7983 */ /* 0x000f280000300800 */
        /* <DEDUP_REMOVED lines=8> */
[----:B------:R-:W2:Y:S04]  /*bd250*/  LDL.LU R17, [R1+0x400] ;  /* 0x0004000001117983 */ /* 0x000ea80000300800 */
[----:B------:R-:W3:Y:S04]  /*bd260*/  LDL.LU R15, [R1+0x404] ;  /* 0x00040400010f7983 */ /* 0x000ee80000300800 */
[----:B------:R-:W2:Y:S04]  /*bd270*/  LDL.LU R14, [R1+0x408] ;  /* 0x00040800010e7983 */ /* 0x000ea80000300800 */
[----:B------:R-:W-:Y:S01]  /*bd280*/  STSM.16.M88.4 [R57], R4 ;  /* 0x0000000439007844 */ /* 0x000fe20000000200 */
[----:B------:R-:W-:-:S03]  /*bd290*/  NOP ;  /* 0x0000000000007918 */ /* 0x000fc60000000000 */
[----:B------:R-:W0:Y:S01]  /*bd2a0*/  LDS.128 R4, [R57] ;  /* 0x0000000039047984 */ /* 0x000e220000000c00 */
[----:B------:R-:W-:Y:S01]  /*bd2b0*/  PRMT R43, R43, 0x5210, R13 ;  /* 0x000052102b2b7816 */ /* 0x000fe2000000000d */
[----:B------:R-:W-:-:S04]  /*bd2c0*/  NOP ;  /* 0x0000000000007918 */ /* 0x000fc80000000000 */
[----:B------:R-:W-:Y:S04]  /*bd2d0*/  STSM.16.M88.4 [R57], R40 ;  /* 0x0000002839007844 */ /* 0x000fe80000000200 */
[----:B0-----:R0:W-:Y:S04]  /*bd2e0*/  STL.64 [R1+0x100], R4 ;  /* 0x0001000401007387 */ /* 0x0011e80000100a00 */
[----:B------:R1:W-:Y:S01]  /*bd2f0*/  STL.64 [R1+0x108], R6 ;  /* 0x0001080601007387 */ /* 0x0003e20000100a00 */
[----:B0-----:R-:W-:Y:S02]  /*bd300*/  PRMT R4, R45, 0x5210, R11 ;  /* 0x000052102d047816 */ /* 0x001fe4000000000b */
[----:B------:R-:W-:-:S02]  /*bd310*/  PRMT R5, R46, 0x5210, R10 ;  /* 0x000052102e057816 */ /* 0x000fc4000000000a */
[----:B-1----:R-:W-:Y:S02]  /*bd320*/  PRMT R6, R47, 0x5210, R9 ;  /* 0x000052102f067816 */ /* 0x002fe40000000009 */
[----:B------:R-:W-:Y:S01]  /*bd330*/  PRMT R7, R48, 0x5210, R8 ;  /* 0x0000521030077816 */ /* 0x000fe20000000008 */
[----:B------:R-:W-:Y:S01]  /*bd340*/  NOP ;  /* 0x0000000000007918 */ /* 0x000fe20000000000 */
[----:B------:R-:W0:Y:S01]  /*bd350*/  LDS.128 R8, [R57] ;  /* 0x0000000039087984 */ /* 0x000e220000000c00 */
[----:B------:R-:W-:-:S03]  /*bd360*/  NOP ;  /* 0x0000000000007918 */ /* 0x000fc60000000000 */
[----:B------:R-:W-:Y:S01]  /*bd370*/  STSM.16.M88.4 [R57], R4 ;  /* 0x0000000439007844 */ /* 0x000fe20000000200 */
[----:B------:R-:W-:-:S03]  /*bd380*/  NOP ;  /* 0x0000000000007918 */ /* 0x000fc60000000000 */
[----:B------:R-:W1:Y:S01]  /*bd390*/  LDS.128 R4, [R57] ;  /* 0x0000000039047984 */ /* 0x000e620000000c00 */
[----:B------:R-:W-:-:S03]  /*bd3a0*/  LOP3.LUT R13, R32, 0xffff, RZ, 0xc0, !PT ;  /* 0x0000ffff200d7812 */ /* 0x000fc600078ec0ff */
[----:B0-----:R-:W-:Y:S04]  /*bd3b0*/  STL.64 [R1+0x20], R8 ;  /* 0x0000200801007387 */ /* 0x001fe80000100a00 */
[----:B------:R4:W-:Y:S04]  /*bd3c0*/  STL.64 [R1+0x28], R10 ;  /* 0x0000280a01007387 */ /* 0x0009e80000100a00 */
[----:B-1----:R-:W-:Y:S04]  /*bd3d0*/  STL.64 [R1+0xf0], R4 ;  /* 0x0000f00401007387 */ /* 0x002fe80000100a00 */
[----:B------:R-:W-:Y:S04]  /*bd3e0*/  STL.64 [R1+0xf8], R6 ;  /* 0x0000f80601007387 */ /* 0x000fe80000100a00 */
[----:B------:R-:W2:Y:S04]  /*bd3f0*/  LDL.LU R46, [R1+0x42c] ;  /* 0x00042c00012e7983 */ /* 0x000ea80000300800 */
[----:B------:R-:W2:Y:S01]  /*bd400*/  LDL.LU R45, [R1+0x424] ;  /* 0x00042400012d7983 */ /* 0x000ea20000300800 */
[----:B----4-:R-:W-:-:S02]  /*bd410*/  PRMT R11, R26, 0x4210, R13 ;  /* 0x000042101a0b7816 */ /* 0x010fc4000000000d */
[----:B---3--:R-:W-:Y:S02]  /*bd420*/  LOP3.LUT R15, R15, 0xffff, RZ, 0xc0, !PT ;  /* 0x0000ffff0f0f7812 */ /* 0x008fe400078ec0ff */
[----:B--2---:R-:W-:Y:S02]  /*bd430*/  LOP3.LUT R48, R14, 0xffff, RZ, 0xc0, !PT ;  /* 0x0000ffff0e307812 */ /* 0x004fe400078ec0ff */
[----:B------:R-:W-:Y:S02]  /*bd440*/  LOP3.LUT R14, R17, 0xffff, RZ, 0xc0, !PT ;  /* 0x0000ffff110e7812 */ /* 0x000fe400078ec0ff */
[----:B------:R-:W-:Y:S02]  /*bd450*/  PRMT R8, R31, 0x4210, R48 ;  /* 0x000042101f087816 */ /* 0x000fe40000000030 */
        /* <DEDUP_REMOVED lines=14> */
[----:B------:R-:W-:-:S03]  /*bd540*/  NOP ;  /* 0x0000000000007918 */ /* 0x000fc60000000000 */
[----:B------:R-:W-:Y:S01]  /*bd550*/  STSM.16.M88.4 [R57], R4 ;  /* 0x0000000439007844 */ /* 0x000fe20000000200 */
[----:B------:R-:W-:-:S03]  /*bd560*/  NOP ;  /* 0x0000000000007918 */ /* 0x000fc60000000000 */
[----:B------:R-:W1:Y:S04]  /*bd570*/  LDS.128 R4, [R57] ;  /* 0x0000000039047984 */ /* 0x000e680000000c00 */
[----:B0-----:R-:W-:Y:S04]  /*bd580*/  STL.64 [R1+0x130], R20 ;  /* 0x0001301401007387 */ /* 0x001fe80000100a00 */
[----:B------:R-:W-:Y:S01]  /*bd590*/  STL.64 [R1+0x138], R22 ;  /* 0x0001381601007387 */ /* 0x000fe20000100a00 */
[----:B------:R-:W-:Y:S01]  /*bd5a0*/  PRMT R48, R0, 0x5210, R48 ;  /* 0x0000521000307816 */ /* 0x000fe20000000030 */
[----:B------:R-:W-:-:S02]  /*bd5b0*/  NOP ;  /* 0x0000000000007918 */ /* 0x000fc40000000000 */
        /* <DEDUP_REMOVED lines=8> */
[----:B-1----:R0:W-:Y:S04]  /*bd640*/  STL.64 [R1+0xe0], R4 ;  /* 0x0000e00401007387 */ /* 0x0021e80000100a00 */
[----:B------:R1:W-:Y:S04]  /*bd650*/  STL.64 [R1+0xe8], R6 ;  /* 0x0000e80601007387 */ /* 0x0003e80000100a00 */
[----:B------:R-:W4:Y:S04]  /*bd660*/  LDL.LU R27, [R1+0x370] ;  /* 0x00037000011b7983 */ /* 0x000f280000300800 */
[----:B------:R-:W4:Y:S04]  /*bd670*/  LDL.LU R26, [R1+0x36c] ;  /* 0x00036c00011a7983 */ /* 0x000f280000300800 */
[----:B------:R-:W4:Y:S04]  /*bd680*/  LDL.LU R25, [R1+0x354] ;  /* 0x0003540001197983 */ /* 0x000f280000300800 */
[----:B------:R-:W4:Y:S04]  /*bd690*/  LDL.LU R24, [R1+0x344] ;  /* 0x0003440001187983 */ /* 0x000f280000300800 */
[----:B------:R-:W4:Y:S04]  /*bd6a0*/  LDL.LU R34, [R1+0x340] ;  /* 0x0003400001227983 */ /* 0x000f280000300800 */
[----:B------:R-:W4:Y:S01]  /*bd6b0*/  LDL.LU R33, [R1+0x2d4] ;  /* 0x0002d40001217983 */ /* 0x000f220000300800 */
[----:B------:R-:W-:-:S02]  /*bd6c0*/  PRMT R49, R49, 0x5210, R15 ;  /* 0x0000521031317816 */ /* 0x000fc4000000000f */
[----:B------:R-:W-:Y:S02]  /*bd6d0*/  PRMT R50, R50, 0x5210, R14 ;  /* 0x0000521032327816 */ /* 0x000fe4000000000e */
[----:B------:R-:W-:-:S05]  /*bd6e0*/  PRMT R51, R51, 0x5210, R13 ;  /* 0x0000521033337816 */ /* 0x000fca000000000d */
[----:B------:R-:W-:Y:S01]  /*bd6f0*/  STSM.16.M88.4 [R57], R48 ;  /* 0x0000003039007844 */ /* 0x000fe20000000200 */
[----:B------:R-:W-:-:S03]  /*bd700*/  NOP ;  /* 0x0000000000007918 */ /* 0x000fc60000000000 */
[----:B------:R-:W1:Y:S01]  /*bd710*/  LDS.128 R20, [R57] ;  /* 0x0000000039147984 */ /* 0x000e620000000c00 */
[----:B0-----:R-:W-:Y:S01]  /*bd720*/  PRMT R4, R12, 0x5210, R11 ;  /* 0x000052100c047816 */ /* 0x001fe2000000000b */
[----:B------:R-:W-:Y:S01]  /*bd730*/  NOP ;  /* 0x0000000000007918 */ /* 0x000fe20000000000 */
[----:B------:R-:W-:Y:S02]  /*bd740*/  PRMT R5, R3, 0x5210, R10 ;  /* 0x0000521003057816 */ /* 0x000fe4000000000a */
[----:B-1----:R-:W-:Y:S02]  /*bd750*/  PRMT R6, R2, 0x5210, R9 ;  /* 0x0000521002067816 */ /* 0x002fe40000000009 */
[----:B------:R-:W-:Y:S02]  /*bd760*/  PRMT R7, R52, 0x5210, R8 ;  /* 0x0000521034077816 */ /* 0x000fe40000000008 */
[----:B------:R-:W-:Y:S02]  /*bd770*/  LOP3.LUT R0, R46, 0xffff, RZ, 0xc0, !PT ;  /* 0x0000ffff2e007812 */ /* 0x000fe400078ec0ff */
[----:B------:R-:W-:Y:S01]  /*bd780*/  LOP3.LUT R2, R45, 0xffff, RZ, 0xc0, !PT ;  /* 0x0000ffff2d027812 */ /* 0x000fe200078ec0ff */
[----:B------:R-:W-:Y:S01]  /*bd790*/  STSM.16.M88.4 [R57], R4 ;  /* 0x0000000439007844 */ /* 0x000fe20000000200 */
[----:B------:R-:W-:-:S03]  /*bd7a0*/  NOP ;  /* 0x0000000000007918 */ /* 0x000fc60000000000 */
[----:B------:R-:W0:Y:S04]  /*bd7b0*/  LDS.128 R12, [R57] ;  /* 0x00000000390c7984 */ /* 0x000e280000000c00 */
[----:B------:R-:W-:Y:S04]  /*bd7c0*/  STL.64 [R1+0x4540], R20 ;  /* 0x0045401401007387 */ /* 0x000fe80000100a00 */
[----:B------:R-:W-:Y:S01]  /*bd7d0*/  STL.64 [R1+0x4538], R22 ;  /* 0x0045381601007387 */ /* 0x000fe20000100a00 */
[----:B------:R-:W-:-:S03]  /*bd7e0*/  NOP ;  /* 0x0000000000007918 */ /* 0x000fc60000000000 */
[----:B0-----:R-:W-:Y:S04]  /*bd7f0*/  STL.64 [R1+0x90], R12 ;  /* 0x0000900c01007387 */ /* 0x001fe80000100a00 */
[----:B------:R0:W-:Y:S04]  /*bd800*/  STL.64 [R1+0x98], R14 ;  /* 0x0000980e01007387 */ /* 0x0001e80000100a00 */
[----:B0-----:R-:W4:Y:S04]  /*bd810*/  LDL.LU R14, [R1+0x440] ;  /* 0x00044000010e7983 */ /* 0x001f280000300800 */
[----:B------:R-:W4:Y:S01]  /*bd820*/  LDL.LU R15, [R1+0x43c] ;  /* 0x00043c00010f7983 */ /* 0x000f220000300800 */
[----:B--2---:R-:W-:-:S02]  /*bd830*/  LOP3.LUT R3, R40, 0xffff, RZ, 0xc0, !PT ;  /* 0x0000ffff28037812 */ /* 0x004fc400078ec0ff */
[----:B---3--:R-:W-:Y:S02]  /*bd840*/  LOP3.LUT R8, R41, 0xffff, RZ, 0xc0, !PT ;  /* 0x0000ffff29087812 */ /* 0x008fe400078ec0ff */
[----:B----4-:R-:W-:Y:S02]  /*bd850*/  PRMT R4, R42, 0x4210, R0 ;  /* 0x000042102a047816 */ /* 0x010fe40000000000 */
[----:B------:R-:W-:Y:S02]  /*bd860*/  PRMT R5, R43, 0x4210, R2 ;  /* 0x000042102b057816 */ /* 0x000fe40000000002 */
[----:B------:R-:W-:Y:S02]  /*bd870*/  PRMT R6, R17, 0x4210, R3 ;  /* 0x0000421011067816 */ /* 0x000fe40000000003 */
[----:B------:R-:W-:-:S05]  /*bd880*/  PRMT R7, R32, 0x4210, R8 ;  /* 0x0000421020077816 */ /* 0x000fca0000000008 */
[----:B------:R0:W-:Y:S01]  /*bd890*/  STSM.16.M88.4 [R57], R4 ;  /* 0x0000000439007844 */ /* 0x0001e20000000200 */
[----:B------:R-:W-:-:S03]  /*bd8a0*/  NOP ;  /* 0x0000000000007918 */ /* 0x000fc60000000000 */
[----:B------:R-:W1:Y:S01]  /*bd8b0*/  LDS.128 R20, [R57] ;  /* 0x0000000039147984 */ /* 0x000e620000000c00 */
[----:B------:R-:W-:Y:S02]  /*bd8c0*/  LOP3.LUT R9, R31, 0xffff, RZ, 0xc0, !PT ;  /* 0x0000ffff1f097812 */ /* 0x000fe400078ec0ff */
[----:B------:R-:W-:Y:S02]  /*bd8d0*/  LOP3.LUT R11, R30, 0xffff, RZ, 0xc0, !PT ;  /* 0x0000ffff1e0b7812 */ /* 0x000fe400078ec0ff */
[----:B------:R-:W-:Y:S02]  /*bd8e0*/  LOP3.LUT R10, R27, 0xffff, RZ, 0xc0, !PT ;  /* 0x0000ffff1b0a7812 */ /* 0x000fe400078ec0ff */
[----:B------:R-:W-:Y:S02]  /*bd8f0*/  LOP3.LUT R12, R26, 0xffff, RZ, 0xc0, !PT ;  /* 0x0000ffff1a0c7812 */ /* 0x000fe400078ec0ff */
[----:B0-----:R-:W-:Y:S02]  /*bd900*/  PRMT R4, R25, 0x4210, R9 ;  /* 0x0000421019047816 */ /* 0x001fe40000000009 */
[----:B------:R-:W-:-:S02]  /*bd910*/  PRMT R5, R24, 0x4210, R11 ;  /* 0x0000421018057816 */ /* 0x000fc4000000000b */
[----:B------:R-:W-:Y:S02]  /*bd920*/  PRMT R6, R34, 0x4210, R10 ;  /* 0x0000421022067816 */ /* 0x000fe4000000000a */
[----:B------:R-:W-:Y:S01]  /*bd930*/  PRMT R7, R33, 0x4210, R12 ;  /* 0x0000421021077816 */ /* 0x000fe2000000000c */
[----:B------:R-:W-:-:S04]  /*bd940*/  NOP ;  /* 0x0000000000007918 */ /* 0x000fc80000000000 */
[----:B------:R-:W-:Y:S04]  /*bd950*/  STSM.16.M88.4 [R57], R4 ;  /* 0x0000000439007844 */ /* 0x000fe80000000200 */
[----:B-1----:R-:W-:Y:S04]  /*bd960*/  STL.64 [R1+0x80], R20 ;  /* 0x0000801401007387 */ /* 0x002fe80000100a00 */
[----:B------:R-:W-:Y:S01]  /*bd970*/  STL.64 [R1+0x88], R22 ;  /* 0x0000881601007387 */ /* 0x000fe20000100a00 */
[----:B------:R-:W-:-:S03]  /*bd980*/  NOP ;  /* 0x0000000000007918 */ /* 0x000fc60000000000 */
[----:B------:R-:W0:Y:S04]  /*bd990*/  LDS.128 R20, [R57] ;  /* 0x0000000039147984 */ /* 0x000e280000000c00 */
        /* <DEDUP_REMOVED lines=8> */
[----:B0-----:R-:W-:Y:S04]  /*bda20*/  STL.64 [R1+0x70], R20 ;  /* 0x0000701401007387 */ /* 0x001fe80000100a00 */
[----:B------:R-:W-:Y:S04]  /*bda30*/  STL.64 [R1+0x78], R22 ;  /* 0x0000781601007387 */ /* 0x000fe80000100a00 */
        /* <DEDUP_REMOVED lines=8> */
[----:B------:R-:W-:Y:S02]  /*bdac0*/  PRMT R6, R44, 0x5210, R3 ;  /* 0x000052102c067816 */ /* 0x000fe40000000003 */
[----:B------:R-:W-:Y:S01]  /*bdad0*/  PRMT R7, R53, 0x5210, R8 ;  /* 0x0000521035077816 */ /* 0x000fe20000000008 */
[----:B------:R-:W-:-:S04]  /*bdae0*/  NOP ;  /* 0x0000000000007918 */ /* 0x000fc80000000000 */
[----:B------:R0:W-:Y:S01]  /*bdaf0*/  STSM.16.M88.4 [R57], R4 ;  /* 0x0000000439007844 */ /* 0x0001e20000000200 */
[----:B------:R-:W-:Y:S02]  /*bdb00*/  LOP3.LUT R0, R14, 0xffff, RZ, 0xc0, !PT ;  /* 0x0000ffff0e007812 */ /* 0x000fe400078ec0ff */
[----:B------:R-:W-:Y:S02]  /*bdb10*/  LOP3.LUT R2, R15, 0xffff, RZ, 0xc0, !PT ;  /* 0x0000ffff0f027812 */ /* 0x000fe400078ec0ff */
[----:B0-----:R-:W-:Y:S01]  /*bdb20*/  PRMT R4, R35, 0x5210, R9 ;  /* 0x0000521023047816 */ /* 0x001fe20000000009 */
[----:B------:R-:W-:Y:S01]  /*bdb30*/  NOP ;  /* 0x0000000000007918 */ /* 0x000fe20000000000 */
[----:B------:R-:W-:Y:S01]  /*bdb40*/  PRMT R6, R36, 0x5210, R10 ;  /* 0x0000521024067816 */ /* 0x000fe2000000000a */
[----:B------:R-:W0:Y:S01]  /*bdb50*/  LDS.128 R32, [R57] ;  /* 0x0000000039207984 */ /* 0x000e220000000c00 */
[----:B------:R-:W-:Y:S02]  /*bdb60*/  PRMT R5, R37, 0x5210, R11 ;  /* 0x0000521025057816 */ /* 0x000fe4000000000b */
[----:B------:R-:W-:Y:S01]  /*bdb70*/  PRMT R7, R16, 0x5210, R12 ;  /* 0x0000521010077816 */ /* 0x000fe2000000000c */
[----:B------:R-:W-:-:S04]  /*bdb80*/  NOP ;  /* 0x0000000000007918 */ /* 0x000fc80000000000 */
[----:B------:R-:W-:Y:S01]  /*bdb90*/  STSM.16.M88.4 [R57], R4 ;  /* 0x0000000439007844 */ /* 0x000fe20000000200 */
[----:B------:R-:W-:-:S03]  /*bdba0*/  NOP ;  /* 0x0000000000007918 */ /* 0x000fc60000000000 */
[----:B------:R-:W1:Y:S04]  /*bdbb0*/  LDS.128 R12, [R57] ;  /* 0x00000000390c7984 */ /* 0x000e680000000c00 */
[----:B0-----:R-:W-:Y:S04]  /*bdbc0*/  STL.64 [R1+0x4520], R32 ;  /* 0x0045202001007387 */ /* 0x001fe80000100a00 */
[----:B------:R-:W-:Y:S04]  /*bdbd0*/  STL.64 [R1+0x4510], R34 ;  /* 0x0045102201007387 */ /* 0x000fe80000100a00 */
[----:B-1----:R0:W-:Y:S04]  /*bdbe0*/  STL.64 [R1+0x60], R12 ;  /* 0x0000600c01007387 */ /* 0x0021e80000100a00 */
[----:B------:R-:W-:Y:S01]  /*bdbf0*/  STL.64 [R1+0x68], R14 ;  /* 0x0000680e01007387 */ /* 0x000fe20000100a00 */
[----:B--2---:R-:W-:-:S02]  /*bdc00*/  LOP3.LUT R3, R47, 0xffff, RZ, 0xc0, !PT ;  /* 0x0000ffff2f037812 */ /* 0x004fc400078ec0ff */
[----:B---3--:R-:W-:Y:S02]  /*bdc10*/  LOP3.LUT R8, R46, 0xffff, RZ, 0xc0, !PT ;  /* 0x0000ffff2e087812 */ /* 0x008fe400078ec0ff */
[----:B----4-:R-:W-:Y:S01]  /*bdc20*/  PRMT R4, R45, 0x4210, R0 ;  /* 0x000042102d047816 */ /* 0x010fe20000000000 */
[----:B------:R-:W-:Y:S01]  /*bdc30*/  NOP ;  /* 0x0000000000007918 */ /* 0x000fe20000000000 */
[----:B------:R-:W-:Y:S02]  /*bdc40*/  PRMT R5, R40, 0x4210, R2 ;  /* 0x0000421028057816 */ /* 0x000fe40000000002 */
[----:B------:R-:W-:Y:S02]  /*bdc50*/  PRMT R6, R41, 0x4210, R3 ;  /* 0x0000421029067816 */ /* 0x000fe40000000003 */
[----:B------:R-:W-:Y:S02]  /*bdc60*/  PRMT R7, R42, 0x4210, R8 ;  /* 0x000042102a077816 */ /* 0x000fe40000000008 */
[----:B------:R-:W-:-:S03]  /*bdc70*/  LOP3.LUT R9, R43, 0xffff, RZ, 0xc0, !PT ;  /* 0x0000ffff2b097812 */ /* 0x000fc600078ec0ff */
[----:B------:R1:W-:Y:S01]  /*bdc80*/  STSM.16.M88.4 [R57], R4 ;  /* 0x0000000439007844 */ /* 0x0003e20000000200 */
[----:B------:R-:W-:Y:S01]  /*bdc90*/  NOP ;  /* 0x0000000000007918 */ /* 0x000fe20000000000 */
[----:B------:R-:W-:Y:S02]  /*bdca0*/  LOP3.LUT R11, R17, 0xffff, RZ, 0xc0, !PT ;  /* 0x0000ffff110b7812 */ /* 0x000fe400078ec0ff */
[----:B------:R-:W2:Y:S01]  /*bdcb0*/  LDS.128 R44, [R57] ;  /* 0x00000000392c7984 */ /* 0x000ea20000000c00 */
[----:B0-----:R-:W-:Y:S02]  /*bdcc0*/  LOP3.LUT R12, R30, 0xffff, RZ, 0xc0, !PT ;  /* 0x0000ffff1e0c7812 */ /* 0x001fe400078ec0ff */
[----:B-1----:R-:W-:Y:S02]  /*bdcd0*/  PRMT R4, R26, 0x4210, R9 ;  /* 0x000042101a047816 */ /* 0x002fe40000000009 */
[----:B------:R-:W3:Y:S01]  /*bdce0*/  LDL.LU R26, [R1+0xbc] ;  /* 0x0000bc00011a7983 */ /* 0x000ee20000300800 */
[----:B------:R-:W-:-:S03]  /*bdcf0*/  PRMT R5, R25, 0x4210, R11 ;  /* 0x0000421019057816 */ /* 0x000fc6000000000b */
[----:B------:R-:W4:Y:S01]  /*bdd00*/  LDL.LU R25, [R1+0xb8] ;  /* 0x0000b80001197983 */ /* 0x000f220000300800 */
[----:B------:R-:W-:-:S03]  /*bdd10*/  PRMT R7, R24, 0x4210, R12 ;  /* 0x0000421018077816 */ /* 0x000fc6000000000c */
[----:B------:R-:W4:Y:S04]  /*bdd20*/  LDL.LU R24, [R1+0x30] ;  /* 0x0000300001187983 */ /* 0x000f280000300800 */
[----:B------:R-:W4:Y:S04]  /*bdd30*/  LDL.LU R21, [R1+0x458] ;  /* 0x0004580001157983 */ /* 0x000f280000300800 */
[----:B------:R-:W4:Y:S04]  /*bdd40*/  LDL.LU R52, [R1+0x454] ;  /* 0x0004540001347983 */ /* 0x000f280000300800 */
[----:B------:R-:W4:Y:S01]  /*bdd50*/  LDL.LU R51, [R1+0x450] ;  /* 0x0004500001337983 */ /* 0x000f220000300800 */
[----:B------:R-:W-:-:S03]  /*bdd60*/  LOP3.LUT R10, R31, 0xffff, RZ, 0xc0, !PT ;  /* 0x0000ffff1f0a7812 */ /* 0x000fc600078ec0ff */
[----:B------:R-:W4:Y:S04]  /*bdd70*/  LDL.LU R13, [R1+0x44c] ;  /* 0x00044c00010d7983 */ /* 0x000f280000300800 */
[----:B------:R-:W4:Y:S01]  /*bdd80*/  LDL.LU R17, [R1+0x420] ;  /* 0x0004200001117983 */ /* 0x000f220000300800 */
[----:B------:R-:W-:Y:S01]  /*bdd90*/  PRMT R6, R27, 0x4210, R10 ;  /* 0x000042101b067816 */ /* 0x000fe2000000000a */
[----:B------:R-:W-:-:S04]  /*bdda0*/  NOP ;  /* 0x0000000000007918 */ /* 0x000fc80000000000 */
[----:B------:R-:W-:Y:S01]  /*bddb0*/  STSM.16.M88.4 [R57], R4 ;  /* 0x0000000439007844 */ /* 0x000fe20000000200 */
[----:B------:R-:W-:-:S03]  /*bddc0*/  NOP ;  /* 0x0000000000007918 */ /* 0x000fc60000000000 */
[----:B------:R-:W0:Y:S04]  /*bddd0*/  LDS.128 R40, [R57] ;  /* 0x0000000039287984 */ /* 0x000e280000000c00 */
[----:B------:R-:W4:Y:S04]  /*bdde0*/  LDL.LU R48, [R1+0x41c] ;  /* 0x00041c0001307983 */ /* 0x000f280000300800 */
[----:B------:R-:W4:Y:S04]  /*bddf0*/  LDL.LU R49, [R1+0x40c] ;  /* 0x00040c0001317983 */ /* 0x000f280000300800 */
[----:B------:R-:W4:Y:S04]  /*bde00*/  LDL.LU R50, [R1+0x418] ;  /* 0x0004180001327983 */ /* 0x000f280000300800 */
[----:B--2---:R-:W-:Y:S04]  /*bde10*/  STL [R1+0x4530], R44 ;  /* 0x0045302c01007387 */ /* 0x004fe80000100800 */
[----:B------:R-:W-:Y:S04]  /*bde20*/  STL [R1+0x44f8], R45 ;  /* 0x0044f82d01007387 */ /* 0x000fe80000100800 */
[----:B------:R-:W-:Y:S04]  /*bde30*/  STL [R1+0x44d0], R47 ;  /* 0x0044d02f01007387 */ /* 0x000fe80000100800 */
[----:B0-----:R-:W-:Y:S04]  /*bde40*/  STL [R1+0x4534], R40 ;  /* 0x0045342801007387 */ /* 0x001fe80000100800 */
[----:B------:R-:W-:Y:S04]  /*bde50*/  STL [R1+0x44e8], R41 ;  /* 0x0044e82901007387 */ /* 0x000fe80000100800 */
[----:B------:R-:W-:Y:S04]  /*bde60*/  STL.64 [R1+0x44d8], R42 ;  /* 0x0044d82a01007387 */ /* 0x000fe80000100a00 */
[----:B------:R-:W2:Y:S04]  /*bde70*/  LDL.LU R14, [R1+0x3b8] ;  /* 0x0003b800010e7983 */ /* 0x000ea80000300800 */
[----:B------:R-:W2:Y:S04]  /*bde80*/  LDL.LU R15, [R1+0x3b4] ;  /* 0x0003b400010f7983 */ /* 0x000ea80000300800 */
[----:B------:R-:W2:Y:S01]  /*bde90*/  LDL.LU R31, [R1+0x398] ;  /* 0x00039800011f7983 */ /* 0x000ea20000300800 */
[----:B------:R-:W-:-:S02]  /*bdea0*/  PRMT R4, R28, 0x5210, R0 ;  /* 0x000052101c047816 */ /* 0x000fc40000000000 */
[----:B------:R-:W-:Y:S01]  /*bdeb0*/  PRMT R5, R19, 0x5210, R2 ;  /* 0x0000521013057816 */ /* 0x000fe20000000002 */
[----:B------:R-:W2:Y:S01]  /*bdec0*/  LDL.LU R30, [R1+0x394] ;  /* 0x00039400011e7983 */ /* 0x000ea20000300800 */
[----:B------:R-:W-:Y:S02]  /*bded0*/  PRMT R6, R18, 0x5210, R3 ;  /* 0x0000521012067816 */ /* 0x000fe40000000003 */
[----:B------:R-:W-:Y:S01]  /*bdee0*/  PRMT R7, R54, 0x5210, R8 ;  /* 0x0000521036077816 */ /* 0x000fe20000000008 */
[----:B------:R-:W-:-:S04]  /*bdef0*/  NOP ;  /* 0x0000000000007918 */ /* 0x000fc80000000000 */
[----:B------:R0:W-:Y:S04]  /*bdf00*/  STSM.16.M88.4 [R57], R4 ;  /* 0x0000000439007844 */ /* 0x0001e80000000200 */
[----:B------:R-:W2:Y:S01]  /*bdf10*/  LDL.LU R27, [R1+0x448] ;  /* 0x00044800011b7983 */ /* 0x000ea20000300800 */
[----:B0-----:R-:W-:Y:S02]  /*bdf20*/  PRMT R7, R55, 0x5210, R12 ;  /* 0x0000521037077816 */ /* 0x001fe4000000000c */
[----:B---3--:R-:W-:Y:S02]  /*bdf30*/  PRMT R4, R26, 0x5210, R9 ;  /* 0x000052101a047816 */ /* 0x008fe40000000009 */
[----:B------:R-:W3:Y:S01]  /*bdf40*/  LDL.LU R26, [R1+0x444] ;  /* 0x00044400011a7983 */ /* 0x000ee20000300800 */
[----:B----4-:R-:W-:-:S02]  /*bdf50*/  PRMT R6, R25, 0x5210, R10 ;  /* 0x0000521019067816 */ /* 0x010fc4000000000a */
[----:B------:R-:W-:Y:S01]  /*bdf60*/  PRMT R5, R24, 0x5210, R11 ;  /* 0x0000521018057816 */ /* 0x000fe2000000000b */
[----:B------:R-:W-:Y:S01]  /*bdf70*/  NOP ;  /* 0x0000000000007918 */ /* 0x000fe20000000000 */
[----:B------:R-:W0:Y:S01]  /*bdf80*/  LDS.128 R8, [R57] ;  /* 0x0000000039087984 */ /* 0x000e220000000c00 */
[----:B------:R-:W-:Y:S01]  /*bdf90*/  LOP3.LUT R2, R21, 0xffff, RZ, 0xc0, !PT ;  /* 0x0000ffff15027812 */ /* 0x000fe200078ec0ff */
[----:B------:R-:W-:Y:S01]  /*bdfa0*/  NOP ;  /* 0x0000000000007918 */ /* 0x000fe20000000000 */
[----:B------:R-:W-:Y:S01]  /*bdfb0*/  LOP3.LUT R3, R51, 0xffff, RZ, 0xc0, !PT ;  /* 0x0000ffff33037812 */ /* 0x000fe200078ec0ff */
[----:B------:R1:W-:Y:S01]  /*bdfc0*/  STSM.16.M88.4 [R57], R4 ;  /* 0x0000000439007844 */ /* 0x0003e20000000200 */
[----:B------:R-:W-:-:S03]  /*bdfd0*/  NOP ;  /* 0x0000000000007918 */ /* 0x000fc60000000000 */
[----:B------:R-:W4:Y:S01]  /*bdfe0*/  LDS.128 R20, [R57] ;  /* 0x0000000039147984 */ /* 0x000f220000000c00 */
[----:B-1----:R-:W-:-:S03]  /*bdff0*/  PRMT R4, R17, 0x4210, R2 ;  /* 0x0000421011047816 */ /* 0x002fc60000000002 */
[----:B0-----:R0:W-:Y:S04]  /*be000*/  STL.64 [R1+0x50], R8 ;  /* 0x0000500801007387 */ /* 0x0011e80000100a00 */
[----:B------:R1:W-:Y:S04]  /*be010*/  STL.64 [R1+0x58], R10 ;  /* 0x0000580a01007387 */ /* 0x0003e80000100a00 */
[----:B------:R-:W3:Y:S04]  /*be020*/  LDL.LU R25, [R1+0x438] ;  /* 0x0004380001197983 */ /* 0x000ee80000300800 */
[----:B------:R-:W3:Y:S01]  /*be030*/  LDL.LU R24, [R1+0x284] ;  /* 0x0002840001187983 */ /* 0x000ee20000300800 */
[----:B0-----:R-:W-:-:S03]  /*be040*/  LOP3.LUT R8, R13, 0xffff, RZ, 0xc0, !PT ;  /* 0x0000ffff0d087812 */ /* 0x001fc600078ec0ff */
[----:B------:R-:W3:Y:S04]  /*be050*/  LDL.LU R51, [R1+0xcc] ;  /* 0x0000cc0001337983 */ /* 0x000ee80000300800 */
[----:B------:R-:W3:Y:S04]  /*be060*/  LDL.LU R13, [R1+0xd4] ;  /* 0x0000d400010d7983 */ /* 0x000ee80000300800 */
[----:B------:R-:W3:Y:S01]  /*be070*/  LDL.LU R17, [R1+0xd0] ;  /* 0x0000d00001117983 */ /* 0x000ee20000300800 */
[----:B----4-:R-:W-:-:S03]  /*be080*/  IMAD.MOV.U32 R47, RZ, RZ, R22 ;  /* 0x000000ffff2f7224 */ /* 0x010fc600078e0016 */
[----:B------:R-:W-:Y:S04]  /*be090*/  STL.64 [R1+0x40], R20 ;  /* 0x0000401401007387 */ /* 0x000fe80000100a00 */
[----:B------:R-:W-:Y:S04]  /*be0a0*/  STL [R1+0x4c], R23 ;  /* 0x00004c1701007387 */ /* 0x000fe80000100800 */
[----:B------:R-:W-:Y:S01]  /*be0b0*/  STL.64 [R1+0x44e0], R46 ;  /* 0x0044e02e01007387 */ /* 0x000fe20000100a00 */
[----:B--2---:R-:W-:-:S03]  /*be0c0*/  LOP3.LUT R9, R14, 0xffff, RZ, 0xc0, !PT ;  /* 0x0000ffff0e097812 */ /* 0x004fc600078ec0ff */
[----:B------:R-:W2:Y:S01]  /*be0d0*/  LDL.LU R14, [R1+0x178] ;  /* 0x00017800010e7983 */ /* 0x000ea20000300800 */
[----:B-1----:R-:W-:-:S03]  /*be0e0*/  LOP3.LUT R11, R15, 0xffff, RZ, 0xc0, !PT ;  /* 0x0000ffff0f0b7812 */ /* 0x002fc600078ec0ff */
[----:B------:R-:W4:Y:S01]  /*be0f0*/  LDL.LU R15, [R1+0x170] ;  /* 0x00017000010f7983 */ /* 0x000f220000300800 */
[----:B------:R-:W-:-:S03]  /*be100*/  LOP3.LUT R10, R31, 0xffff, RZ, 0xc0, !PT ;  /* 0x0000ffff1f0a7812 */ /* 0x000fc600078ec0ff */
[----:B------:R-:W4:Y:S01]  /*be110*/  LDL.LU R31, [R1+0x174] ;  /* 0x00017400011f7983 */ /* 0x000f220000300800 */
[----:B------:R-:W-:Y:S02]  /*be120*/  LOP3.LUT R0, R52, 0xffff, RZ, 0xc0, !PT ;  /* 0x0000ffff34007812 */ /* 0x000fe400078ec0ff */
[----:B------:R-:W-:Y:S02]  /*be130*/  PRMT R6, R49, 0x4210, R3 ;  /* 0x0000421031067816 */ /* 0x000fe40000000003 */
[----:B------:R-:W-:Y:S02]  /*be140*/  PRMT R5, R48, 0x4210, R0 ;  /* 0x0000421030057816 */ /* 0x000fe40000000000 */
[----:B------:R-:W-:Y:S01]  /*be150*/  PRMT R7, R50, 0x4210, R8 ;  /* 0x0000421032077816 */ /* 0x000fe20000000008 */
[----:B------:R-:W-:Y:S01]  /*be160*/  NOP ;  /* 0x0000000000007918 */ /* 0x000fe20000000000 */
[----:B------:R-:W-:-:S03]  /*be170*/  LOP3.LUT R12, R30, 0xffff, RZ, 0xc0, !PT ;  /* 0x0000ffff1e0c7812 */ /* 0x000fc600078ec0ff */
[----:B------:R0:W-:Y:S04]  /*be180*/  STSM.16.M88.4 [R57], R4 ;  /* 0x0000000439007844 */ /* 0x0001e80000000200 */
[----:B------:R-:W4:Y:S01]  /*be190*/  LDL.LU R30, [R1] ;  /* 0x00000000011e7983 */ /* 0x000f220000300800 */
[----:B0-----:R-:W-:Y:S02]  /*be1a0*/  PRMT R4, R27, 0x4210, R9 ;  /* 0x000042101b047816 */ /* 0x001fe40000000009 */
[----:B---3--:R-:W-:Y:S02]  /*be1b0*/  PRMT R5, R26, 0x4210, R11 ;  /* 0x000042101a057816 */ /* 0x008fe4000000000b */
[----:B------:R-:W-:Y:S02]  /*be1c0*/  PRMT R6, R25, 0x4210, R10 ;  /* 0x0000421019067816 */ /* 0x000fe4000000000a */
[----:B------:R-:W-:Y:S01]  /*be1d0*/  PRMT R7, R24, 0x4210, R12 ;  /* 0x0000421018077816 */ /* 0x000fe2000000000c */
[----:B------:R-:W-:Y:S01]  /*be1e0*/  NOP ;  /* 0x0000000000007918 */ /* 0x000fe20000000000 */
[----:B------:R-:W0:Y:S01]  /*be1f0*/  LDS.128 R24, [R57] ;  /* 0x0000000039187984 */ /* 0x000e220000000c00 */
[----:B------:R-:W-:-:S03]  /*be200*/  NOP ;  /* 0x0000000000007918 */ /* 0x000fc60000000000 */
[----:B------:R1:W-:Y:S02]  /*be210*/  STSM.16.M88.4 [R57], R4 ;  /* 0x0000000439007844 */ /* 0x0003e40000000200 */
[----:B-1----:R-:W-:Y:S01]  /*be220*/  PRMT R6, R17, 0x5210, R3 ;  /* 0x0000521011067816 */ /* 0x002fe20000000003 */
[----:B------:R-:W-:Y:S01]  /*be230*/  NOP ;  /* 0x0000000000007918 */ /* 0x000fe20000000000 */
[----:B------:R-:W1:Y:S04]  /*be240*/  LDS.128 R16, [R57] ;  /* 0x0000000039107984 */ /* 0x000e680000000c00 */
[----:B0-----:R-:W-:Y:S04]  /*be250*/  STL [R1+0x4550], R24 ;  /* 0x0045501801007387 */ /* 0x001fe80000100800 */
[----:B------:R-:W-:Y:S04]  /*be260*/  STL [R1+0x44c8], R25 ;  /* 0x0044c81901007387 */ /* 0x000fe80000100800 */
[----:B------:R-:W-:Y:S04]  /*be270*/  STL [R1+0x44b8], R27 ;  /* 0x0044b81b01007387 */ /* 0x000fe80000100800 */
[----:B------:R-:W3:Y:S04]  /*be280*/  LDL.LU R36, [R1+0x474] ;  /* 0x0004740001247983 */ /* 0x000ee80000300800 */
[----:B------:R-:W3:Y:S01]  /*be290*/  LDL.LU R53, [R1+0x470] ;  /* 0x0004700001357983 */ /* 0x000ee20000300800 */
[----:B------:R-:W-:-:S02]  /*be2a0*/  PRMT R5, R51, 0x5210, R0 ;  /* 0x0000521033057816 */ /* 0x000fc40000000000 */
[----:B------:R-:W-:Y:S01]  /*be2b0*/  PRMT R4, R13, 0x5210, R2 ;  /* 0x000052100d047816 */ /* 0x000fe20000000002 */
[----:B-1----:R0:W-:Y:S04]  /*be2c0*/  STL.64 [R1+0xd0], R16 ;  /* 0x0000d01001007387 */ /* 0x0021e80000100a00 */
[----:B------:R-:W-:Y:S04]  /*be2d0*/  STL.64 [R1+0xd8], R18 ;  /* 0x0000d81201007387 */ /* 0x000fe80000100a00 */
[----:B------:R-:W3:Y:S04]  /*be2e0*/  LDL.LU R39, [R1+0x460] ;  /* 0x0004600001277983 */ /* 0x000ee80000300800 */
[----:B------:R-:W3:Y:S04]  /*be2f0*/  LDL.LU R38, [R1+0x45c] ;  /* 0x00045c0001267983 */ /* 0x000ee80000300800 */
[----:B------:R-:W3:Y:S04]  /*be300*/  LDL.LU R22, [R1+0x46c] ;  /* 0x00046c0001167983 */ /* 0x000ee80000300800 */
[----:B------:R-:W3:Y:S04]  /*be310*/  LDL.LU R52, [R1+0x468] ;  /* 0x0004680001347983 */ /* 0x000ee80000300800 */
[----:B------:R-:W3:Y:S04]  /*be320*/  LDL.LU R48, [R1+0x464] ;  /* 0x0004640001307983 */ /* 0x000ee80000300800 */
[----:B0-----:R-:W3:Y:S01]  /*be330*/  LDL.LU R17, [R1+0x360] ;  /* 0x0003600001117983 */ /* 0x001ee20000300800 */
[----:B------:R-:W-:Y:S01]  /*be340*/  PRMT R7, R56, 0x5210, R8 ;  /* 0x0000521038077816 */ /* 0x000fe20000000008 */
[----:B------:R-:W-:-:S02]  /*be350*/  NOP ;  /* 0x0000000000007918 */ /* 0x000fc40000000000 */
[----:B------:R-:W3:Y:S04]  /*be360*/  LDL.LU R23, [R1+0x3d8] ;  /* 0x0003d80001177983 */ /* 0x000ee80000300800 */
[----:B------:R-:W3:Y:S04]  /*be370*/  LDL.LU R20, [R1+0x3d4] ;  /* 0x0003d40001147983 */ /* 0x000ee80000300800 */
[----:B------:R-:W3:Y:S04]  /*be380*/  LDL.LU R21, [R1+0x3c0] ;  /* 0x0003c00001157983 */ /* 0x000ee80000300800 */
[----:B------:R2:W-:Y:S04]  /*be390*/  STSM.16.M88.4 [R57], R4 ;  /* 0x0000000439007844 */ /* 0x0005e80000000200 */
[----:B------:R-:W3:Y:S04]  /*be3a0*/  LDL.LU R49, [R1+0x3bc] ;  /* 0x0003bc0001317983 */ /* 0x000ee80000300800 */
[----:B------:R-:W3:Y:S04]  /*be3b0*/  LDL.LU R50, [R1+0x498] ;  /* 0x0004980001327983 */ /* 0x000ee80000300800 */
[----:B------:R-:W3:Y:S01]  /*be3c0*/  LDL.LU R51, [R1+0x48c] ;  /* 0x00048c0001337983 */ /* 0x000ee20000300800 */
[----:B--2---:R-:W-:-:S03]  /*be3d0*/  PRMT R4, R14, 0x5210, R9 ;  /* 0x000052100e047816 */ /* 0x004fc60000000009 */
[----:B------:R-:W2:Y:S01]  /*be3e0*/  LDL.LU R13, [R1+0x484] ;  /* 0x00048400010d7983 */ /* 0x000ea20000300800 */
[----:B----4-:R-:W-:Y:S02]  /*be3f0*/  PRMT R6, R15, 0x5210, R10 ;  /* 0x000052100f067816 */ /* 0x010fe4000000000a */
[----:B------:R-:W-:Y:S01]  /*be400*/  PRMT R5, R31, 0x5210, R11 ;  /* 0x000052101f057816 */ /* 0x000fe2000000000b */
[----:B------:R-:W-:Y:S01]  /*be410*/  NOP ;  /* 0x0000000000007918 */ /* 0x000fe20000000000 */
[----:B------:R-:W0:Y:S04]  /*be420*/  LDS.128 R8, [R57] ;  /* 0x0000000039087984 */ /* 0x000e280000000c00 */
[----:B------:R-:W4:Y:S04]  /*be430*/  LDL.LU R14, [R1+0x488] ;  /* 0x00048800010e7983 */ /* 0x000f280000300800 */
[----:B0-----:R-:W-:Y:S04]  /*be440*/  STL [R1+0xc4], R9 ;  /* 0x0000c40901007387 */ /* 0x001fe80000100800 */
[----:B------:R-:W-:Y:S04]  /*be450*/  STL [R1+0xcc], R11 ;  /* 0x0000cc0b01007387 */ /* 0x000fe80000100800 */
[----:B------:R-:W4:Y:S01]  /*be460*/  LDL.LU R15, [R1+0x17c] ;  /* 0x00017c00010f7983 */ /* 0x000f220000300800 */
[----:B------:R-:W-:Y:S01]  /*be470*/  PRMT R7, R30, 0x5210, R12 ;  /* 0x000052101e077816 */ /* 0x000fe2000000000c */
[----:B------:R-:W-:Y:S01]  /*be480*/  IMAD.MOV.U32 R25, RZ, RZ, R8 ;  /* 0x000000ffff197224 */ /* 0x000fe200078e0008 */
[----:B------:R-:W-:-:S03]  /*be490*/  NOP ;  /* 0x0000000000007918 */ /* 0x000fc60000000000 */
[----:B------:R0:W-:Y:S01]  /*be4a0*/  STSM.16.M88.4 [R57], R4 ;  /* 0x0000000439007844 */ /* 0x0001e20000000200 */
[----:B------:R-:W-:-:S03]  /*be4b0*/  IMAD.MOV.U32 R27, RZ, RZ, R10 ;  /* 0x000000ffff1b7224 */ /* 0x000fc600078e000a */
[----:B------:R-:W4:Y:S04]  /*be4c0*/  LDL.LU R31, [R1+0x184] ;  /* 0x00018400011f7983 */ /* 0x000f280000300800 */
[----:B------:R-:W4:Y:S04]  /*be4d0*/  LDL.LU R30, [R1+0x180] ;  /* 0x00018000011e7983 */ /* 0x000f280000300800 */
[----:B------:R-:W-:Y:S04]  /*be4e0*/  STL [R1+0x44cc], R25 ;  /* 0x0044cc1901007387 */ /* 0x000fe80000100800 */
[----:B------:R-:W-:Y:S01]  /*be4f0*/  STL.64 [R1+0x44c0], R26 ;  /* 0x0044c01a01007387 */ /* 0x000fe20000100a00 */
[----:B---3--:R-:W-:-:S02]  /*be500*/  LOP3.LUT R2, R36, 0xffff, RZ, 0xc0, !PT ;  /* 0x0000ffff24027812 */ /* 0x008fc400078ec0ff */
[----:B------:R-:W-:Y:S02]  /*be510*/  LOP3.LUT R0, R53, 0xffff, RZ, 0xc0, !PT ;  /* 0x0000ffff35007812 */ /* 0x000fe400078ec0ff */
[----:B------:R-:W-:Y:S02]  /*be520*/  LOP3.LUT R3, R39, 0xffff, RZ, 0xc0, !PT ;  /* 0x0000ffff27037812 */ /* 0x000fe400078ec0ff */
[----:B------:R-:W-:Y:S01]  /*be530*/  LOP3.LUT R8, R38, 0xffff, RZ, 0xc0, !PT ;  /* 0x0000ffff26087812 */ /* 0x000fe200078ec0ff */
[----:B------:R-:W-:Y:S01]  /*be540*/  NOP ;  /* 0x0000000000007918 */ /* 0x000fe20000000000 */
[----:B0-----:R-:W-:Y:S02]  /*be550*/  PRMT R4, R22, 0x4210, R2 ;  /* 0x0000421016047816 */ /* 0x001fe40000000002 */
[----:B------:R-:W-:Y:S02]  /*be560*/  PRMT R5, R52, 0x4210, R0 ;  /* 0x0000421034057816 */ /* 0x000fe40000000000 */
[----:B------:R-:W3:Y:S01]  /*be570*/  LDL.LU R52, [R1+0x188] ;  /* 0x0001880001347983 */ /* 0x000ee20000300800 */
[----:B------:R-:W-:-:S03]  /*be580*/  PRMT R6, R48, 0x4210, R3 ;  /* 0x0000421030067816 */ /* 0x000fc60000000003 */
[----:B------:R-:W3:Y:S01]  /*be590*/  LDL.LU R48, [R1+0x190] ;  /* 0x0001900001307983 */ /* 0x000ee20000300800 */
[----:B------:R-:W-:-:S03]  /*be5a0*/  PRMT R7, R17, 0x4210, R8 ;  /* 0x0000421011077816 */ /* 0x000fc60000000008 */
[----:B------:R-:W0:Y:S01]  /*be5b0*/  LDS.128 R16, [R57] ;  /* 0x0000000039107984 */ /* 0x000e220000000c00 */
[----:B------:R-:W-:-:S03]  /*be5c0*/  NOP ;  /* 0x0000000000007918 */ /* 0x000fc60000000000 */
[----:B------:R1:W-:Y:S01]  /*be5d0*/  STSM.16.M88.4 [R57], R4 ;  /* 0x0000000439007844 */ /* 0x0003e20000000200 */
[----:B------:R-:W-:Y:S02]  /*be5e0*/  LOP3.LUT R10, R23, 0xffff, RZ, 0xc0, !PT ;  /* 0x0000ffff170a7812 */ /* 0x000fe400078ec0ff */
[----:B------:R-:W-:Y:S02]  /*be5f0*/  LOP3.LUT R9, R20, 0xffff, RZ, 0xc0, !PT ;  /* 0x0000ffff14097812 */ /* 0x000fe400078ec0ff */
[----:B------:R-:W-:Y:S01]  /*be600*/  LOP3.LUT R11, R21, 0xffff, RZ, 0xc0, !PT ;  /* 0x0000ffff150b7812 */ /* 0x000fe200078ec0ff */
[----:B------:R-:W-:Y:S01]  /*be610*/  NOP ;  /* 0x0000000000007918 */ /* 0x000fe20000000000 */
[----:B------:R-:W4:Y:S01]  /*be620*/  LDS.128 R20, [R57] ;  /* 0x0000000039147984 */ /* 0x000f220000000c00 */
[----:B------:R-:W-:Y:S02]  /*be630*/  LOP3.LUT R12, R49, 0xffff, RZ, 0xc0, !PT ;  /* 0x0000ffff310c7812 */ /* 0x000fe400078ec0ff */
[----:B-1----:R-:W-:-:S02]  /*be640*/  PRMT R4, R50, 0x4210, R10 ;  /* 0x0000421032047816 */ /* 0x002fc4000000000a */
[----:B------:R-:W-:Y:S02]  /*be650*/  PRMT R5, R51, 0x4210, R9 ;  /* 0x0000421033057816 */ /* 0x000fe40000000009 */
[----:B--2---:R-:W-:Y:S01]  /*be660*/  PRMT R6, R13, 0x4210, R11 ;  /* 0x000042100d067816 */ /* 0x004fe2000000000b */
[----:B0-----:R0:W-:Y:S04]  /*be670*/  STL.64 [R1+0xb0], R16 ;  /* 0x0000b01001007387 */ /* 0x0011e80000100a00 */
[----:B------:R-:W-:Y:S01]  /*be680*/  STL.64 [R1+0xb8], R18 ;  /* 0x0000b81201007387 */ /* 0x000fe20000100a00 */
[----:B----4-:R-:W-:Y:S01]  /*be690*/  PRMT R7, R14, 0x4210, R12 ;  /* 0x000042100e077816 */ /* 0x010fe2000000000c */
[----:B------:R-:W-:Y:S02]  /*be6a0*/  NOP ;  /* 0x0000000000007918 */ /* 0x000fe40000000000 */
[----:B0-----:R-:W2:Y:S04]  /*be6b0*/  LDL.LU R17, [R1+0x18c] ;  /* 0x00018c0001117983 */ /* 0x001ea80000300800 */
[----:B------:R-:W-:Y:S04]  /*be6c0*/  STL.64 [R1+0xa0], R20 ;  /* 0x0000a01401007387 */ /* 0x000fe80000100a00 */
[----:B------:R-:W-:Y:S04]  /*be6d0*/  STL.64 [R1+0xa8], R22 ;  /* 0x0000a81601007387 */ /* 0x000fe80000100a00 */
[----:B------:R-:W4:Y:S04]  /*be6e0*/  LDL.LU R49, [R1+0x494] ;  /* 0x0004940001317983 */ /* 0x000f280000300800 */
[----:B------:R-:W4:Y:S04]  /*be6f0*/  LDL.LU R50, [R1+0x490] ;  /* 0x0004900001327983 */ /* 0x000f280000300800 */
[----:B------:R-:W4:Y:S04]  /*be700*/  LDL.LU R51, [R1+0x47c] ;  /* 0x00047c0001337983 */ /* 0x000f280000300800 */
[----:B------:R0:W-:Y:S01]  /*be710*/  STSM.16.M88.4 [R57], R4 ;  /* 0x0000000439007844 */ /* 0x0001e20000000200 */
[----:B------:R-:W-:-:S03]  /*be720*/  NOP ;  /* 0x0000000000007918 */ /* 0x000fc60000000000 */
[----:B------:R-:W4:Y:S04]  /*be730*/  LDL.LU R13, [R1+0x478] ;  /* 0x00047800010d7983 */ /* 0x000f280000300800 */
[----:B------:R-:W4:Y:S04]  /*be740*/  LDL.LU R14, [R1+0x4b0] ;  /* 0x0004b000010e7983 */ /* 0x000f280000300800 */
[----:B------:R-:W1:Y:S01]  /*be750*/  LDS.128 R20, [R57] ;  /* 0x0000000039147984 */ /* 0x000e620000000c00 */
[----:B0-----:R-:W-:-:S03]  /*be760*/  PRMT R5, R15, 0x5210, R0 ;  /* 0x000052100f057816 */ /* 0x001fc60000000000 */
[----:B------:R-:W4:Y:S01]  /*be770*/  LDL.LU R15, [R1+0x4a8] ;  /* 0x0004a800010f7983 */ /* 0x000f220000300800 */
[----:B------:R-:W-:Y:S02]  /*be780*/  PRMT R7, R58, 0x5210, R8 ;  /* 0x000052103a077816 */ /* 0x000fe40000000008 */
[----:B------:R-:W0:Y:S01]  /*be790*/  LDC R58, c[0x0][0x244] ;  /* 0x00009100ff3a7b82 */ /* 0x000e220000000800 */
[----:B------:R-:W-:Y:S02]  /*be7a0*/  PRMT R4, R31, 0x5210, R2 ;  /* 0x000052101f047816 */ /* 0x000fe40000000002 */
[----:B------:R-:W4:Y:S01]  /*be7b0*/  LDL.LU R31, [R1+0x4a4] ;  /* 0x0004a400011f7983 */ /* 0x000f220000300800 */
[----:B------:R-:W-:Y:S01]  /*be7c0*/  PRMT R6, R30, 0x5210, R3 ;  /* 0x000052101e067816 */ /* 0x000fe20000000003 */
[----:B------:R-:W-:-:S04]  /*be7d0*/  NOP ;  /* 0x0000000000007918 */ /* 0x000fc80000000000 */
[----:B------:R-:W-:Y:S01]  /*be7e0*/  STSM.16.M88.4 [R57], R4 ;  /* 0x0000000439007844 */ /* 0x000fe20000000200 */
[----:B------:R-:W-:-:S03]  /*be7f0*/  NOP ;  /* 0x0000000000007918 */ /* 0x000fc60000000000 */
[----:B------:R-:W0:Y:S04]  /*be800*/  LDS.128 R36, [R57] ;  /* 0x0000000039247984 */ /* 0x000e280000000c00 */
[----:B------:R-:W4:Y:S04]  /*be810*/  LDL.LU R30, [R1+0x4a0] ;  /* 0x0004a000011e7983 */ /* 0x000f280000300800 */
[----:B-1----:R-:W-:Y:S04]  /*be820*/  STL.64 [R1+0x30], R20 ;  /* 0x0000301401007387 */ /* 0x002fe80000100a00 */
[----:B------:R1:W-:Y:S04]  /*be830*/  STL.64 [R1+0x38], R22 ;  /* 0x0000381601007387 */ /* 0x0003e80000100a00 */
[----:B------:R-:W4:Y:S04]  /*be840*/  LDL.LU R16, [R1+0x3f0] ;  /* 0x0003f00001107983 */ /* 0x000f280000300800 */
[----:B------:R-:W4:Y:S04]  /*be850*/  LDL.LU R53, [R1+0x3ec] ;  /* 0x0003ec0001357983 */ /* 0x000f280000300800 */
[----:B-1----:R-:W4:Y:S01]  /*be860*/  LDL.LU R22, [R1+0x3e0] ;  /* 0x0003e00001167983 */ /* 0x002f220000300800 */
[----:B------:R-:W-:-:S02]  /*be870*/  PRMT R7, R59, 0x5210, R12 ;  /* 0x000052103b077816 */ /* 0x000fc4000000000c */
[----:B------:R-:W1:Y:S01]  /*be880*/  LDC R59, c[0x0][0x244] ;  /* 0x00009100ff3b7b82 */ /* 0x000e620000000800 */
[----:B---3--:R-:W-:Y:S02]  /*be890*/  PRMT R4, R48, 0x5210, R10 ;  /* 0x0000521030047816 */ /* 0x008fe4000000000a */
[----:B------:R-:W3:Y:S04]  /*be8a0*/  LDL.LU R48, [R1+0x3dc] ;  /* 0x0003dc0001307983 */ /* 0x000ee80000300800 */
[----:B------:R-:W3:Y:S04]  /*be8b0*/  LDL.LU R23, [R1+0x4c0] ;  /* 0x0004c00001177983 */ /* 0x000ee80000300800 */
[----:B------:R-:W3:Y:S04]  /*be8c0*/  LDL.LU R20, [R1+0x4bc] ;  /* 0x0004bc0001147983 */ /* 0x000ee80000300800 */
[----:B------:R-:W3:Y:S01]  /*be8d0*/  LDL.LU R21, [R1+0x4b4] ;  /* 0x0004b40001157983 */ /* 0x000ee20000300800 */
[----:B------:R-:W-:-:S02]  /*be8e0*/  PRMT R5, R52, 0x5210, R9 ;  /* 0x0000521034057816 */ /* 0x000fc40000000009 */
[----:B--2---:R-:W-:Y:S01]  /*be8f0*/  PRMT R6, R17, 0x5210, R11 ;  /* 0x0000521011067816 */ /* 0x004fe2000000000b */
[----:B------:R-:W-:Y:S01]  /*be900*/  NOP ;  /* 0x0000000000007918 */ /* 0x000fe20000000000 */
[----:B------:R-:W2:Y:S04]  /*be910*/  LDL.LU R17, [R1+0x4b8] ;  /* 0x0004b80001117983 */ /* 0x000ea80000300800 */
[----:B0-----:R-:W-:Y:S01]  /*be920*/  STL.64 [R1+0x44a0], R36 ;  /* 0x0044a02401007387 */ /* 0x001fe20000100a00 */
[----:B----4-:R-:W-:-:S03]  /*be930*/  LOP3.LUT R0, R49, 0xffff, RZ, 0xc0, !PT ;  /* 0x0000ffff31007812 */ /* 0x010fc600078ec0ff */
[----:B------:R-:W-:Y:S01]  /*be940*/  STL.64 [R1+0x4490], R38 ;  /* 0x0044902601007387 */ /* 0x000fe20000100a00 */
[----:B------:R-:W-:-:S03]  /*be950*/  LOP3.LUT R3, R50, 0xffff, RZ, 0xc0, !PT ;  /* 0x0000ffff32037812 */ /* 0x000fc600078ec0ff */
[----:B------:R0:W-:Y:S01]  /*be960*/  STSM.16.M88.4 [R57], R4 ;  /* 0x0000000439007844 */ /* 0x0001e20000000200 */
[----:B------:R-:W-:-:S03]  /*be970*/  LOP3.LUT R8, R13, 0xffff, RZ, 0xc0, !PT ;  /* 0x0000ffff0d087812 */ /* 0x000fc600078ec0ff */
[----:B------:R-:W4:Y:S01]  /*be980*/  LDL.LU R13, [R1+0x19c] ;  /* 0x00019c00010d7983 */ /* 0x000f220000300800 */
[----:B0-----:R-:W-:-:S03]  /*be990*/  PRMT R4, R14, 0x4210, R0 ;  /* 0x000042100e047816 */ /* 0x001fc60000000000 */
[----:B------:R-:W4:Y:S01]  /*be9a0*/  LDL.LU R14, [R1+0x198] ;  /* 0x00019800010e7983 */ /* 0x000f220000300800 */
[----:B------:R-:W-:-:S03]  /*be9b0*/  PRMT R5, R15, 0x4210, R3 ;  /* 0x000042100f057816 */ /* 0x000fc60000000003 */
[----:B------:R-:W4:Y:S04]  /*be9c0*/  LDL.LU R15, [R1+0x194] ;  /* 0x00019400010f7983 */ /* 0x000f280000300800 */
[----:B------:R-:W4:Y:S04]  /*be9d0*/  LDL.LU R52, [R1+0x1a4] ;  /* 0x0001a40001347983 */ /* 0x000f280000300800 */
[----:B------:R-:W4:Y:S04]  /*be9e0*/  LDL.LU R49, [R1+0x1a8] ;  /* 0x0001a80001317983 */ /* 0x000f280000300800 */
[----:B------:R-:W4:Y:S01]  /*be9f0*/  LDL.LU R50, [R1+0x1a0] ;  /* 0x0001a00001327983 */ /* 0x000f220000300800 */
[----:B------:R-:W-:Y:S01]  /*bea00*/  LOP3.LUT R2, R51, 0xffff, RZ, 0xc0, !PT ;  /* 0x0000ffff33027812 */ /* 0x000fe200078ec0ff */
[----:B------:R-:W-:-:S03]  /*bea10*/  IMAD.MOV.U32 R51, RZ, RZ, R29 ;  /* 0x000000ffff337224 */ /* 0x000fc600078e001d */
[----:B------:R-:W-:Y:S02]  /*bea20*/  PRMT R6, R31, 0x4210, R2 ;  /* 0x000042101f067816 */ /* 0x000fe40000000002 */
[----:B------:R-:W-:Y:S01]  /*bea30*/  PRMT R7, R30, 0x4210, R8 ;  /* 0x000042101e077816 */ /* 0x000fe20000000008 */
[----:B------:R-:W-:Y:S01]  /*bea40*/  NOP ;  /* 0x0000000000007918 */ /* 0x000fe20000000000 */
[----:B------:R-:W0:Y:S01]  /*bea50*/  LDS.128 R28, [R57] ;  /* 0x00000000391c7984 */ /* 0x000e220000000c00 */
[----:B------:R-:W-:-:S03]  /*bea60*/  NOP ;  /* 0x0000000000007918 */ /* 0x000fc60000000000 */
[----:B------:R1:W-:Y:S01]  /*bea70*/  STSM.16.M88.4 [R57], R4 ;  /* 0x0000000439007844 */ /* 0x0003e20000000200 */
[----:B------:R-:W-:Y:S02]  /*bea80*/  LOP3.LUT R9, R16, 0xffff, RZ, 0xc0, !PT ;  /* 0x0000ffff10097812 */ /* 0x000fe400078ec0ff */
[----:B------:R-:W-:Y:S02]  /*bea90*/  LOP3.LUT R10, R53, 0xffff, RZ, 0xc0, !PT ;  /* 0x0000ffff350a7812 */ /* 0x000fe400078ec0ff */
[----:B------:R-:W4:Y:S01]  /*beaa0*/  LDC R53, c[0x0][0x244] ;  /* 0x00009100ff357b82 */ /* 0x000f220000000800 */
[----:B------:R-:W-:Y:S01]  /*beab0*/  LOP3.LUT R11, R22, 0xffff, RZ, 0xc0, !PT ;  /* 0x0000ffff160b7812 */ /* 0x000fe200078ec0ff */
[----:B0-----:R-:W-:Y:S04]  /*beac0*/  STL.64 [R1+0x4498], R28 ;  /* 0x0044981c01007387 */ /* 0x001fe80000100a00 */
[----:B------:R-:W-:Y:S01]  /*bead0*/  STL.64 [R1+0x4488], R30 ;  /* 0x0044881e01007387 */ /* 0x000fe20000100a00 */
[----:B---3--:R-:W-:-:S02]  /*beae0*/  LOP3.LUT R48, R48, 0xffff, RZ, 0xc0, !PT ;  /* 0x0000ffff30307812 */ /* 0x008fc400078ec0ff */
[----:B-1----:R-:W-:Y:S02]  /*beaf0*/  PRMT R4, R23, 0x4210, R9 ;  /* 0x0000421017047816 */ /* 0x002fe40000000009 */
[----:B------:R-:W-:Y:S02]  /*beb00*/  PRMT R5, R20, 0x4210, R10 ;  /* 0x0000421014057816 */ /* 0x000fe4000000000a */
[----:B------:R-:W-:Y:S02]  /*beb10*/  PRMT R6, R21, 0x4210, R11 ;  /* 0x0000421015067816 */ /* 0x000fe4000000000b */
[----:B--2---:R-:W-:Y:S01]  /*beb20*/  PRMT R7, R17, 0x4210, R48 ;  /* 0x0000421011077816 */ /* 0x004fe20000000030 */
[----:B------:R-:W-:Y:S01]  /*beb30*/  NOP ;  /* 0x0000000000007918 */ /* 0x000fe20000000000 */
[----:B------:R-:W0:Y:S01]  /*beb40*/  LDS.128 R16, [R57] ;  /* 0x0000000039107984 */ /* 0x000e220000000c00 */
[----:B------:R-:W-:-:S03]  /*beb50*/  NOP ;  /* 0x0000000000007918 */ /* 0x000fc60000000000 */
[----:B------:R4:W-:Y:S02]  /*beb60*/  STSM.16.M88.4 [R57], R4 ;  /* 0x0000000439007844 */ /* 0x0009e40000000200 */
[----:B----4-:R-:W-:Y:S02]  /*beb70*/  PRMT R4, R13, 0x5210, R0 ;  /* 0x000052100d047816 */ /* 0x010fe40000000000 */
[----:B------:R-:W-:Y:S02]  /*beb80*/  PRMT R6, R14, 0x5210, R2 ;  /* 0x000052100e067816 */ /* 0x000fe40000000002 */
[----:B------:R-:W-:Y:S01]  /*beb90*/  PRMT R5, R15, 0x5210, R3 ;  /* 0x000052100f057816 */ /* 0x000fe20000000003 */
[----:B------:R-:W-:Y:S01]  /*beba0*/  NOP ;  /* 0x0000000000007918 */ /* 0x000fe20000000000 */
[----:B------:R-:W1:Y:S01]  /*bebb0*/  LDS.128 R12, [R57] ;  /* 0x00000000390c7984 */ /* 0x000e620000000c00 */
[----:B------:R-:W-:Y:S01]  /*bebc0*/  PRMT R7, R60, 0x5210, R8 ;  /* 0x000052103c077816 */ /* 0x000fe20000000008 */
[----:B------:R-:W-:-:S04]  /*bebd0*/  NOP ;  /* 0x0000000000007918 */ /* 0x000fc80000000000 */
[----:B------:R2:W-:Y:S02]  /*bebe0*/  STSM.16.M88.4 [R57], R4 ;  /* 0x0000000439007844 */ /* 0x0005e40000000200 */
[----:B--2---:R-:W-:Y:S02]  /*bebf0*/  PRMT R4, R52, 0x5210, R9 ;  /* 0x0000521034047816 */ /* 0x004fe40000000009 */
[----:B------:R-:W-:Y:S01]  /*bec00*/  PRMT R5, R49, 0x5210, R10 ;  /* 0x0000521031057816 */ /* 0x000fe2000000000a */
[----:B0-----:R-:W-:Y:S01]  /*bec10*/  STL.64 [R1+0x4480], R16 ;  /* 0x0044801001007387 */ /* 0x001fe20000100a00 */
[----:B------:R-:W-:Y:S01]  /*bec20*/  PRMT R6, R50, 0x5210, R11 ;  /* 0x0000521032067816 */ /* 0x000fe2000000000b */
[----:B------:R-:W-:Y:S02]  /*bec30*/  NOP ;  /* 0x0000000000007918 */ /* 0x000fe40000000000 */
[----:B------:R-:W0:Y:S01]  /*bec40*/  LDS.128 R8, [R57] ;  /* 0x0000000039087984 */ /* 0x000e220000000c00 */
[----:B------:R-:W-:Y:S01]  /*bec50*/  IMAD.MOV.U32 R21, RZ, RZ, R51 ;  /* 0x000000ffff157224 */ /* 0x000fe200078e0033 */
[----:B------:R-:W-:Y:S01]  /*bec60*/  PRMT R7, R61, 0x5210, R48 ;  /* 0x000052103d077816 */ /* 0x000fe20000000030 */
[----:B------:R-:W-:Y:S01]  /*bec70*/  NOP ;  /* 0x0000000000007918 */ /* 0x000fe20000000000 */
[----:B------:R2:W-:Y:S01]  /*bec80*/  STL [R1+0x4468], R18 ;  /* 0x0044681201007387 */ /* 0x0005e20000100800 */
[----:B------:R-:W3:Y:S03]  /*bec90*/  LDC R52, c[0x0][0x244] ;  /* 0x00009100ff347b82 */ /* 0x000ee60000000800 */
[----:B--2---:R-:W2:Y:S04]  /*beca0*/  LDL.LU R18, [R1+0x16e4] ;  /* 0x0016e40001127983 */ /* 0x004ea80000300800 */
[----:B------:R4:W-:Y:S04]  /*becb0*/  STL [R1+0x4458], R19 ;  /* 0x0044581301007387 */ /* 0x0009e80000100800 */
[----:B----4-:R-:W4:Y:S04]  /*becc0*/  LDL.LU R19, [R1+0x1c6c] ;  /* 0x001c6c0001137983 */ /* 0x010f280000300800 */
[----:B-1----:R-:W-:Y:S04]  /*becd0*/  STL.64 [R1+0x4478], R12 ;  /* 0x0044780c01007387 */ /* 0x002fe80000100a00 */
[----:B------:R-:W-:Y:S04]  /*bece0*/  STL.64 [R1+0x4460], R14 ;  /* 0x0044600e01007387 */ /* 0x000fe80000100a00 */
        /* <DEDUP_REMOVED lines=8> */
[----:B0-----:R-:W-:Y:S04]  /*bed70*/  STL.64 [R1+0x4470], R8 ;  /* 0x0044700801007387 */ /* 0x001fe80000100a00 */
[----:B------:R0:W-:Y:S04]  /*bed80*/  STL [R1+0x4454], R11 ;  /* 0x0044540b01007387 */ /* 0x0001e80000100800 */
[----:B0-----:R-:W3:Y:S04]  /*bed90*/  LDL.LU R11, [R1+0x1c74] ;  /* 0x001c7400010b7983 */ /* 0x001ee80000300800 */
[----:B------:R0:W-:Y:S01]  /*beda0*/  STSM.16.M88.4 [R57], R4 ;  /* 0x0000000439007844 */ /* 0x0001e20000000200 */
[----:B------:R-:W-:Y:S01]  /*bedb0*/  NOP ;  /* 0x0000000000007918 */ /* 0x000fe20000000000 */
[----:B--2---:R-:W-:Y:S01]  /*bedc0*/  IMAD R60, R18, UR6, RZ ;  /* 0x00000006123c7c24 */ /* 0x004fe2000f8e02ff */
[----:B------:R-:W-:-:S04]  /*bedd0*/  ULDC.64 UR6, c[0x0][0x220] ;  /* 0x0000880000067ab9 */ /* 0x000fc80000000a00 */
[----:B------:R-:W-:Y:S01]  /*bede0*/  SHF.R.S32.HI R61, RZ, 0x1f, R60 ;  /* 0x0000001fff3d7819 */ /* 0x000fe2000001143c */
[C---:B----4-:R-:W-:Y:S01]  /*bedf0*/  IMAD R51, R19.reuse, UR4, RZ ;  /* 0x0000000413337c24 */ /* 0x050fe2000f8e02ff */
[----:B------:R-:W-:Y:S01]  /*bee00*/  ISETP.GE.AND P1, PT, R19, UR8, PT ;  /* 0x0000000813007c0c */ /* 0x000fe2000bf26270 */
[----:B------:R-:W-:-:S03]  /*bee10*/  ULDC.64 UR4, c[0x0][0x220] ;  /* 0x0000880000047ab9 */ /* 0x000fc60000000a00 */
[C---:B------:R-:W-:Y:S01]  /*bee20*/  IADD3 R48, P2, R51.reuse, UR4, RZ ;  /* 0x0000000433307c10 */ /* 0x040fe2000ff5e0ff */
[----:B------:R-:W-:Y:S01]  /*bee30*/  ULDC UR4, c[0x0][0x244] ;  /* 0x0000910000047ab9 */ /* 0x000fe20000000800 */
[----:B------:R-:W-:Y:S01]  /*bee40*/  ISETP.LT.AND P1, PT, R18, UR19, !P1 ;  /* 0x0000001312007c0c */ /* 0x000fe2000cf21270 */
[----:B------:R-:W-:Y:S01]  /*bee50*/  ULDC UR19, c[0x0][0x248] ;  /* 0x0000920000137ab9 */ /* 0x000fe20000000800 */
[----:B0-----:R-:W-:Y:S02]  /*bee60*/  LEA.HI.X.SX32 R6, R51, UR5, 0x1, P2 ;  /* 0x0000000533067c11 */ /* 0x001fe400090f0eff */
[----:B------:R-:W-:Y:S02]  /*bee70*/  IADD3 R2, P3, R60, R48, RZ ;  /* 0x000000303c027210 */ /* 0x000fe40007f7e0ff */
[----:B---3--:R-:W-:-:S03]  /*bee80*/  PRMT R0, R23, 0x7770, RZ ;  /* 0x0000777017007816 */ /* 0x008fc600000000ff */
[----:B------:R-:W-:Y:S02]  /*bee90*/  IMAD.X R3, R61, 0x1, R6, P3 ;  /* 0x000000013d037824 */ /* 0x000fe400018e0606 */
[C---:B------:R-:W-:Y:S01]  /*beea0*/  IMAD R4, R25.reuse, UR4, RZ ;  /* 0x0000000419047c24 */ /* 0x040fe2000f8e02ff */
[----:B------:R-:W-:Y:S01]  /*beeb0*/  ISETP.GE.AND P2, PT, R25, UR10, PT ;  /* 0x0000000a19007c0c */ /* 0x000fe2000bf46270 */
[----:B------:R-:W-:Y:S01]  /*beec0*/  ULDC.64 UR4, c[0x0][0x220] ;  /* 0x0000880000047ab9 */ /* 0x000fe20000000a00 */
[----:B------:R0:W-:Y:S01]  /*beed0*/  @P1 STG.E.U8 desc[UR32][R2.64], R0 ;  /* 0x0000000002001986 */ /* 0x0001e2000c101120 */
[----:B------:R-:W-:Y:S01]  /*beee0*/  IMAD R51, R52, 0x80, R51 ;  /* 0x0000008034337824 */ /* 0x000fe200078e0233 */
[----:B------:R-:W-:Y:S01]  /*beef0*/  IADD3 R56, P3, R4, UR4, RZ ;  /* 0x0000000404387c10 */ /* 0x000fe2000ff7e0ff */
[----:B------:R-:W-:Y:S01]  /*bef00*/  ULDC UR4, c[0x0][0x244] ;  /* 0x0000910000047ab9 */ /* 0x000fe20000000800 */
[----:B------:R-:W-:Y:S01]  /*bef10*/  ISETP.LT.AND P2, PT, R18, UR27, !P2 ;  /* 0x0000001b12007c0c */ /* 0x000fe2000d741270 */
[----:B------:R-:W-:Y:S01]  /*bef20*/  ULDC.64 UR10, c[0x0][0x228] ;  /* 0x00008a00000a7ab9 */ /* 0x000fe20000000a00 */
[----:B------:R-:W-:Y:S01]  /*bef30*/  LEA.HI.X.SX32 R4, R4, UR5, 0x1, P3 ;  /* 0x0000000504047c11 */ /* 0x000fe200098f0eff */
[----:B------:R-:W-:Y:S01]  /*bef40*/  ULDC UR27, c[0x0][0x248] ;  /* 0x00009200001b7ab9 */ /* 0x000fe20000000800 */
[----:B0-----:R-:W-:-:S02]  /*bef50*/  IADD3 R2, P1, R60, R56, RZ ;  /* 0x000000383c027210 */ /* 0x001fc40007f3e0ff */
[----:B------:R-:W-:-:S03]  /*bef60*/  PRMT R0, R23, 0x7771, RZ ;  /* 0x0000777117007816 */ /* 0x000fc600000000ff */
[----:B------:R-:W-:-:S05]  /*bef70*/  IMAD.X R3, R61, 0x1, R4, P1 ;  /* 0x000000013d037824 */ /* 0x000fca00008e0604 */
[----:B------:R0:W-:Y:S01]  /*bef80*/  @P2 STG.E.U8 desc[UR32][R2.64], R0 ;  /* 0x0000000002002986 */ /* 0x0001e2000c101120 */
[C---:B------:R-:W-:Y:S01]  /*bef90*/  IMAD R7, R11.reuse, UR4, RZ ;  /* 0x000000040b077c24 */ /* 0x040fe2000f8e02ff */
[----:B------:R-:W-:Y:S01]  /*befa0*/  ULDC.64 UR4, c[0x0][0x220] ;  /* 0x0000880000047ab9 */ /* 0x000fe20000000a00 */
[----:B------:R-:W-:Y:S01]  /*befb0*/  ISETP.GE.AND P1, PT, R11, UR22, PT ;  /* 0x000000160b007c0c */ /* 0x000fe2000bf26270 */
[----:B------:R-:W-:Y:S02]  /*befc0*/  ULDC UR22, c[0x0][0x248] ;  /* 0x0000920000167ab9 */ /* 0x000fe40000000800 */
[C---:B------:R-:W-:Y:S01]  /*befd0*/  IADD3 R49, P3, R7.reuse, UR4, RZ ;  /* 0x0000000407317c10 */ /* 0x040fe2000ff7e0ff */
[----:B------:R-:W-:Y:S01]  /*befe0*/  ULDC UR4, c[0x0][0x244] ;  /* 0x0000910000047ab9 */ /* 0x000fe20000000800 */
[----:B------:R-:W-:Y:S02]  /*beff0*/  ISETP.LT.AND P2, PT, R18, UR29, !P1 ;  /* 0x0000001d12007c0c */ /* 0x000fe4000cf41270 */
[----:B------:R-:W-:-:S02]  /*bf000*/  LEA.HI.X.SX32 R7, R7, UR5, 0x1, P3 ;  /* 0x0000000507077c11 */ /* 0x000fc400098f0eff */
[----:B0-----:R-:W-:Y:S01]  /*bf010*/  PRMT R0, R23, 0x7772, RZ ;  /* 0x0000777217007816 */ /* 0x001fe200000000ff */
[----:B------:R-:W-:Y:S01]  /*bf020*/  IMAD R5, R41, UR4, RZ ;  /* 0x0000000429057c24 */ /* 0x000fe2000f8e02ff */
[----:B------:R-:W-:Y:S01]  /*bf030*/  IADD3 R2, P3, R60, R49, RZ ;  /* 0x000000313c027210 */ /* 0x000fe20007f7e0ff */
[----:B------:R-:W-:Y:S01]  /*bf040*/  ULDC.64 UR4, c[0x0][0x220] ;  /* 0x0000880000047ab9 */ /* 0x000fe20000000a00 */
[----:B------:R-:W-:Y:S01]  /*bf050*/  PRMT R8, R20, 0x7771, RZ ;  /* 0x0000777114087816 */ /* 0x000fe200000000ff */
[----:B------:R-:W-:Y:S02]  /*bf060*/  ULDC UR29, c[0x0][0x248] ;  /* 0x00009200001d7ab9 */ /* 0x000fe40000000800 */
[----:B------:R-:W-:-:S05]  /*bf070*/  IMAD.X R3, R61, 0x1, R7, P3 ;  /* 0x000000013d037824 */ /* 0x000fca00018e0607 */
[----:B------:R0:W-:Y:S02]  /*bf080*/  @P2 STG.E.U8 desc[UR32][R2.64], R0 ;  /* 0x0000000002002986 */ /* 0x0001e4000c101120 */
[----:B0-----:R-:W-:Y:S02]  /*bf090*/  PRMT R0, R23, 0x7773, RZ ;  /* 0x0000777317007816 */ /* 0x001fe400000000ff */
[----:B------:R-:W2:Y:S01]  /*bf0a0*/  LDL.LU R23, [R1+0x150] ;  /* 0x0001500001177983 */ /* 0x000ea20000300800 */
[----:B------:R-:W-:Y:S01]  /*bf0b0*/  ISETP.GE.AND P1, PT, R41, UR20, PT ;  /* 0x0000001429007c0c */ /* 0x000fe2000bf26270 */
[----:B------:R-:W-:Y:S01]  /*bf0c0*/  ULDC UR20, c[0x0][0x248] ;  /* 0x0000920000147ab9 */ /* 0x000fe20000000800 */
[C---:B------:R-:W-:Y:S02]  /*bf0d0*/  IADD3 R50, P4, R5.reuse, UR6, RZ ;  /* 0x0000000605327c10 */ /* 0x040fe4000ff9e0ff */
[----:B------:R-:W-:Y:S01]  /*bf0e0*/  ISETP.LT.AND P3, PT, R18, UR31, !P1 ;  /* 0x0000001f12007c0c */ /* 0x000fe2000cf61270 */
[----:B------:R-:W-:Y:S01]  /*bf0f0*/  ULDC UR31, c[0x0][0x248] ;  /* 0x00009200001f7ab9 */ /* 0x000fe20000000800 */
[----:B------:R-:W-:Y:S01]  /*bf100*/  LEA.HI.X.SX32 R5, R5, UR7, 0x1, P4 ;  /* 0x0000000705057c11 */ /* 0x000fe2000a0f0eff */
[----:B------:R-:W-:Y:S01]  /*bf110*/  ULDC.64 UR6, c[0x0][0x220] ;  /* 0x0000880000067ab9 */ /* 0x000fe20000000a00 */
[----:B------:R-:W-:-:S02]  /*bf120*/  IADD3 R2, P2, R60, R50, RZ ;  /* 0x000000323c027210 */ /* 0x000fc40007f5e0ff */
[----:B------:R-:W-:Y:S01]  /*bf130*/  ISETP.GE.AND P1, PT, R18, UR9, PT ;  /* 0x0000000912007c0c */ /* 0x000fe2000bf26270 */
[----:B------:R-:W-:Y:S02]  /*bf140*/  ULDC.64 UR8, c[0x0][0x228] ;  /* 0x00008a0000087ab9 */ /* 0x000fe40000000a00 */
[----:B------:R-:W-:Y:S01]  /*bf150*/  IMAD.X R3, R61, 0x1, R5, P2 ;  /* 0x000000013d037824 */ /* 0x000fe200010e0605 */
[----:B------:R-:W-:-:S04]  /*bf160*/  IADD3 R52, P2, R51, UR4, RZ ;  /* 0x0000000433347c10 */ /* 0x000fc8000ff5e0ff */
[----:B------:R0:W-:Y:S01]  /*bf170*/  @P3 STG.E.U8 desc[UR32][R2.64], R0 ;  /* 0x0000000002003986 */ /* 0x0001e2000c101120 */
[----:B------:R-:W-:Y:S01]  /*bf180*/  ISETP.LT.AND P3, PT, R45, UR16, !P1 ;  /* 0x000000102d007c0c */ /* 0x000fe2000cf61270 */
[----:B------:R-:W-:Y:S01]  /*bf190*/  ULDC UR16, c[0x0][0x248] ;  /* 0x0000920000107ab9 */ /* 0x000fe20000000800 */
[----:B------:R-:W-:Y:S01]  /*bf1a0*/  IADD3 R54, P5, R60, R52, RZ ;  /* 0x000000343c367210 */ /* 0x000fe20007fbe0ff */
[----:B0-----:R-:W-:Y:S01]  /*bf1b0*/  IMAD R0, R53, 0x20, R51 ;  /* 0x0000002035007824 */ /* 0x001fe200078e0233 */
[----:B------:R-:W-:Y:S01]  /*bf1c0*/  LEA.HI.X.SX32 R3, R51, UR5, 0x1, P2 ;  /* 0x0000000533037c11 */ /* 0x000fe200090f0eff */
[----:B------:R-:W-:Y:S01]  /*bf1d0*/  ULDC.64 UR4, c[0x0][0x220] ;  /* 0x0000880000047ab9 */ /* 0x000fe20000000a00 */
[----:B------:R-:W-:Y:S01]  /*bf1e0*/  ISETP.LT.AND P2, PT, R40, UR14, !P1 ;  /* 0x0000000e28007c0c */ /* 0x000fe2000cf41270 */
[----:B------:R-:W-:Y:S01]  /*bf1f0*/  IMAD R2, R58, 0x20, R0 ;  /* 0x000000203a027824 */ /* 0x000fe200078e0200 */
[----:B------:R-:W-:Y:S01]  /*bf200*/  IADD3 R51, P4, R0, UR4, RZ ;  /* 0x0000000400337c10 */ /* 0x000fe2000ff9e0ff */
[----:B------:R-:W-:Y:S01]  /*bf210*/  IMAD.X R55, R61, 0x1, R3, P5 ;  /* 0x000000013d377824 */ /* 0x000fe200028e0603 */
[----:B------:R-:W-:Y:S01]  /*bf220*/  PRMT R53, R20, 0x7770, RZ ;  /* 0x0000777014357816 */ /* 0x000fe200000000ff */
[----:B------:R-:W-:Y:S01]  /*bf230*/  ULDC UR14, c[0x0][0x228] ;  /* 0x00008a00000e7ab9 */ /* 0x000fe20000000800 */
[----:B------:R-:W-:Y:S01]  /*bf240*/  LEA.HI.X.SX32 R0, R0, UR5, 0x1, P4 ;  /* 0x0000000500007c11 */ /* 0x000fe2000a0f0eff */
[----:B------:R-:W-:Y:S01]  /*bf250*/  ULDC.64 UR4, c[0x0][0x220] ;  /* 0x0000880000047ab9 */ /* 0x000fe20000000a00 */
[----:B------:R-:W-:Y:S01]  /*bf260*/  IADD3 R58, P4, R60, R51, RZ ;  /* 0x000000333c3a7210 */ /* 0x000fe20007f9e0ff */
[----:B------:R0:W-:Y:S01]  /*bf270*/  @P3 STG.E.U8 desc[UR32][R54.64], R53 ;  /* 0x0000003536003986 */ /* 0x0001e2000c101120 */
[----:B------:R-:W-:Y:S01]  /*bf280*/  PRMT R12, R20, 0x7773, RZ ;  /* 0x00007773140c7816 */ /* 0x000fe200000000ff */
[----:B0-----:R-:W-:-:S02]  /*bf290*/  IMAD R54, R59, 0x20, R2 ;  /* 0x000000203b367824 */ /* 0x001fc400078e0202 */
[----:B------:R-:W-:-:S05]  /*bf2a0*/  IMAD.X R59, R61, 0x1, R0, P4 ;  /* 0x000000013d3b7824 */ /* 0x000fca00020e0600 */
[----:B------:R0:W-:Y:S02]  /*bf2b0*/  @P2 STG.E.U8 desc[UR32][R58.64], R8 ;  /* 0x000000083a002986 */ /* 0x0001e4000c101120 */
[----:B0-----:R-:W-:Y:S02]  /*bf2c0*/  PRMT R59, R20, 0x7772, RZ ;  /* 0x00007772143b7816 */ /* 0x001fe400000000ff */
[----:B------:R-:W3:Y:S01]  /*bf2d0*/  LDL.LU R20, [R1+0x110] ;  /* 0x0001100001147983 */ /* 0x000ee20000300800 */
[----:B------:R-:W-:Y:S01]  /*bf2e0*/  IADD3 R53, P3, R2, UR4, RZ ;  /* 0x0000000402357c10 */ /* 0x000fe2000ff7e0ff */
[----:B------:R-:W-:Y:S01]  /*bf2f0*/  ULDC UR4, c[0x0][0x248] ;  /* 0x0000920000047ab9 */ /* 0x000fe20000000800 */
[----:B------:R-:W-:Y:S02]  /*bf300*/  IADD3 R55, P4, R54, UR6, RZ ;  /* 0x0000000636377c10 */ /* 0x000fe4000ff9e0ff */
[----:B------:R-:W-:Y:S02]  /*bf310*/  LEA.HI.X.SX32 R2, R2, UR5, 0x1, P3 ;  /* 0x0000000502027c11 */ /* 0x000fe400098f0eff */
[----:B------:R-:W-:Y:S01]  /*bf320*/  ISETP.LT.AND P3, PT, R44, UR12, !P1 ;  /* 0x0000000c2c007c0c */ /* 0x000fe2000cf61270 */
[----:B------:R-:W-:Y:S01]  /*bf330*/  VIADD R8, R60, UR4 ;  /* 0x000000043c087c36 */ /* 0x000fe20008000000 */
[----:B------:R-:W-:Y:S01]  /*bf340*/  ISETP.LT.AND P1, PT, R24, UR10, !P1 ;  /* 0x0000000a18007c0c */ /* 0x000fe2000cf21270 */
[----:B------:R-:W-:Y:S01]  /*bf350*/  ULDC.64 UR4, c[0x0][0x228] ;  /* 0x00008a0000047ab9 */ /* 0x000fe20000000a00 */
[----:B------:R-:W-:Y:S01]  /*bf360*/  LEA.HI.X.SX32 R54, R54, UR7, 0x1, P4 ;  /* 0x0000000736367c11 */ /* 0x000fe2000a0f0eff */
[----:B------:R-:W-:Y:S01]  /*bf370*/  ULDC.64 UR6, c[0x0][0x228] ;  /* 0x00008a0000067ab9 */ /* 0x000fe20000000a00 */
[C---:B------:R-:W-:Y:S01]  /*bf380*/  IADD3 R14, P4, R60.reuse, R53, RZ ;  /* 0x000000353c0e7210 */ /* 0x040fe20007f9e0ff */
[----:B------:R-:W-:Y:S01]  /*bf390*/  ULDC UR10, c[0x0][0x228] ;  /* 0x00008a00000a7ab9 */ /* 0x000fe20000000800 */
[----:B------:R-:W-:Y:S01]  /*bf3a0*/  IADD3 R60, P5, R60, R55, RZ ;  /* 0x000000373c3c7210 */ /* 0x000fe20007fbe0ff */
[----:B------:R-:W-:Y:S01]  /*bf3b0*/  ULDC UR12, c[0x0][0x228] ;  /* 0x00008a00000c7ab9 */ /* 0x000fe20000000800 */
[----:B------:R-:W-:Y:S01]  /*bf3c0*/  ISETP.LT.AND P2, PT, R19, UR8, !P0 ;  /* 0x0000000813007c0c */ /* 0x000fe2000c741270 */
[C---:B------:R-:W-:Y:S01]  /*bf3d0*/  IMAD.X R15, R61.reuse, 0x1, R2, P4 ;  /* 0x000000013d0f7824 */ /* 0x040fe200020e0602 */
[----:B------:R-:W-:Y:S01]  /*bf3e0*/  SHF.R.S32.HI R9, RZ, 0x1f, R8 ;  /* 0x0000001fff097819 */ /* 0x000fe20000011408 */
[----:B------:R-:W-:Y:S01]  /*bf3f0*/  IMAD.X R61, R61, 0x1, R54, P5 ;  /* 0x000000013d3d7824 */ /* 0x000fe200028e0636 */
[----:B------:R-:W-:Y:S01]  /*bf400*/  IADD3 R58, P4, R8, R48, RZ ;  /* 0x00000030083a7210 */ /* 0x000fe20007f9e0ff */
[----:B------:R-:W-:Y:S01]  /*bf410*/  ULDC UR8, c[0x0][0x228] ;  /* 0x00008a0000087ab9 */ /* 0x000fe20000000800 */
[----:B------:R0:W-:Y:S04]  /*bf420*/  @P3 STG.E.U8 desc[UR32][R14.64], R59 ;  /* 0x0000003b0e003986 */ /* 0x0001e8000c101120 */
[----:B------:R2:W-:Y:S01]  /*bf430*/  @P1 STG.E.U8 desc[UR32][R60.64], R12 ;  /* 0x0000000c3c001986 */ /* 0x0005e2000c101120 */
[----:B0-----:R-:W-:Y:S01]  /*bf440*/  IMAD.X R59, R9, 0x1, R6, P4 ;  /* 0x00000001093b7824 */ /* 0x001fe200020e0606 */
[----:B--2---:R-:W-:-:S02]  /*bf450*/  PRMT R60, R23, 0x7770, RZ ;  /* 0x00007770173c7816 */ /* 0x004fc400000000ff */
[C---:B------:R-:W-:Y:S02]  /*bf460*/  PRMT R13, R23.reuse, 0x7772, RZ ;  /* 0x00007772170d7816 */ /* 0x040fe400000000ff */
[C---:B------:R-:W-:Y:S01]  /*bf470*/  PRMT R12, R23.reuse, 0x7773, RZ ;  /* 0x00007773170c7816 */ /* 0x040fe200000000ff */
[----:B------:R0:W-:Y:S02]  /*bf480*/  @P2 STG.E.U8 desc[UR32][R58.64], R60 ;  /* 0x0000003c3a002986 */ /* 0x0001e4000c101120 */
[----:B0-----:R-:W-:Y:S02]  /*bf490*/  PRMT R59, R23, 0x7771, RZ ;  /* 0x00007771173b7816 */ /* 0x001fe400000000ff */
[----:B------:R-:W2:Y:S01]  /*bf4a0*/  LDL.LU R23, [R1+0x124] ;  /* 0x0001240001177983 */ /* 0x000ea20000300800 */
[----:B------:R-:W-:Y:S01]  /*bf4b0*/  ISETP.LT.AND P3, PT, R25, UR6, !P0 ;  /* 0x0000000619007c0c */ /* 0x000fe2000c761270 */
[----:B------:R-:W-:Y:S01]  /*bf4c0*/  VIADD R61, R18, 0x3f ;  /* 0x0000003f123d7836 */ /* 0x000fe20000000000 */
[C---:B------:R-:W-:Y:S01]  /*bf4d0*/  IADD3 R14, P1, R8.reuse, R56, RZ ;  /* 0x00000038080e7210 */ /* 0x040fe20007f3e0ff */
[----:B------:R-:W-:Y:S01]  /*bf4e0*/  ULDC UR6, c[0x0][0x228] ;  /* 0x00008a0000067ab9 */ /* 0x000fe20000000800 */
[----:B------:R-:W-:Y:S01]  /*bf4f0*/  ISETP.LT.AND P4, PT, R11, UR4, !P0 ;  /* 0x000000040b007c0c */ /* 0x000fe2000c781270 */
[----:B------:R-:W-:Y:S01]  /*bf500*/  ULDC UR4, c[0x0][0x248] ;  /* 0x0000920000047ab9 */ /* 0x000fe20000000800 */
[----:B------:R-:W-:Y:S01]  /*bf510*/  ISETP.LT.AND P2, PT, R41, UR24, !P0 ;  /* 0x0000001829007c0c */ /* 0x000fe2000c741270 */
[----:B------:R-:W-:Y:S01]  /*bf520*/  IMAD.X R15, R9, 0x1, R4, P1 ;  /* 0x00000001090f7824 */ /* 0x000fe200008e0604 */
[C---:B------:R-:W-:Y:S01]  /*bf530*/  IADD3 R60, P5, R8.reuse, R49, RZ ;  /* 0x00000031083c7210 */ /* 0x040fe20007fbe0ff */
[----:B------:R-:W-:Y:S01]  /*bf540*/  ULDC UR24, c[0x0][0x248] ;  /* 0x0000920000187ab9 */ /* 0x000fe20000000800 */
[----:B------:R-:W-:-:S02]  /*bf550*/  IADD3 R58, P6, R8, R50, RZ ;  /* 0x00000032083a7210 */ /* 0x000fc40007fde0ff */
[----:B------:R-:W-:Y:S01]  /*bf560*/  ISETP.GE.AND P1, PT, R61, UR25, PT ;  /* 0x000000193d007c0c */ /* 0x000fe2000bf26270 */
[----:B------:R-:W-:Y:S01]  /*bf570*/  IMAD.X R61, R9, 0x1, R7, P5 ;  /* 0x00000001093d7824 */ /* 0x000fe200028e0607 */
[----:B------:R0:W-:Y:S01]  /*bf580*/  @P3 STG.E.U8 desc[UR32][R14.64], R59 ;  /* 0x0000003b0e003986 */ /* 0x0001e2000c101120 */
[----:B------:R-:W-:-:S03]  /*bf590*/  ULDC UR25, c[0x0][0x248] ;  /* 0x0000920000197ab9 */ /* 0x000fc60000000800 */
[----:B------:R1:W-:Y:S01]  /*bf5a0*/  @P4 STG.E.U8 desc[UR32][R60.64], R13 ;  /* 0x0000000d3c004986 */ /* 0x0003e2000c101120 */
[----:B0-----:R-:W-:Y:S01]  /*bf5b0*/  IMAD.X R59, R9, 0x1, R5, P6 ;  /* 0x00000001093b7824 */ /* 0x001fe200030e0605 */
[----:B------:R-:W-:Y:S01]  /*bf5c0*/  ISETP.LT.AND P3, PT, R45, UR18, !P0 ;  /* 0x000000122d007c0c */ /* 0x000fe2000c761270 */
[----:B------:R-:W-:-:S03]  /*bf5d0*/  ULDC UR18, c[0x0][0x248] ;  /* 0x0000920000127ab9 */ /* 0x000fc60000000800 */
[----:B------:R0:W-:Y:S01]  /*bf5e0*/  @P2 STG.E.U8 desc[UR32][R58.64], R12 ;  /* 0x0000000c3a002986 */ /* 0x0001e2000c101120 */
[C---:B------:R-:W-:Y:S02]  /*bf5f0*/  IADD3 R16, P2, R8.reuse, R52, RZ ;  /* 0x0000003408107210 */ /* 0x040fe40007f5e0ff */
[----:B-1----:R-:W-:Y:S02]  /*bf600*/  IADD3 R60, P5, R8, R51, RZ ;  /* 0x00000033083c7210 */ /* 0x002fe40007fbe0ff */
[----:B------:R-:W-:Y:S01]  /*bf610*/  ISETP.LT.AND P4, PT, R40, UR26, !P0 ;  /* 0x0000001a28007c0c */ /* 0x000fe2000c781270 */
[C---:B------:R-:W-:Y:S01]  /*bf620*/  IMAD.X R17, R9.reuse, 0x1, R3, P2 ;  /* 0x0000000109117824 */ /* 0x040fe200010e0603 */
[----:B------:R-:W-:Y:S01]  /*bf630*/  ISETP.LT.AND P6, PT, R44, UR28, !P0 ;  /* 0x0000001c2c007c0c */ /* 0x000fe2000c7c1270 */
[----:B0-----:R-:W-:Y:S01]  /*bf640*/  VIADD R58, R18, 0x2 ;  /* 0x00000002123a7836 */ /* 0x001fe20000000000 */
[----:B------:R-:W-:Y:S01]  /*bf650*/  ULDC UR26, c[0x0][0x248] ;  /* 0x00009200001a7ab9 */ /* 0x000fe20000000800 */
[----:B------:R-:W-:Y:S01]  /*bf660*/  IMAD.X R61, R9, 0x1, R0, P5 ;  /* 0x00000001093d7824 */ /* 0x000fe200028e0600 */
[----:B------:R-:W-:-:S02]  /*bf670*/  ULDC UR28, c[0x0][0x248] ;  /* 0x00009200001c7ab9 */ /* 0x000fc40000000800 */
[----:B------:R-:W-:Y:S01]  /*bf680*/  ISETP.GE.AND P2, PT, R58, UR23, PT ;  /* 0x000000173a007c0c */ /* 0x000fe2000bf46270 */
[----:B------:R-:W-:Y:S01]  /*bf690*/  ULDC UR23, c[0x0][0x248] ;  /* 0x0000920000177ab9 */ /* 0x000fe20000000800 */
[----:B------:R-:W-:Y:S02]  /*bf6a0*/  IADD3 R58, P5, R8, R53, RZ ;  /* 0x00000035083a7210 */ /* 0x000fe40007fbe0ff */
[----:B---3--:R-:W-:-:S03]  /*bf6b0*/  PRMT R14, R20, 0x7770, RZ ;  /* 0x00007770140e7816 */ /* 0x008fc600000000ff */
[----:B------:R-:W-:Y:S01]  /*bf6c0*/  IMAD.X R59, R9, 0x1, R2, P5 ;  /* 0x00000001093b7824 */ /* 0x000fe200028e0602 */
[C---:B------:R-:W-:Y:S02]  /*bf6d0*/  PRMT R13, R20.reuse, 0x7771, RZ ;  /* 0x00007771140d7816 */ /* 0x040fe400000000ff */
[C---:B------:R-:W-:Y:S01]  /*bf6e0*/  PRMT R12, R20.reuse, 0x7772, RZ ;  /* 0x00007772140c7816 */ /* 0x040fe200000000ff */
[----:B------:R-:W-:Y:S04]  /*bf6f0*/  @P3 STG.E.U8 desc[UR32][R16.64], R14 ;  /* 0x0000000e10003986 */ /* 0x000fe8000c101120 */
[----:B------:R-:W-:Y:S04]  /*bf700*/  @P4 STG.E.U8 desc[UR32][R60.64], R13 ;  /* 0x0000000d3c004986 */ /* 0x000fe8000c101120 */
[----:B------:R0:W-:Y:S02]  /*bf710*/  @P6 STG.E.U8 desc[UR32][R58.64], R12 ;  /* 0x0000000c3a006986 */ /* 0x0001e4000c101120 */
[----:B0-----:R-:W-:-:S02]  /*bf720*/  PRMT R59, R20, 0x7773, RZ ;  /* 0x00007773143b7816 */ /* 0x001fc400000000ff */
[----:B------:R-:W3:Y:S04]  /*bf730*/  LDL.LU R20, [R1+0x164] ;  /* 0x0001640001147983 */ /* 0x000ee80000300800 */
[----:B------:R-:W4:Y:S01]  /*bf740*/  LDL.LU R22, [R1+0x154] ;  /* 0x0001540001167983 */ /* 0x000f220000300800 */
[----:B------:R-:W-:Y:S01]  /*bf750*/  VIADD R58, R8, UR4 ;  /* 0x00000004083a7c36 */ /* 0x000fe20008000000 */
[----:B------:R-:W-:Y:S01]  /*bf760*/  ISETP.LT.AND P0, PT, R24, UR30, !P0 ;  /* 0x0000001e18007c0c */ /* 0x000fe2000c701270 */
[----:B------:R-:W-:Y:S01]  /*bf770*/  ULDC UR4, c[0x0][0x228] ;  /* 0x00008a0000047ab9 */ /* 0x000fe20000000800 */
[----:B------:R-:W-:Y:S01]  /*bf780*/  ISETP.LT.AND P3, PT, R19, UR6, !P2 ;  /* 0x0000000613007c0c */ /* 0x000fe2000d761270 */
[----:B------:R-:W-:Y:S01]  /*bf790*/  ULDC UR6, c[0x0][0x228] ;  /* 0x00008a0000067ab9 */ /* 0x000fe20000000800 */
[----:B------:R-:W-:Y:S01]  /*bf7a0*/  IADD3 R60, P4, R8, R55, RZ ;  /* 0x00000037083c7210 */ /* 0x000fe20007f9e0ff */
[----:B------:R-:W-:Y:S01]  /*bf7b0*/  ULDC UR30, c[0x0][0x248] ;  /* 0x00009200001e7ab9 */ /* 0x000fe20000000800 */
[----:B------:R-:W-:-:S02]  /*bf7c0*/  SHF.R.S32.HI R8, RZ, 0x1f, R58 ;  /* 0x0000001fff087819 */ /* 0x000fc4000001143a */
[----:B------:R-:W-:Y:S01]  /*bf7d0*/  IADD3 R14, P5, R58, R48, RZ ;  /* 0x000000303a0e7210 */ /* 0x000fe20007fbe0ff */
[----:B------:R-:W-:-:S04]  /*bf7e0*/  IMAD.X R61, R9, 0x1, R54, P4 ;  /* 0x00000001093d7824 */ /* 0x000fc800020e0636 */
[----:B------:R-:W-:Y:S01]  /*bf7f0*/  IMAD.X R15, R8, 0x1, R6, P5 ;  /* 0x00000001080f7824 */ /* 0x000fe200028e0606 */
[----:B------:R0:W-:Y:S01]  /*bf800*/  @P0 STG.E.U8 desc[UR32][R60.64], R59 ;  /* 0x0000003b3c000986 */ /* 0x0001e2000c101120 */
[C---:B--2---:R-:W-:Y:S02]  /*bf810*/  PRMT R9, R23.reuse, 0x7770, RZ ;  /* 0x0000777017097816 */ /* 0x044fe400000000ff */
[----:B0-----:R-:W-:-:S03]  /*bf820*/  PRMT R59, R23, 0x7772, RZ ;  /* 0x00007772173b7816 */ /* 0x001fc600000000ff */
[----:B------:R0:W-:Y:S02]  /*bf830*/  @P3 STG.E.U8 desc[UR32][R14.64], R9 ;  /* 0x000000090e003986 */ /* 0x0001e4000c101120 */
[C---:B0-----:R-:W-:Y:S02]  /*bf840*/  PRMT R9, R23.reuse, 0x7771, RZ ;  /* 0x0000777117097816 */ /* 0x041fe400000000ff */
[----:B------:R-:W-:Y:S02]  /*bf850*/  PRMT R14, R23, 0x7773, RZ ;  /* 0x00007773170e7816 */ /* 0x000fe400000000ff */
[----:B------:R-:W2:Y:S01]  /*bf860*/  LDL.LU R23, [R1+0x114] ;  /* 0x0001140001177983 */ /* 0x000ea20000300800 */
[----:B------:R-:W-:Y:S01]  /*bf870*/  ISETP.LT.AND P4, PT, R25, UR8, !P2 ;  /* 0x0000000819007c0c */ /* 0x000fe2000d781270 */
[----:B------:R-:W-:Y:S01]  /*bf880*/  ULDC UR8, c[0x0][0x228] ;  /* 0x00008a0000087ab9 */ /* 0x000fe20000000800 */
[----:B------:R-:W-:Y:S01]  /*bf890*/  ISETP.LT.AND P0, PT, R11, UR4, !P2 ;  /* 0x000000040b007c0c */ /* 0x000fe2000d701270 */
[----:B------:R-:W-:Y:S01]  /*bf8a0*/  ULDC UR4, c[0x0][0x228] ;  /* 0x00008a0000047ab9 */ /* 0x000fe20000000800 */
[----:B------:R-:W-:-:S02]  /*bf8b0*/  IADD3 R12, P5, R58, R56, RZ ;  /* 0x000000383a0c7210 */ /* 0x000fc40007fbe0ff */
[----:B------:R-:W-:-:S03]  /*bf8c0*/  IADD3 R60, P3, R58, R49, RZ ;  /* 0x000000313a3c7210 */ /* 0x000fc60007f7e0ff */
[C---:B------:R-:W-:Y:S02]  /*bf8d0*/  IMAD.X R13, R8.reuse, 0x1, R4, P5 ;  /* 0x00000001080d7824 */ /* 0x040fe400028e0604 */
[----:B------:R-:W-:Y:S01]  /*bf8e0*/  IMAD.X R61, R8, 0x1, R7, P3 ;  /* 0x00000001083d7824 */ /* 0x000fe200018e0607 */
[----:B------:R-:W-:Y:S01]  /*bf8f0*/  ISETP.LT.AND P3, PT, R41, UR4, !P2 ;  /* 0x0000000429007c0c */ /* 0x000fe2000d761270 */
[----:B------:R-:W-:Y:S01]  /*bf900*/  ULDC UR4, c[0x0][0x228] ;  /* 0x00008a0000047ab9 */ /* 0x000fe20000000800 */
[----:B------:R0:W-:Y:S01]  /*bf910*/  @P4 STG.E.U8 desc[UR32][R12.64], R9 ;  /* 0x000000090c004986 */ /* 0x0001e2000c101120 */
[----:B------:R-:W-:Y:S01]  /*bf920*/  ISETP.LT.AND P4, PT, R45, UR4, !P2 ;  /* 0x000000042d007c0c */ /* 0x000fe2000d781270 */
[----:B------:R-:W-:Y:S02]  /*bf930*/  ULDC UR4, c[0x0][0x248] ;  /* 0x0000920000047ab9 */ /* 0x000fe40000000800 */
[----:B------:R1:W-:Y:S01]  /*bf940*/  @P0 STG.E.U8 desc[UR32][R60.64], R59 ;  /* 0x0000003b3c000986 */ /* 0x0003e2000c101120 */
[----:B------:R-:W-:-:S02]  /*bf950*/  IADD3 R16, P0, R58, R50, RZ ;  /* 0x000000323a107210 */ /* 0x000fc40007f1e0ff */
[----:B------:R-:W-:Y:S01]  /*bf960*/  ISETP.LT.AND P6, PT, R40, UR6, !P2 ;  /* 0x0000000628007c0c */ /* 0x000fe2000d7c1270 */
[----:B------:R-:W-:Y:S01]  /*bf970*/  ULDC UR6, c[0x0][0x228] ;  /* 0x00008a0000067ab9 */ /* 0x000fe20000000800 */
[----:B0-----:R-:W-:Y:S01]  /*bf980*/  IADD3 R12, P5, R58, R52, RZ ;  /* 0x000000343a0c7210 */ /* 0x001fe20007fbe0ff */
[----:B------:R-:W-:Y:S02]  /*bf990*/  IMAD.X R17, R8, 0x1, R5, P0 ;  /* 0x0000000108117824 */ /* 0x000fe400000e0605 */
[----:B-1----:R-:W-:Y:S02]  /*bf9a0*/  VIADD R59, R18, 0x3 ;  /* 0x00000003123b7836 */ /* 0x002fe40000000000 */
[----:B------:R-:W-:Y:S01]  /*bf9b0*/  IMAD.X R13, R8, 0x1, R3, P5 ;  /* 0x00000001080d7824 */ /* 0x000fe200028e0603 */
[----:B------:R-:W-:Y:S01]  /*bf9c0*/  IADD3 R60, P5, R58, R51, RZ ;  /* 0x000000333a3c7210 */ /* 0x000fe20007fbe0ff */
[----:B------:R0:W-:Y:S01]  /*bf9d0*/  @P3 STG.E.U8 desc[UR32][R16.64], R14 ;  /* 0x0000000e10003986 */ /* 0x0001e2000c101120 */
[----:B------:R-:W-:Y:S01]  /*bf9e0*/  ISETP.GE.AND P0, PT, R59, UR21, PT ;  /* 0x000000153b007c0c */ /* 0x000fe2000bf06270 */
[----:B------:R-:W-:-:S02]  /*bf9f0*/  ULDC UR21, c[0x0][0x248] ;  /* 0x0000920000157ab9 */ /* 0x000fc40000000800 */
[----:B------:R-:W-:Y:S01]  /*bfa00*/  IMAD.X R61, R8, 0x1, R0, P5 ;  /* 0x00000001083d7824 */ /* 0x000fe200028e0600 */
[----:B------:R-:W-:Y:S01]  /*bfa10*/  ISETP.LT.AND P3, PT, R44, UR6, !P2 ;  /* 0x000000062c007c0c */ /* 0x000fe2000d761270 */
[----:B------:R-:W-:Y:S01]  /*bfa20*/  ULDC UR6, c[0x0][0x228] ;  /* 0x00008a0000067ab9 */ /* 0x000fe20000000800 */
[----:B------:R-:W-:Y:S01]  /*bfa30*/  ISETP.LT.AND P5, PT, R19, UR8, !P0 ;  /* 0x0000000813007c0c */ /* 0x000fe2000c7a1270 */
[----:B------:R-:W-:Y:S01]  /*bfa40*/  ULDC UR8, c[0x0][0x228] ;  /* 0x00008a0000087ab9 */ /* 0x000fe20000000800 */
[----:B------:R-:W-:Y:S01]  /*bfa50*/  ISETP.LT.AND P2, PT, R24, UR6, !P2 ;  /* 0x0000000618007c0c */ /* 0x000fe2000d741270 */
[----:B------:R-:W-:Y:S01]  /*bfa60*/  ULDC UR6, c[0x0][0x228] ;  /* 0x00008a0000067ab9 */ /* 0x000fe20000000800 */
[C---:B---3--:R-:W-:Y:S02]  /*bfa70*/  PRMT R9, R20.reuse, 0x7770, RZ ;  /* 0x0000777014097816 */ /* 0x048fe400000000ff */
[----:B------:R-:W-:-:S03]  /*bfa80*/  PRMT R59, R20, 0x7771, RZ ;  /* 0x00007771143b7816 */ /* 0x000fc600000000ff */
[----:B------:R1:W-:Y:S01]  /*bfa90*/  @P4 STG.E.U8 desc[UR32][R12.64], R9 ;  /* 0x000000090c004986 */ /* 0x0003e2000c101120 */
[----:B0-----:R-:W-:-:S03]  /*bfaa0*/  IADD3 R14, P4, R58, R53, RZ ;  /* 0x000000353a0e7210 */ /* 0x001fc60007f9e0ff */
[----:B------:R0:W-:Y:S02]  /*bfab0*/  @P6 STG.E.U8 desc[UR32][R60.64], R59 ;  /* 0x0000003b3c006986 */ /* 0x0001e4000c101120 */
[----:B------:R-:W-:Y:S01]  /*bfac0*/  IMAD.X R15, R8, 0x1, R2, P4 ;  /* 0x00000001080f7824 */ /* 0x000fe200020e0602 */
[C---:B-1----:R-:W-:Y:S01]  /*bfad0*/  IADD3 R12, P4, R58.reuse, R55, RZ ;  /* 0x000000373a0c7210 */ /* 0x042fe20007f9e0ff */
[----:B0-----:R-:W-:Y:S01]  /*bfae0*/  VIADD R59, R58, UR4 ;  /* 0x000000043a3b7c36 */ /* 0x001fe20008000000 */
[----:B------:R-:W-:-:S03]  /*bfaf0*/  PRMT R58, R20, 0x7772, RZ ;  /* 0x00007772143a7816 */ /* 0x000fc600000000ff */
[----:B------:R-:W-:Y:S01]  /*bfb00*/  IMAD.X R13, R8, 0x1, R54, P4 ;  /* 0x00000001080d7824 */ /* 0x000fe200020e0636 */
[----:B------:R-:W-:Y:S01]  /*bfb10*/  PRMT R61, R20, 0x7773, RZ ;  /* 0x00007773143d7816 */ /* 0x000fe200000000ff */
[----:B------:R-:W-:Y:S01]  /*bfb20*/  ULDC UR4, c[0x0][0x22c] ;  /* 0x00008b0000047ab9 */ /* 0x000fe20000000800 */
[----:B------:R-:W-:Y:S01]  /*bfb30*/  SHF.R.S32.HI R60, RZ, 0x1f, R59 ;  /* 0x0000001fff3c7819 */ /* 0x000fe2000001143b */
[----:B------:R4:W-:Y:S01]  /*bfb40*/  @P3 STG.E.U8 desc[UR32][R14.64], R58 ;  /* 0x0000003a0e003986 */ /* 0x0009e2000c101120 */
[----:B------:R-:W-:-:S03]  /*bfb50*/  IADD3 R8, P4, R59, R48, RZ ;  /* 0x000000303b087210 */ /* 0x000fc60007f9e0ff */
[----:B------:R-:W3:Y:S02]  /*bfb60*/  LDL.LU R20, [R1+0x128] ;  /* 0x0001280001147983 */ /* 0x000ee40000300800 */
[----:B------:R-:W-:Y:S02]  /*bfb70*/  IMAD.X R9, R60, 0x1, R6, P4 ;  /* 0x000000013c097824 */ /* 0x000fe400020e0606 */
[----:B------:R0:W-:Y:S01]  /*bfb80*/  @P2 STG.E.U8 desc[UR32][R12.64], R61 ;  /* 0x0000003d0c002986 */ /* 0x0001e2000c101120 */
[----:B----4-:R-:W-:-:S05]  /*bfb90*/  PRMT R58, R22, 0x7770, RZ ;  /* 0x00007770163a7816 */ /* 0x010fca00000000ff */
[----:B------:R1:W-:Y:S01]  /*bfba0*/  @P5 STG.E.U8 desc[UR32][R8.64], R58 ;  /* 0x0000003a08005986 */ /* 0x0003e2000c101120 */
[C---:B------:R-:W-:Y:S02]  /*bfbb0*/  IADD3 R26, P5, R59.reuse, R49, RZ ;  /* 0x000000313b1a7210 */ /* 0x040fe40007fbe0ff */
[C---:B------:R-:W-:Y:S02]  /*bfbc0*/  IADD3 R28, P3, R59.reuse, R56, RZ ;  /* 0x000000383b1c7210 */ /* 0x040fe40007f7e0ff */
[----:B------:R-:W-:Y:S01]  /*bfbd0*/  IADD3 R16, P4, R59, R50, RZ ;  /* 0x000000323b107210 */ /* 0x000fe20007f9e0ff */
[C---:B------:R-:W-:Y:S01]  /*bfbe0*/  IMAD.X R27, R60.reuse, 0x1, R7, P5 ;  /* 0x000000013c1b7824 */ /* 0x040fe200028e0607 */
[----:B------:R-:W-:Y:S01]  /*bfbf0*/  ISETP.LT.AND P2, PT, R25, UR6, !P0 ;  /* 0x0000000619007c0c */ /* 0x000fe2000c741270 */
[C---:B------:R-:W-:Y:S01]  /*bfc00*/  IMAD.X R29, R60.reuse, 0x1, R4, P3 ;  /* 0x000000013c1d7824 */ /* 0x040fe200018e0604 */
[C---:B0-----:R-:W-:Y:S02]  /*bfc10*/  IADD3 R12, P5, R59.reuse, R52, RZ ;  /* 0x000000343b0c7210 */ /* 0x041fe40007fbe0ff */
[----:B-1----:R-:W-:Y:S01]  /*bfc20*/  IADD3 R8, P6, R59, R51, RZ ;  /* 0x000000333b087210 */ /* 0x002fe20007fde0ff */
[C---:B------:R-:W-:Y:S01]  /*bfc30*/  IMAD.X R17, R60.reuse, 0x1, R5, P4 ;  /* 0x000000013c117824 */ /* 0x040fe200020e0605 */
[----:B------:R-:W-:Y:S01]  /*bfc40*/  ISETP.LT.AND P3, PT, R11, UR8, !P0 ;  /* 0x000000080b007c0c */ /* 0x000fe2000c761270 */
[C---:B------:R-:W-:Y:S01]  /*bfc50*/  IMAD.X R13, R60.reuse, 0x1, R3, P5 ;  /* 0x000000013c0d7824 */ /* 0x040fe200028e0603 */
[----:B------:R-:W-:Y:S01]  /*bfc60*/  ISETP.LT.AND P4, PT, R41, UR10, !P0 ;  /* 0x0000000a29007c0c */ /* 0x000fe2000c781270 */
[----:B------:R-:W-:Y:S01]  /*bfc70*/  IMAD.X R9, R60, 0x1, R0, P6 ;  /* 0x000000013c097824 */ /* 0x000fe200030e0600 */
[----:B------:R-:W-:Y:S01]  /*bfc80*/  ISETP.LT.AND P5, PT, R45, UR12, !P0 ;  /* 0x0000000c2d007c0c */ /* 0x000fe2000c7a1270 */
[----:B------:R-:W-:Y:S01]  /*bfc90*/  VIADD R58, R18, 0x4 ;  /* 0x00000004123a7836 */ /* 0x000fe20000000000 */
[----:B------:R-:W-:Y:S01]  /*bfca0*/  ISETP.LT.AND P6, PT, R40, UR14, !P0 ;  /* 0x0000000e28007c0c */ /* 0x000fe2000c7c1270 */
[----:B------:R-:W-:Y:S01]  /*bfcb0*/  ULDC UR6, c[0x0][0x228] ;  /* 0x00008a0000067ab9 */ /* 0x000fe20000000800 */
[C---:B------:R-:W-:Y:S01]  /*bfcc0*/  PRMT R61, R22.reuse, 0x7771, RZ ;  /* 0x00007771163d7816 */ /* 0x040fe200000000ff */
[----:B------:R-:W-:Y:S01]  /*bfcd0*/  ULDC UR8, c[0x0][0x228] ;  /* 0x00008a0000087ab9 */ /* 0x000fe20000000800 */
[C---:B------:R-:W-:Y:S01]  /*bfce0*/  PRMT R15, R22.reuse, 0x7772, RZ ;  /* 0x00007772160f7816 */ /* 0x040fe200000000ff */
[----:B------:R-:W-:Y:S01]  /*bfcf0*/  ULDC UR10, c[0x0][0x228] ;  /* 0x00008a00000a7ab9 */ /* 0x000fe20000000800 */
[----:B------:R-:W-:Y:S01]  /*bfd00*/  PRMT R14, R22, 0x7773, RZ ;  /* 0x00007773160e7816 */ /* 0x000fe200000000ff */
[----:B------:R2:W-:Y:S01]  /*bfd10*/  @P2 STG.E.U8 desc[UR32][R28.64], R61 ;  /* 0x0000003d1c002986 */ /* 0x0005e2000c101120 */
[----:B------:R-:W-:Y:S01]  /*bfd20*/  ISETP.GE.AND P2, PT, R58, UR4, PT ;  /* 0x000000043a007c0c */ /* 0x000fe2000bf46270 */
[----:B------:R-:W-:Y:S01]  /*bfd30*/  ULDC UR4, c[0x0][0x248] ;  /* 0x0000920000047ab9 */ /* 0x000fe20000000800 */
[----:B------:R-:W-:Y:S01]  /*bfd40*/  ULDC UR12, c[0x0][0x228] ;  /* 0x00008a00000c7ab9 */ /* 0x000fe20000000800 */
[----:B------:R-:W-:Y:S01]  /*bfd50*/  @P3 STG.E.U8 desc[UR32][R26.64], R15 ;  /* 0x0000000f1a003986 */ /* 0x000fe2000c101120 */
[----:B------:R-:W-:-:S03]  /*bfd60*/  ULDC UR14, c[0x0][0x228] ;  /* 0x00008a00000e7ab9 */ /* 0x000fc60000000800 */
[----:B------:R-:W-:Y:S01]  /*bfd70*/  @P4 STG.E.U8 desc[UR32][R16.64], R14 ;  /* 0x0000000e10004986 */ /* 0x000fe2000c101120 */
[C---:B--2---:R-:W-:Y:S02]  /*bfd80*/  PRMT R61, R23.reuse, 0x7770, RZ ;  /* 0x00007770173d7816 */ /* 0x044fe400000000ff */
[----:B------:R-:W-:-:S03]  /*bfd90*/  PRMT R58, R23, 0x7771, RZ ;  /* 0x00007771173a7816 */ /* 0x000fc600000000ff */
[----:B------:R0:W-:Y:S04]  /*bfda0*/  @P5 STG.E.U8 desc[UR32][R12.64], R61 ;  /* 0x0000003d0c005986 */ /* 0x0001e8000c101120 */
[----:B------:R1:W-:Y:S01]  /*bfdb0*/  @P6 STG.E.U8 desc[UR32][R8.64], R58 ;  /* 0x0000003a08006986 */ /* 0x0003e2000c101120 */
[C---:B0-----:R-:W-:Y:S02]  /*bfdc0*/  PRMT R61, R23.reuse, 0x7772, RZ ;  /* 0x00007772173d7816 */ /* 0x041fe400000000ff */
[----:B-1----:R-:W-:Y:S02]  /*bfdd0*/  PRMT R9, R23, 0x7773, RZ ;  /* 0x0000777317097816 */ /* 0x002fe400000000ff */
[----:B------:R-:W2:Y:S01]  /*bfde0*/  LDL.LU R23, [R1+0x168] ;  /* 0x0001680001177983 */ /* 0x000ea20000300800 */
[----:B------:R-:W-:-:S02]  /*bfdf0*/  IADD3 R14, P4, R59, R53, RZ ;  /* 0x000000353b0e7210 */ /* 0x000fc40007f9e0ff */
[----:B------:R-:W-:Y:S01]  /*bfe00*/  ISETP.LT.AND P3, PT, R44, UR6, !P0 ;  /* 0x000000062c007c0c */ /* 0x000fe2000c761270 */
[----:B------:R-:W-:Y:S02]  /*bfe10*/  ULDC UR6, c[0x0][0x228] ;  /* 0x00008a0000067ab9 */ /* 0x000fe40000000800 */
[----:B------:R-:W-:Y:S01]  /*bfe20*/  IMAD.X R15, R60, 0x1, R2, P4 ;  /* 0x000000013c0f7824 */ /* 0x000fe200020e0602 */
[C---:B------:R-:W-:Y:S01]  /*bfe30*/  IADD3 R12, P4, R59.reuse, R55, RZ ;  /* 0x000000373b0c7210 */ /* 0x040fe20007f9e0ff */
[----:B------:R-:W-:Y:S01]  /*bfe40*/  VIADD R58, R59, UR4 ;  /* 0x000000043b3a7c36 */ /* 0x000fe20008000000 */
[----:B------:R-:W-:Y:S01]  /*bfe50*/  ISETP.LT.AND P0, PT, R24, UR6, !P0 ;  /* 0x0000000618007c0c */ /* 0x000fe2000c701270 */
[----:B------:R-:W-:Y:S01]  /*bfe60*/  ULDC UR6, c[0x0][0x228] ;  /* 0x00008a0000067ab9 */ /* 0x000fe20000000800 */
[----:B------:R-:W-:Y:S01]  /*bfe70*/  ISETP.LT.AND P5, PT, R19, UR8, !P2 ;  /* 0x0000000813007c0c */ /* 0x000fe2000d7a1270 */
[----:B------:R-:W-:Y:S01]  /*bfe80*/  IMAD.X R13, R60, 0x1, R54, P4 ;  /* 0x000000013c0d7824 */ /* 0x000fe200020e0636 */
[----:B------:R-:W-:Y:S01]  /*bfe90*/  SHF.R.S32.HI R59, RZ, 0x1f, R58 ;  /* 0x0000001fff3b7819 */ /* 0x000fe2000001143a */
[----:B------:R-:W-:Y:S01]  /*bfea0*/  ULDC UR8, c[0x0][0x228] ;  /* 0x00008a0000087ab9 */ /* 0x000fe20000000800 */
[----:B------:R-:W-:Y:S01]  /*bfeb0*/  IADD3 R60, P4, R58, R48, RZ ;  /* 0x000000303a3c7210 */ /* 0x000fe20007f9e0ff */
[----:B------:R0:W-:Y:S01]  /*bfec0*/  @P3 STG.E.U8 desc[UR32][R14.64], R61 ;  /* 0x0000003d0e003986 */ /* 0x0001e2000c101120 */
[----:B------:R-:W-:-:S05]  /*bfed0*/  ULDC UR4, c[0x0][0x22c] ;  /* 0x00008b0000047ab9 */ /* 0x000fca0000000800 */
[----:B------:R1:W-:Y:S01]  /*bfee0*/  @P0 STG.E.U8 desc[UR32][R12.64], R9 ;  /* 0x000000090c000986 */ /* 0x0003e2000c101120 */
[----:B0-----:R-:W-:Y:S01]  /*bfef0*/  IMAD.X R61, R59, 0x1, R6, P4 ;  /* 0x000000013b3d7824 */ /* 0x001fe200020e0606 */
[C---:B------:R-:W-:Y:S02]  /*bff00*/  IADD3 R28, P0, R58.reuse, R56, RZ ;  /* 0x000000383a1c7210 */ /* 0x040fe40007f1e0ff */
[----:B------:R-:W-:Y:S01]  /*bff10*/  ISETP.LT.AND P3, PT, R25, UR6, !P2 ;  /* 0x0000000619007c0c */ /* 0x000fe2000d761270 */
[----:B------:R-:W-:Y:S01]  /*bff20*/  ULDC UR6, c[0x0][0x22c] ;  /* 0x00008b0000067ab9 */ /* 0x000fe20000000800 */
[----:B------:R-:W-:Y:S01]  /*bff30*/  IADD3 R16, P4, R58, R50, RZ ;  /* 0x000000323a107210 */ /* 0x000fe20007f9e0ff */
[----:B------:R-:W-:Y:S01]  /*bff40*/  IMAD.X R29, R59, 0x1, R4, P0 ;  /* 0x000000013b1d7824 */ /* 0x000fe200000e0604 */
[----:B------:R-:W-:Y:S01]  /*bff50*/  ISETP.LT.AND P0, PT, R11, UR8, !P2 ;  /* 0x000000080b007c0c */ /* 0x000fe2000d701270 */
[----:B-1----:R-:W-:Y:S01]  /*bff60*/  VIADD R9, R18, 0x5 ;  /* 0x0000000512097836 */ /* 0x002fe20000000000 */
[----:B------:R-:W-:Y:S01]  /*bff70*/  ULDC UR8, c[0x0][0x228] ;  /* 0x00008a0000087ab9 */ /* 0x000fe20000000800 */
[----:B------:R-:W-:Y:S01]  /*bff80*/  IMAD.X R17, R59, 0x1, R5, P4 ;  /* 0x000000013b117824 */ /* 0x000fe200020e0605 */
[----:B------:R-:W-:Y:S01]  /*bff90*/  ISETP.LT.AND P4, PT, R41, UR10, !P2 ;  /* 0x0000000a29007c0c */ /* 0x000fe2000d781270 */
[----:B------:R-:W-:Y:S01]  /*bffa0*/  ULDC UR10, c[0x0][0x228] ;  /* 0x00008a00000a7ab9 */ /* 0x000fe20000000800 */
[----:B---3--:R-:W-:-:S05]  /*bffb0*/  PRMT R8, R20, 0x7770, RZ ;  /* 0x0000777014087816 */ /* 0x008fca00000000ff */
[----:B------:R0:W-:Y:S01]  /*bffc0*/  @P5 STG.E.U8 desc[UR32][R60.64], R8 ;  /* 0x000000083c005986 */ /* 0x0001e2000c101120 */
[----:B------:R-:W-:-:S05]  /*bffd0*/  IADD3 R26, P5, R58, R49, RZ ;  /* 0x000000313a1a7210 */ /* 0x000fca0007fbe0ff */
[----:B------:R-:W-:Y:S01]  /*bffe0*/  IMAD.X R27, R59, 0x1, R7, P5 ;  /* 0x000000013b1b7824 */ /* 0x000fe200028e0607 */
[----:B------:R-:W-:Y:S02]  /*bfff0*/  IADD3 R12, P5, R58, R52, RZ ;  /* 0x000000343a0c7210 */ /* 0x000fe40007fbe0ff */
[----:B------:R-:W-:-:S03]  /*c0000*/  PRMT R14, R20, 0x7771, RZ ;  /* 0x00007771140e7816 */ /* 0x000fc600000000ff */
[----:B------:R-:W-:Y:S01]  /*c0010*/  IMAD.X R13, R59, 0x1, R3, P5 ;  /* 0x000000013b0d7824 */ /* 0x000fe200028e0603 */
[----:B------:R-:W-:Y:S01]  /*c0020*/  ISETP.LT.AND P5, PT, R45, UR12, !P2 ;  /* 0x0000000c2d007c0c */ /* 0x000fe2000d7a1270 */
[----:B------:R1:W-:Y:S01]  /*c0030*/  @P3 STG.E.U8 desc[UR32][R28.64], R14 ;  /* 0x0000000e1c003986 */ /* 0x0003e2000c101120 */
[----:B0-----:R-:W-:Y:S01]  /*c0040*/  IADD3 R60, P6, R58, R51, RZ ;  /* 0x000000333a3c7210 */ /* 0x001fe20007fde0ff */
[----:B------:R-:W-:Y:S01]  /*c0050*/  ULDC UR12, c[0x0][0x228] ;  /* 0x00008a00000c7ab9 */ /* 0x000fe20000000800 */
[----:B------:R-:W-:Y:S02]  /*c0060*/  PRMT R8, R20, 0x7772, RZ ;  /* 0x0000777214087816 */ /* 0x000fe400000000ff */
[----:B------:R-:W-:Y:S01]  /*c0070*/  ISETP.GE.AND P3, PT, R9, UR4, PT ;  /* 0x0000000409007c0c */ /* 0x000fe2000bf66270 */
[----:B------:R-:W-:Y:S01]  /*c0080*/  IMAD.X R61, R59, 0x1, R0, P6 ;  /* 0x000000013b3d7824 */ /* 0x000fe200030e0600 */
[----:B------:R-:W-:Y:S01]  /*c0090*/  ISETP.LT.AND P6, PT, R40, UR14, !P2 ;  /* 0x0000000e28007c0c */ /* 0x000fe2000d7c1270 */
[----:B------:R0:W-:Y:S01]  /*c00a0*/  @P0 STG.E.U8 desc[UR32][R26.64], R8 ;  /* 0x000000081a000986 */ /* 0x0001e2000c101120 */
[----:B------:R-:W-:Y:S01]  /*c00b0*/  ULDC UR4, c[0x0][0x248] ;  /* 0x0000920000047ab9 */ /* 0x000fe20000000800 */
[----:B-1----:R-:W-:Y:S01]  /*c00c0*/  PRMT R14, R20, 0x7773, RZ ;  /* 0x00007773140e7816 */ /* 0x002fe200000000ff */
[----:B------:R-:W-:-:S04]  /*c00d0*/  ULDC UR14, c[0x0][0x228] ;  /* 0x00008a00000e7ab9 */ /* 0x000fc80000000800 */
[----:B------:R1:W-:Y:S01]  /*c00e0*/  @P4 STG.E.U8 desc[UR32][R16.64], R14 ;  /* 0x0000000e10004986 */ /* 0x0003e2000c101120 */
[----:B0-----:R-:W-:Y:S01]  /*c00f0*/  VIADD R27, R58, UR4 ;  /* 0x000000043a1b7c36 */ /* 0x001fe20008000000 */
[----:B------:R-:W-:Y:S01]  /*c0100*/  ISETP.LT.AND P0, PT, R44, UR8, !P2 ;  /* 0x000000082c007c0c */ /* 0x000fe2000d701270 */
[----:B------:R-:W-:-:S03]  /*c0110*/  ULDC UR4, c[0x0][0x228] ;  /* 0x00008a0000047ab9 */ /* 0x000fc60000000800 */
[----:B------:R-:W-:Y:S01]  /*c0120*/  SHF.R.S32.HI R34, RZ, 0x1f, R27 ;  /* 0x0000001fff227819 */ /* 0x000fe2000001141b */
[----:B------:R-:W-:Y:S01]  /*c0130*/  STL.64 [R1+0x4560], R10 ;  /* 0x0045600a01007387 */ /* 0x000fe20000100a00 */
[----:B-1----:R-:W-:Y:S01]  /*c0140*/  IADD3 R14, P4, R27, R48, RZ ;  /* 0x000000301b0e7210 */ /* 0x002fe20007f9e0ff */
[----:B------:R-:W-:Y:S01]  /*c0150*/  ULDC UR8, c[0x0][0x248] ;  /* 0x0000920000087ab9 */ /* 0x000fe20000000800 */
[----:B------:R-:W-:Y:S01]  /*c0160*/  ISETP.LT.AND P2, PT, R24, UR10, !P2 ;  /* 0x0000000a18007c0c */ /* 0x000fe2000d741270 */
[----:B------:R-:W-:Y:S02]  /*c0170*/  ULDC UR10, c[0x0][0x248] ;  /* 0x00009200000a7ab9 */ /* 0x000fe40000000800 */
[----:B------:R-:W-:Y:S01]  /*c0180*/  IMAD.X R15, R34, 0x1, R6, P4 ;  /* 0x00000001220f7824 */ /* 0x000fe200020e0606 */
[----:B--2---:R-:W-:-:S05]  /*c0190*/  PRMT R9, R23, 0x7770, RZ ;  /* 0x0000777017097816 */ /* 0x004fca00000000ff */
[----:B------:R0:W-:Y:S01]  /*c01a0*/  @P5 STG.E.U8 desc[UR32][R12.64], R9 ;  /* 0x000000090c005986 */ /* 0x0001e2000c101120 */
[----:B------:R-:W-:Y:S02]  /*c01b0*/  IADD3 R20, P5, R58, R53, RZ ;  /* 0x000000353a147210 */ /* 0x000fe40007fbe0ff */
[----:B------:R-:W-:Y:S01]  /*c01c0*/  PRMT R8, R23, 0x7771, RZ ;  /* 0x0000777117087816 */ /* 0x000fe200000000ff */
[----:B0-----:R-:W-:Y:S02]  /*c01d0*/  IMAD.MOV.U32 R9, RZ, RZ, R21 ;  /* 0x000000ffff097224 */ /* 0x001fe400078e0015 */
[----:B------:R-:W-:Y:S01]  /*c01e0*/  IMAD.X R21, R59, 0x1, R2, P5 ;  /* 0x000000013b157824 */ /* 0x000fe200028e0602 */
[----:B------:R-:W-:Y:S01]  /*c01f0*/  IADD3 R12, P5, R27, R56, RZ ;  /* 0x000000381b0c7210 */ /* 0x000fe20007fbe0ff */
[----:B------:R0:W-:Y:S04]  /*c0200*/  @P6 STG.E.U8 desc[UR32][R60.64], R8 ;  /* 0x000000083c006986 */ /* 0x0001e8000c101120 */
[----:B------:R-:W-:Y:S01]  /*c0210*/  IMAD.X R13, R34, 0x1, R4, P5 ;  /* 0x00000001220d7824 */ /* 0x000fe200028e0604 */
[----:B------:R-:W-:-:S02]  /*c0220*/  IADD3 R58, P5, R58, R55, RZ ;  /* 0x000000373a3a7210 */ /* 0x000fc40007fbe0ff */
[----:B0-----:R-:W-:-:S03]  /*c0230*/  IADD3 R60, P4, R27, R49, RZ ;  /* 0x000000311b3c7210 */ /* 0x001fc60007f9e0ff */
[----:B------:R-:W-:Y:S01]  /*c0240*/  IMAD.X R59, R59, 0x1, R54, P5 ;  /* 0x000000013b3b7824 */ /* 0x000fe200028e0636 */
[----:B------:R-:W-:Y:S01]  /*c0250*/  PRMT R17, R23, 0x7772, RZ ;  /* 0x0000777217117816 */ /* 0x000fe200000000ff */
[----:B------:R-:W-:Y:S01]  /*c0260*/  IMAD.X R61, R34, 0x1, R7, P4 ;  /* 0x00000001223d7824 */ /* 0x000fe200020e0607 */
[----:B------:R-:W-:Y:S01]  /*c0270*/  ISETP.LT.AND P4, PT, R19, UR12, !P3 ;  /* 0x0000000c13007c0c */ /* 0x000fe2000df81270 */
[----:B------:R-:W-:Y:S01]  /*c0280*/  VIADD R8, R18, 0x6 ;  /* 0x0000000612087836 */ /* 0x000fe20000000000 */
[----:B------:R-:W-:Y:S02]  /*c0290*/  ISETP.LT.AND P5, PT, R25, UR14, !P3 ;  /* 0x0000000e19007c0c */ /* 0x000fe4000dfa1270 */
[----:B------:R-:W-:Y:S02]  /*c02a0*/  ISETP.LT.AND P6, PT, R11, UR4, !P3 ;  /* 0x000000040b007c0c */ /* 0x000fe4000dfc1270 */
[----:B------:R-:W-:Y:S01]  /*c02b0*/  PRMT R16, R23, 0x7773, RZ ;  /* 0x0000777317107816 */ /* 0x000fe200000000ff */
[----:B------:R-:W-:Y:S01]  /*c02c0*/  @P0 STG.E.U8 desc[UR32][R20.64], R17 ;  /* 0x0000001114000986 */ /* 0x000fe2000c101120 */
[----:B------:R-:W-:Y:S01]  /*c02d0*/  ISETP.GE.AND P0, PT, R8, UR6, PT ;  /* 0x0000000608007c0c */ /* 0x000fe2000bf06270 */
[----:B------:R-:W-:Y:S01]  /*c02e0*/  ULDC UR4, c[0x0][0x248] ;  /* 0x0000920000047ab9 */ /* 0x000fe20000000800 */
[C---:B------:R-:W-:Y:S01]  /*c02f0*/  PRMT R8, R9.reuse, 0x7770, RZ ;  /* 0x0000777009087816 */ /* 0x040fe200000000ff */
[----:B------:R0:W-:Y:S01]  /*c0300*/  @P2 STG.E.U8 desc[UR32][R58.64], R16 ;  /* 0x000000103a002986 */ /* 0x0001e2000c101120 */
[----:B------:R-:W-:Y:S01]  /*c0310*/  ULDC UR6, c[0x0][0x248] ;  /* 0x0000920000067ab9 */ /* 0x000fe20000000800 */
[----:B------:R-:W-:Y:S01]  /*c0320*/  ULDC UR12, c[0x0][0x248] ;  /* 0x00009200000c7ab9 */ /* 0x000fe20000000800 */
[----:B------:R-:W-:Y:S01]  /*c0330*/  ULDC UR14, c[0x0][0x248] ;  /* 0x00009200000e7ab9 */ /* 0x000fe20000000800 */
[----:B------:R1:W-:Y:S01]  /*c0340*/  @P4 STG.E.U8 desc[UR32][R14.64], R8 ;  /* 0x000000080e004986 */ /* 0x0003e2000c101120 */
[----:B0-----:R-:W-:-:S02]  /*c0350*/  PRMT R59, R9, 0x7771, RZ ;  /* 0x00007771093b7816 */ /* 0x001fc400000000ff */
[----:B------:R-:W-:Y:S02]  /*c0360*/  PRMT R58, R9, 0x7772, RZ ;  /* 0x00007772093a7816 */ /* 0x000fe400000000ff */
[C---:B------:R-:W-:Y:S01]  /*c0370*/  IADD3 R16, P4, R27.reuse, R50, RZ ;  /* 0x000000321b107210 */ /* 0x040fe20007f9e0ff */
[----:B------:R0:W-:Y:S01]  /*c0380*/  @P5 STG.E.U8 desc[UR32][R12.64], R59 ;  /* 0x0000003b0c005986 */ /* 0x0001e2000c101120 */
[C---:B------:R-:W-:Y:S01]  /*c0390*/  VIADD R21, R27.reuse, UR36 ;  /* 0x000000241b157c36 */ /* 0x040fe20008000000 */
[C---:B------:R-:W-:Y:S01]  /*c03a0*/  IADD3 R10, P5, R27.reuse, R53, RZ ;  /* 0x000000351b0a7210 */ /* 0x040fe20007fbe0ff */
[----:B------:R-:W-:Y:S01]  /*c03b0*/  ULDC UR36, c[0x0][0x248] ;  /* 0x0000920000247ab9 */ /* 0x000fe20000000800 */
[----:B------:R-:W-:Y:S01]  /*c03c0*/  @P6 STG.E.U8 desc[UR32][R60.64], R58 ;  /* 0x0000003a3c006986 */ /* 0x000fe2000c101120 */
[C---:B-1----:R-:W-:Y:S01]  /*c03d0*/  IADD3 R14, P6, R27.reuse, R52, RZ ;  /* 0x000000341b0e7210 */ /* 0x042fe20007fde0ff */
[----:B------:R-:W-:Y:S01]  /*c03e0*/  IMAD.X R17, R34, 0x1, R5, P4 ;  /* 0x0000000122117824 */ /* 0x000fe200020e0605 */
[----:B------:R-:W-:-:S02]  /*c03f0*/  IADD3 R32, P4, R27, R55, RZ ;  /* 0x000000371b207210 */ /* 0x000fc40007f9e0ff */
[----:B0-----:R-:W-:Y:S01]  /*c0400*/  IADD3 R12, P2, R27, R51, RZ ;  /* 0x000000331b0c7210 */ /* 0x001fe20007f5e0ff */
[C---:B------:R-:W-:Y:S01]  /*c0410*/  IMAD.X R15, R34.reuse, 0x1, R3, P6 ;  /* 0x00000001220f7824 */ /* 0x040fe200030e0603 */
[----:B------:R-:W-:Y:S02]  /*c0420*/  SHF.R.S32.HI R27, RZ, 0x1f, R21 ;  /* 0x0000001fff1b7819 */ /* 0x000fe40000011415 */
[C---:B------:R-:W-:Y:S01]  /*c0430*/  IADD3 R30, P6, R21.reuse, R48, RZ ;  /* 0x00000030151e7210 */ /* 0x040fe20007fde0ff */
[C---:B------:R-:W-:Y:S01]  /*c0440*/  IMAD.X R13, R34.reuse, 0x1, R0, P2 ;  /* 0x00000001220d7824 */ /* 0x040fe200010e0600 */
[----:B------:R-:W-:Y:S01]  /*c0450*/  IADD3 R28, P2, R21, R56, RZ ;  /* 0x00000038151c7210 */ /* 0x000fe20007f5e0ff */
[C---:B------:R-:W-:Y:S02]  /*c0460*/  IMAD.X R33, R34.reuse, 0x1, R54, P4 ;  /* 0x0000000122217824 */ /* 0x040fe400020e0636 */
[C---:B------:R-:W-:Y:S02]  /*c0470*/  IMAD.X R31, R27.reuse, 0x1, R6, P6 ;  /* 0x000000011b1f7824 */ /* 0x040fe400030e0606 */
[----:B------:R-:W-:Y:S01]  /*c0480*/  IMAD.X R29, R27, 0x1, R4, P2 ;  /* 0x000000011b1d7824 */ /* 0x000fe200010e0604 */
[----:B------:R0:W-:Y:S01]  /*c0490*/  STL.64 [R1+0xab8], R32 ;  /* 0x000ab82001007387 */ /* 0x0001e20000100a00 */
[----:B------:R-:W-:-:S03]  /*c04a0*/  IMAD.X R11, R34, 0x1, R2, P5 ;  /* 0x00000001220b7824 */ /* 0x000fc600028e0602 */
[----:B------:R1:W-:Y:S04]  /*c04b0*/  STL.64 [R1+0xab0], R30 ;  /* 0x000ab01e01007387 */ /* 0x0003e80000100a00 */
[----:B------:R2:W-:Y:S01]  /*c04c0*/  STL.64 [R1+0xaa8], R28 ;  /* 0x000aa81c01007387 */ /* 0x0005e20000100a00 */
[C---:B0-----:R-:W-:Y:S02]  /*c04d0*/  IADD3 R32, P5, R21.reuse, R49, RZ ;  /* 0x0000003115207210 */ /* 0x041fe40007fbe0ff */
[----:B-1----:R-:W-:-:S03]  /*c04e0*/  IADD3 R30, P4, R21, R50, RZ ;  /* 0x00000032151e7210 */ /* 0x002fc60007f9e0ff */
[----:B------:R-:W-:Y:S01]  /*c04f0*/  IMAD.X R33, R27, 0x1, R7, P5 ;  /* 0x000000011b217824 */ /* 0x000fe200028e0607 */
[----:B--2---:R-:W-:Y:S01]  /*c0500*/  IADD3 R28, P6, R21, R52, RZ ;  /* 0x00000034151c7210 */ /* 0x004fe20007fde0ff */
[----:B------:R-:W-:-:S03]  /*c0510*/  IMAD.X R31, R27, 0x1, R5, P4 ;  /* 0x000000011b1f7824 */ /* 0x000fc600020e0605 */
[----:B------:R0:W-:Y:S01]  /*c0520*/  STL.64 [R1+0xaa0], R32 ;  /* 0x000aa02001007387 */ /* 0x0001e20000100a00 */
[----:B------:R-:W-:-:S03]  /*c0530*/  IMAD.X R29, R27, 0x1, R3, P6 ;  /* 0x000000011b1d7824 */ /* 0x000fc600030e0603 */
[----:B------:R1:W-:Y:S04]  /*c0540*/  STL.64 [R1+0xa98], R30 ;  /* 0x000a981e01007387 */ /* 0x0003e80000100a00 */
[----:B------:R2:W-:Y:S01]  /*c0550*/  STL.64 [R1+0xa90], R28 ;  /* 0x000a901c01007387 */ /* 0x0005e20000100a00 */
[C---:B0-----:R-:W-:Y:S02]  /*c0560*/  IADD3 R32, P2, R21.reuse, R51, RZ ;  /* 0x0000003315207210 */ /* 0x041fe40007f5e0ff */
[----:B-1----:R-:W-:-:S03]  /*c0570*/  IADD3 R30, P5, R21, R53, RZ ;  /* 0x00000035151e7210 */ /* 0x002fc60007fbe0ff */
[----:B------:R-:W-:Y:S01]  /*c0580*/  IMAD.X R33, R27, 0x1, R0, P2 ;  /* 0x000000011b217824 */ /* 0x000fe200010e0600 */
[C---:B--2---:R-:W-:Y:S01]  /*c0590*/  IADD3 R28, P4, R21.reuse, R55, RZ ;  /* 0x00000037151c7210 */ /* 0x044fe20007f9e0ff */
[----:B------:R-:W-:Y:S02]  /*c05a0*/  VIADD R23, R21, UR39 ;  /* 0x0000002715177c36 */ /* 0x000fe40008000000 */
[C---:B------:R-:W-:Y:S01]  /*c05b0*/  IMAD.X R31, R27.reuse, 0x1, R2, P5 ;  /* 0x000000011b1f7824 */ /* 0x040fe200028e0602 */
[----:B------:R0:W-:Y:S01]  /*c05c0*/  STL.64 [R1+0xa88], R32 ;  /* 0x000a882001007387 */ /* 0x0001e20000100a00 */
[----:B------:R-:W-:Y:S01]  /*c05d0*/  IMAD.X R29, R27, 0x1, R54, P4 ;  /* 0x000000011b1d7824 */ /* 0x000fe200020e0636 */
[----:B------:R-:W-:Y:S01]  /*c05e0*/  SHF.R.S32.HI R21, RZ, 0x1f, R23 ;  /* 0x0000001fff157819 */ /* 0x000fe20000011417 */
[----:B------:R-:W-:Y:S01]  /*c05f0*/  ULDC UR39, c[0x0][0x248] ;  /* 0x0000920000277ab9 */ /* 0x000fe20000000800 */
[----:B------:R1:W-:Y:S04]  /*c0600*/  STL.64 [R1+0xa80], R30 ;  /* 0x000a801e01007387 */ /* 0x0003e80000100a00 */
[----:B------:R2:W-:Y:S01]  /*c0610*/  STL.64 [R1+0xa68], R28 ;  /* 0x000a681c01007387 */ /* 0x0005e20000100a00 */
[----:B0-----:R-:W-:-:S02]  /*c0620*/  IADD3 R32, P6, R23, R48, RZ ;  /* 0x0000003017207210 */ /* 0x001fc40007fde0ff */
        /* <DEDUP_REMOVED lines=12> */
[----:B------:R-:W-:Y:S02]  /*c06f0*/  IMAD.X R31, R21, 0x1, R3, P6 ;  /* 0x00000001151f7824 */ /* 0x000fe400030e0603 */
[----:B------:R-:W-:Y:S01]  /*c0700*/  VIADD R20, R23, UR43 ;  /* 0x0000002b17147c36 */ /* 0x000fe20008000000 */
[----:B------:R0:W-:Y:S01]  /*c0710*/  STL.64 [R1+0xa38], R32 ;  /* 0x000a382001007387 */ /* 0x0001e20000100a00 */
[----:B------:R-:W-:Y:S01]  /*c0720*/  IMAD.X R29, R21, 0x1, R0, P2 ;  /* 0x00000001151d7824 */ /* 0x000fe200010e0600 */
[----:B------:R-:W-:Y:S02]  /*c0730*/  ULDC UR43, c[0x0][0x248] ;  /* 0x00009200002b7ab9 */ /* 0x000fe40000000800 */
[----:B------:R1:W-:Y:S04]  /*c0740*/  STL.64 [R1+0xa30], R30 ;  /* 0x000a301e01007387 */ /* 0x0003e80000100a00 */
[----:B------:R2:W-:Y:S01]  /*c0750*/  STL.64 [R1+0xa28], R28 ;  /* 0x000a281c01007387 */ /* 0x0005e20000100a00 */
[----:B0-----:R-:W-:-:S02]  /*c0760*/  IADD3 R32, P5, R23, R53, RZ ;  /* 0x0000003517207210 */ /* 0x001fc40007fbe0ff */
[----:B-1----:R-:W-:Y:S02]  /*c0770*/  IADD3 R30, P4, R23, R55, RZ ;  /* 0x00000037171e7210 */ /* 0x002fe40007f9e0ff */
[----:B------:R-:W-:Y:S02]  /*c0780*/  SHF.R.S32.HI R23, RZ, 0x1f, R20 ;  /* 0x0000001fff177819 */ /* 0x000fe40000011414 */
[C---:B--2---:R-:W-:Y:S01]  /*c0790*/  IADD3 R28, P6, R20.reuse, R48, RZ ;  /* 0x00000030141c7210 */ /* 0x044fe20007fde0ff */
[C---:B------:R-:W-:Y:S02]  /*c07a0*/  IMAD.X R33, R21.reuse, 0x1, R2, P5 ;  /* 0x0000000115217824 */ /* 0x040fe400028e0602 */
[----:B------:R-:W-:Y:S02]  /*c07b0*/  IMAD.X R31, R21, 0x1, R54, P4 ;  /* 0x00000001151f7824 */ /* 0x000fe400020e0636 */
[----:B------:R-:W-:Y:S01]  /*c07c0*/  IMAD.X R29, R23, 0x1, R6, P6 ;  /* 0x00000001171d7824 */ /* 0x000fe200030e0606 */
[----:B------:R0:W-:Y:S04]  /*c07d0*/  STL.64 [R1+0xa20], R32 ;  /* 0x000a202001007387 */ /* 0x0001e80000100a00 */
[----:B------:R1:W-:Y:S04]  /*c07e0*/  STL.64 [R1+0xa18], R30 ;  /* 0x000a181e01007387 */ /* 0x0003e80000100a00 */
[----:B------:R2:W-:Y:S01]  /*c07f0*/  STL.64 [R1+0xa10], R28 ;  /* 0x000a101c01007387 */ /* 0x0005e20000100a00 */
[----:B0-----:R-:W-:-:S02]  /*c0800*/  IADD3 R32, P2, R20, R56, RZ ;  /* 0x0000003814207210 */ /* 0x001fc40007f5e0ff */
[----:B-1----:R-:W-:-:S03]  /*c0810*/  IADD3 R30, P5, R20, R49, RZ ;  /* 0x00000031141e7210 */ /* 0x002fc60007fbe0ff */
[C---:B------:R-:W-:Y:S01]  /*c0820*/  IMAD.X R33, R23.reuse, 0x1, R4, P2 ;  /* 0x0000000117217824 */ /* 0x040fe200010e0604 */
[----:B--2---:R-:W-:Y:S01]  /*c0830*/  IADD3 R28, P4, R20, R50, RZ ;  /* 0x00000032141c7210 */ /* 0x004fe20007f9e0ff */
[----:B------:R-:W-:-:S03]  /*c0840*/  IMAD.X R31, R23, 0x1, R7, P5 ;  /* 0x00000001171f7824 */ /* 0x000fc600028e0607 */
[----:B------:R0:W-:Y:S01]  /*c0850*/  STL.64 [R1+0xa08], R32 ;  /* 0x000a082001007387 */ /* 0x0001e20000100a00 */
[----:B------:R-:W-:-:S03]  /*c0860*/  IMAD.X R29, R23, 0x1, R5, P4 ;  /* 0x00000001171d7824 */ /* 0x000fc600020e0605 */
[----:B------:R1:W-:Y:S01]  /*c0870*/  STL.64 [R1+0x9f0], R30 ;  /* 0x0009f01e01007387 */ /* 0x0003e20000100a00 */
[C---:B------:R-:W-:Y:S01]  /*c0880*/  VIADD R22, R20.reuse, UR46 ;  /* 0x0000002e14167c36 */ /* 0x040fe20008000000 */
[----:B------:R-:W-:Y:S02]  /*c0890*/  ULDC UR46, c[0x0][0x248] ;  /* 0x00009200002e7ab9 */ /* 0x000fe40000000800 */
[----:B------:R2:W-:Y:S01]  /*c08a0*/  STL.64 [R1+0x9e8], R28 ;  /* 0x0009e81c01007387 */ /* 0x0005e20000100a00 */
[C---:B0-----:R-:W-:Y:S02]  /*c08b0*/  IADD3 R32, P6, R20.reuse, R52, RZ ;  /* 0x0000003414207210 */ /* 0x041fe40007fde0ff */
[----:B-1----:R-:W-:-:S03]  /*c08c0*/  IADD3 R30, P2, R20, R51, RZ ;  /* 0x00000033141e7210 */ /* 0x002fc60007f5e0ff */
[C---:B------:R-:W-:Y:S01]  /*c08d0*/  IMAD.X R33, R23.reuse, 0x1, R3, P6 ;  /* 0x0000000117217824 */ /* 0x040fe200030e0603 */
[C---:B--2---:R-:W-:Y:S02]  /*c08e0*/  IADD3 R28, P5, R20.reuse, R53, RZ ;  /* 0x00000035141c7210 */ /* 0x044fe40007fbe0ff */
[----:B------:R-:W-:Y:S01]  /*c08f0*/  IADD3 R20, P4, R20, R55, RZ ;  /* 0x0000003714147210 */ /* 0x000fe20007f9e0ff */
[C---:B------:R-:W-:Y:S02]  /*c0900*/  IMAD.X R31, R23.reuse, 0x1, R0, P2 ;  /* 0x00000001171f7824 */ /* 0x040fe400010e0600 */
[C---:B------:R-:W-:Y:S02]  /*c0910*/  IMAD.X R29, R23.reuse, 0x1, R2, P5 ;  /* 0x00000001171d7824 */ /* 0x040fe400028e0602 */
[----:B------:R-:W-:Y:S01]  /*c0920*/  IMAD.X R21, R23, 0x1, R54, P4 ;  /* 0x0000000117157824 */ /* 0x000fe200020e0636 */
[----:B------:R-:W-:Y:S01]  /*c0930*/  STL.64 [R1+0x9e0], R32 ;  /* 0x0009e02001007387 */ /* 0x000fe20000100a00 */
[----:B------:R-:W-:-:S03]  /*c0940*/  SHF.R.S32.HI R27, RZ, 0x1f, R22 ;  /* 0x0000001fff1b7819 */ /* 0x000fc60000011416 */
[----:B------:R0:W-:Y:S04]  /*c0950*/  STL.64 [R1+0x9d8], R30 ;  /* 0x0009d81e01007387 */ /* 0x0001e80000100a00 */
[----:B------:R1:W-:Y:S04]  /*c0960*/  STL.64 [R1+0x9d0], R28 ;  /* 0x0009d01c01007387 */ /* 0x0003e80000100a00 */
[----:B------:R2:W-:Y:S01]  /*c0970*/  STL.64 [R1+0x9c8], R20 ;  /* 0x0009c81401007387 */ /* 0x0005e20000100a00 */
[C---:B0-----:R-:W-:Y:S02]  /*c0980*/  IADD3 R30, P6, R22.reuse, R48, RZ ;  /* 0x00000030161e7210 */ /* 0x041fe40007fde0ff */
[----:B-1----:R-:W-:-:S03]  /*c0990*/  IADD3 R28, P2, R22, R56, RZ ;  /* 0x00000038161c7210 */ /* 0x002fc60007f5e0ff */
[C---:B------:R-:W-:Y:S01]  /*c09a0*/  IMAD.X R31, R27.reuse, 0x1, R6, P6 ;  /* 0x000000011b1f7824 */ /* 0x040fe200030e0606 */
        /* <DEDUP_REMOVED lines=8> */
[C---:B------:R-:W-:Y:S01]  /*c0a30*/  IMAD.X R31, R27.reuse, 0x1, R5, P4 ;  /* 0x000000011b1f7824 */ /* 0x040fe200020e0605 */
[C---:B--2---:R-:W-:Y:S01]  /*c0a40*/  IADD3 R20, P2, R22.reuse, R51, RZ ;  /* 0x0000003316147210 */ /* 0x044fe20007f5e0ff */
[C---:B------:R-:W-:Y:S02]  /*c0a50*/  IMAD.X R29, R27.reuse, 0x1, R3, P6 ;  /* 0x000000011b1d7824 */ /* 0x040fe400030e0603 */
[C---:B------:R-:W-:Y:S01]  /*c0a60*/  VIADD R26, R22.reuse, UR49 ;  /* 0x00000031161a7c36 */ /* 0x040fe20008000000 */
[----:B------:R0:W-:Y:S01]  /*c0a70*/  STL.64 [R1+0x998], R30 ;  /* 0x0009981e01007387 */ /* 0x0001e20000100a00 */
[----:B------:R-:W-:Y:S01]  /*c0a80*/  IMAD.X R21, R27, 0x1, R0, P2 ;  /* 0x000000011b157824 */ /* 0x000fe200010e0600 */
[----:B------:R-:W-:Y:S02]  /*c0a90*/  ULDC UR49, c[0x0][0x248] ;  /* 0x0000920000317ab9 */ /* 0x000fe40000000800 */
[----:B------:R1:W-:Y:S04]  /*c0aa0*/  STL.64 [R1+0x990], R28 ;  /* 0x0009901c01007387 */ /* 0x0003e80000100a00 */
[----:B------:R2:W-:Y:S01]  /*c0ab0*/  STL.64 [R1+0x988], R20 ;  /* 0x0009881401007387 */ /* 0x0005e20000100a00 */
[----:B0-----:R-:W-:-:S02]  /*c0ac0*/  IADD3 R30, P5, R22, R53, RZ ;  /* 0x00000035161e7210 */ /* 0x001fc40007fbe0ff */
[----:B------:R-:W-:Y:S02]  /*c0ad0*/  IADD3 R22, P4, R22, R55, RZ ;  /* 0x0000003716167210 */ /* 0x000fe40007f9e0ff */
[----:B-1----:R-:W-:Y:S01]  /*c0ae0*/  SHF.R.S32.HI R29, RZ, 0x1f, R26 ;  /* 0x0000001fff1d7819 */ /* 0x002fe2000001141a */
        /* <DEDUP_REMOVED lines=21> */
[C---:B--2---:R-:W-:Y:S01]  /*c0c40*/  IADD3 R20, P5, R26.reuse, R53, RZ ;  /* 0x000000351a147210 */ /* 0x044fe20007fbe0ff */
[----:B------:R-:W-:Y:S01]  /*c0c50*/  IMAD.X R23, R29, 0x1, R0, P2 ;  /* 0x000000011d177824 */ /* 0x000fe200010e0600 */
[----:B------:R-:W-:-:S03]  /*c0c60*/  IADD3 R26, P4, R26, R55, RZ ;  /* 0x000000371a1a7210 */ /* 0x000fc60007f9e0ff */
[C---:B------:R-:W-:Y:S01]  /*c0c70*/  IMAD.X R21, R29.reuse, 0x1, R2, P5 ;  /* 0x000000011d157824 */ /* 0x040fe200028e0602 */
[----:B------:R-:W-:Y:S01]  /*c0c80*/  STL.64 [R1+0x938], R30 ;  /* 0x0009381e01007387 */ /* 0x000fe20000100a00 */
[----:B------:R-:W-:Y:S01]  /*c0c90*/  IMAD.X R27, R29, 0x1, R54, P4 ;  /* 0x000000011d1b7824 */ /* 0x000fe200020e0636 */
[----:B------:R-:W-:Y:S02]  /*c0ca0*/  SHF.R.S32.HI R28, RZ, 0x1f, R8 ;  /* 0x0000001fff1c7819 */ /* 0x000fe40000011408 */
[----:B------:R0:W-:Y:S04]  /*c0cb0*/  STL.64 [R1+0x930], R22 ;  /* 0x0009301601007387 */ /* 0x0001e80000100a00 */
        /* <DEDUP_REMOVED lines=17> */
[----:B------:R-:W-:Y:S01]  /*c0dd0*/  VIADD R58, R8, UR55 ;  /* 0x00000037083a7c36 */ /* 0x000fe20008000000 */
[----:B------:R-:W-:Y:S01]  /*c0de0*/  ULDC UR55, c[0x0][0x248] ;  /* 0x0000920000377ab9 */ /* 0x000fe20000000800 */
[----:B------:R-:W-:Y:S01]  /*c0df0*/  IMAD.X R27, R28, 0x1, R0, P2 ;  /* 0x000000011c1b7824 */ /* 0x000fe200010e0600 */
[----:B------:R1:W-:Y:S04]  /*c0e00*/  STL.64 [R1+0x8e0], R20 ;  /* 0x0008e01401007387 */ /* 0x0003e80000100a00 */
[----:B------:R2:W-:Y:S01]  /*c0e10*/  STL.64 [R1+0x8d8], R26 ;  /* 0x0008d81a01007387 */ /* 0x0005e20000100a00 */
[C---:B0-----:R-:W-:Y:S02]  /*c0e20*/  IADD3 R22, P5, R8.reuse, R53, RZ ;  /* 0x0000003508167210 */ /* 0x041fe40007fbe0ff */
[----:B-1----:R-:W-:-:S03]  /*c0e30*/  IADD3 R20, P4, R8, R55, RZ ;  /* 0x0000003708147210 */ /* 0x002fc60007f9e0ff */
[----:B------:R-:W-:Y:S01]  /*c0e40*/  IMAD.X R23, R28, 0x1, R2, P5 ;  /* 0x000000011c177824 */ /* 0x000fe200028e0602 */
[----:B------:R-:W-:Y:S02]  /*c0e50*/  SHF.R.S32.HI R8, RZ, 0x1f, R58 ;  /* 0x0000001fff087819 */ /* 0x000fe4000001143a */
[----:B--2---:R-:W-:Y:S01]  /*c0e60*/  IADD3 R26, P6, R58, R48, RZ ;  /* 0x000000303a1a7210 */ /* 0x004fe20007fde0ff */
[----:B------:R-:W-:Y:S01]  /*c0e70*/  IMAD.X R21, R28, 0x1, R54, P4 ;  /* 0x000000011c157824 */ /* 0x000fe200020e0636 */
[----:B------:R0:W-:Y:S03]  /*c0e80*/  STL.64 [R1+0x8d0], R22 ;  /* 0x0008d01601007387 */ /* 0x0001e60000100a00 */
[----:B------:R-:W-:Y:S01]  /*c0e90*/  IMAD.X R27, R8, 0x1, R6, P6 ;  /* 0x00000001081b7824 */ /* 0x000fe200030e0606 */
        /* <DEDUP_REMOVED lines=23> */
[----:B------:R-:W-:Y:S02]  /*c1010*/  SHF.R.S32.HI R58, RZ, 0x1f, R59 ;  /* 0x0000001fff3a7819 */ /* 0x000fe4000001143b */
[C---:B-1----:R-:W-:Y:S01]  /*c1020*/  IADD3 R20, P6, R59.reuse, R48, RZ ;  /* 0x000000303b147210 */ /* 0x042fe20007fde0ff */
[----:B------:R-:W-:Y:S01]  /*c1030*/  IMAD.X R23, R8, 0x1, R54, P4 ;  /* 0x0000000108177824 */ /* 0x000fe200020e0636 */
[----:B--2---:R-:W-:-:S03]  /*c1040*/  IADD3 R26, P2, R59, R56, RZ ;  /* 0x000000383b1a7210 */ /* 0x004fc60007f5e0ff */
[C---:B------:R-:W-:Y:S01]  /*c1050*/  IMAD.X R21, R58.reuse, 0x1, R6, P6 ;  /* 0x000000013a157824 */ /* 0x040fe200030e0606 */
        /* <DEDUP_REMOVED lines=18> */
[----:B--2---:R-:W-:Y:S01]  /*c1180*/  IADD3 R26, P4, R59, R55, RZ ;  /* 0x000000373b1a7210 */ /* 0x004fe20007f9e0ff */
[----:B------:R-:W-:-:S03]  /*c1190*/  IMAD.X R21, R58, 0x1, R2, P5 ;  /* 0x000000013a157824 */ /* 0x000fc600028e0602 */
[----:B------:R0:W-:Y:S01]  /*c11a0*/  STL.64 [R1+0x838], R22 ;  /* 0x0008381601007387 */ /* 0x0001e20000100a00 */
[----:B------:R-:W-:Y:S01]  /*c11b0*/  SHF.R.S32.HI R59, RZ, 0x1f, R60 ;  /* 0x0000001fff3b7819 */ /* 0x000fe2000001143c */
[----:B------:R-:W-:Y:S02]  /*c11c0*/  IMAD.X R27, R58, 0x1, R54, P4 ;  /* 0x000000013a1b7824 */ /* 0x000fe400020e0636 */
        /* <DEDUP_REMOVED lines=17> */
[C---:B------:R-:W-:Y:S01]  /*c12e0*/  VIADD R61, R60.reuse, UR6 ;  /* 0x000000063c3d7c36 */ /* 0x040fe20008000000 */
[----:B------:R-:W-:Y:S01]  /*c12f0*/  ULDC UR6, c[0x0][0x248] ;  /* 0x0000920000067ab9 */ /* 0x000fe20000000800 */
[----:B------:R-:W-:Y:S01]  /*c1300*/  IMAD.X R27, R59, 0x1, R0, P2 ;  /* 0x000000013b1b7824 */ /* 0x000fe200010e0600 */
[----:B------:R1:W-:Y:S02]  /*c1310*/  STL.64 [R1+0x7f0], R20 ;  /* 0x0007f01401007387 */ /* 0x0003e40000100a00 */
[----:B------:R-:W-:Y:S02]  /*c1320*/  SHF.R.S32.HI R58, RZ, 0x1f, R61 ;  /* 0x0000001fff3a7819 */ /* 0x000fe4000001143d */
        /* <DEDUP_REMOVED lines=24> */
[----:B------:R-:W-:Y:S01]  /*c14b0*/  VIADD R60, R61, UR8 ;  /* 0x000000083d3c7c36 */ /* 0x000fe20008000000 */
[----:B------:R0:W-:Y:S01]  /*c14c0*/  STL.64 [R1+0x798], R22 ;  /* 0x0007981601007387 */ /* 0x0001e20000100a00 */
[----:B------:R-:W-:Y:S01]  /*c14d0*/  IMAD.X R27, R58, 0x1, R2, P5 ;  /* 0x000000013a1b7824 */ /* 0x000fe200028e0602 */
[----:B------:R-:W-:Y:S02]  /*c14e0*/  ULDC UR8, c[0x0][0x228] ;  /* 0x00008a0000087ab9 */ /* 0x000fe40000000800 */
[----:B------:R1:W-:Y:S01]  /*c14f0*/  STL.64 [R1+0x790], R20 ;  /* 0x0007901401007387 */ /* 0x0003e20000100a00 */
[----:B------:R-:W-:-:S03]  /*c1500*/  SHF.R.S32.HI R59, RZ, 0x1f, R60 ;  /* 0x0000001fff3b7819 */ /* 0x000fc6000001143c */
[----:B------:R2:W-:Y:S01]  /*c1510*/  STL.64 [R1+0x788], R26 ;  /* 0x0007881a01007387 */ /* 0x0005e20000100a00 */
[----:B0-----:R-:W-:Y:S02]  /*c1520*/  IADD3 R22, P4, R61, R55, RZ ;  /* 0x000000373d167210 */ /* 0x001fe40007f9e0ff */
        /* <DEDUP_REMOVED lines=23> */
[----:B------:R-:W-:Y:S01]  /*c16a0*/  ULDC UR10, c[0x0][0x228] ;  /* 0x00008a00000a7ab9 */ /* 0x000fe20000000800 */
[----:B------:R-:W-:Y:S01]  /*c16b0*/  IMAD.X R27, R59, 0x1, R54, P4 ;  /* 0x000000013b1b7824 */ /* 0x000fe200020e0636 */
[----:B------:R0:W-:Y:S02]  /*c16c0*/  STL.64 [R1+0x4548], R20 ;  /* 0x0045481401007387 */ /* 0x0001e40000100a00 */
[----:B------:R-:W-:Y:S02]  /*c16d0*/  SHF.R.S32.HI R58, RZ, 0x1f, R61 ;  /* 0x0000001fff3a7819 */ /* 0x000fe4000001143d */
[----:B------:R1:W-:Y:S01]  /*c16e0*/  STL.64 [R1+0x740], R22 ;  /* 0x0007401601007387 */ /* 0x0003e20000100a00 */
[----:B------:R-:W-:-:S03]  /*c16f0*/  IADD3 R28, P6, R61, R48, RZ ;  /* 0x000000303d1c7210 */ /* 0x000fc60007fde0ff */
[----:B------:R2:W-:Y:S02]  /*c1700*/  STL.64 [R1+0x728], R26 ;  /* 0x0007281a01007387 */ /* 0x0005e40000100a00 */
[----:B------:R-:W-:Y:S01]  /*c1710*/  IMAD.X R29, R58, 0x1, R6, P6 ;  /* 0x000000013a1d7824 */ /* 0x000fe200030e0606 */
[C---:B0-----:R-:W-:Y:S02]  /*c1720*/  IADD3 R20, P4, R61.reuse, R50, RZ ;  /* 0x000000323d147210 */ /* 0x041fe40007f9e0ff */
[C---:B-1----:R-:W-:Y:S02]  /*c1730*/  IADD3 R22, P2, R61.reuse, R56, RZ ;  /* 0x000000383d167210 */ /* 0x042fe40007f5e0ff */
[----:B--2---:R-:W-:-:S03]  /*c1740*/  IADD3 R26, P5, R61, R49, RZ ;  /* 0x000000313d1a7210 */ /* 0x004fc60007fbe0ff */
[C---:B------:R-:W-:Y:S02]  /*c1750*/  IMAD.X R23, R58.reuse, 0x1, R4, P2 ;  /* 0x000000013a177824 */ /* 0x040fe400010e0604 */
[C---:B------:R-:W-:Y:S02]  /*c1760*/  IMAD.X R21, R58.reuse, 0x1, R5, P4 ;  /* 0x000000013a157824 */ /* 0x040fe400020e0605 */
[----:B------:R-:W-:Y:S01]  /*c1770*/  IMAD.X R27, R58, 0x1, R7, P5 ;  /* 0x000000013a1b7824 */ /* 0x000fe200028e0607 */
[----:B------:R0:W-:Y:S04]  /*c1780*/  STL.64 [R1+0x718], R22 ;  /* 0x0007181601007387 */ /* 0x0001e80000100a00 */
[----:B------:R-:W-:Y:S04]  /*c1790*/  STL.64 [R1+0x720], R28 ;  /* 0x0007201c01007387 */ /* 0x000fe80000100a00 */
[----:B------:R1:W-:Y:S01]  /*c17a0*/  STL.64 [R1+0x700], R26 ;  /* 0x0007001a01007387 */ /* 0x0003e20000100a00 */
[----:B0-----:R-:W-:-:S03]  /*c17b0*/  IADD3 R22, P6, R61, R52, RZ ;  /* 0x000000343d167210 */ /* 0x001fc60007fde0ff */
[----:B------:R0:W-:Y:S01]  /*c17c0*/  STL.64 [R1+0x6f8], R20 ;  /* 0x0006f81401007387 */ /* 0x0001e20000100a00 */
[C---:B------:R-:W-:Y:S01]  /*c17d0*/  VIADD R60, R61.reuse, UR12 ;  /* 0x0000000c3d3c7c36 */ /* 0x040fe20008000000 */
[C---:B-1----:R-:W-:Y:S01]  /*c17e0*/  IADD3 R26, P2, R61.reuse, R51, RZ ;  /* 0x000000333d1a7210 */ /* 0x042fe20007f5e0ff */
[----:B------:R-:W-:Y:S01]  /*c17f0*/  IMAD.X R23, R58, 0x1, R3, P6 ;  /* 0x000000013a177824 */ /* 0x000fe200030e0603 */
[----:B0-----:R-:W-:-:S03]  /*c1800*/  IADD3 R20, P5, R61, R53, RZ ;  /* 0x000000353d147210 */ /* 0x001fc60007fbe0ff */
[C---:B------:R-:W-:Y:S01]  /*c1810*/  IMAD.X R27, R58.reuse, 0x1, R0, P2 ;  /* 0x000000013a1b7824 */ /* 0x040fe200010e0600 */
[----:B------:R0:W-:Y:S01]  /*c1820*/  STL.64 [R1+0x6f0], R22 ;  /* 0x0006f01601007387 */ /* 0x0001e20000100a00 */
[----:B------:R-:W-:-:S03]  /*c1830*/  IMAD.X R21, R58, 0x1, R2, P5 ;  /* 0x000000013a157824 */ /* 0x000fc600028e0602 */
        /* <DEDUP_REMOVED lines=25> */
[----:B------:R-:W-:Y:S02]  /*c19d0*/  VIADD R61, R60, UR14 ;  /* 0x0000000e3c3d7c36 */ /* 0x000fe40008000000 */
[C---:B------:R-:W-:Y:S02]  /*c19e0*/  IMAD.X R27, R59.reuse, 0x1, R2, P5 ;  /* 0x000000013b1b7824 */ /* 0x040fe400028e0602 */
[----:B------:R-:W-:Y:S01]  /*c19f0*/  IMAD.X R21, R59, 0x1, R54, P4 ;  /* 0x000000013b157824 */ /* 0x000fe200020e0636 */
[----:B------:R0:W-:Y:S01]  /*c1a00*/  STL.64 [R1+0x688], R22 ;  /* 0x0006881601007387 */ /* 0x0001e20000100a00 */
[----:B------:R-:W-:-:S03]  /*c1a10*/  SHF.R.S32.HI R58, RZ, 0x1f, R61 ;  /* 0x0000001fff3a7819 */ /* 0x000fc6000001143d */
        /* <DEDUP_REMOVED lines=17> */
[C---:B------:R-:W-:Y:S02]  /*c1b30*/  VIADD R60, R61.reuse, UR16 ;  /* 0x000000103d3c7c36 */ /* 0x040fe40008000000 */
        /* <DEDUP_REMOVED lines=27> */
[C---:B------:R-:W-:Y:S02]  /*c1cf0*/  VIADD R61, R60.reuse, UR18 ;  /* 0x000000123c3d7c36 */ /* 0x040fe40008000000 */
[C---:B------:R-:W-:Y:S01]  /*c1d00*/  IMAD.X R21, R59.reuse, 0x1, R2, P5 ;  /* 0x000000013b157824 */ /* 0x040fe200028e0602 */
[----:B------:R-:W-:Y:S01]  /*c1d10*/  STL.64 [R1+0x4558], R22 ;  /* 0x0045581601007387 */ /* 0x000fe20000100a00 */
[----:B------:R-:W-:Y:S02]  /*c1d20*/  IADD3 R28, P4, R60, R55, RZ ;  /* 0x000000373c1c7210 */ /* 0x000fe40007f9e0ff */
[----:B------:R-:W-:Y:S01]  /*c1d30*/  SHF.R.S32.HI R58, RZ, 0x1f, R61 ;  /* 0x0000001fff3a7819 */ /* 0x000fe2000001143d */
[----:B------:R0:W-:Y:S04]  /*c1d40*/  STL.64 [R1+0x5e0], R26 ;  /* 0x0005e01a01007387 */ /* 0x0001e80000100a00 */
[----:B------:R1:W-:Y:S01]  /*c1d50*/  STL.64 [R1+0x5d8], R20 ;  /* 0x0005d81401007387 */ /* 0x0003e20000100a00 */
[----:B------:R-:W-:Y:S01]  /*c1d60*/  IMAD.X R29, R59, 0x1, R54, P4 ;  /* 0x000000013b1d7824 */ /* 0x000fe200020e0636 */
[----:B0-----:R-:W-:-:S02]  /*c1d70*/  IADD3 R26, P6, R61, R48, RZ ;  /* 0x000000303d1a7210 */ /* 0x001fc40007fde0ff */
[----:B-1----:R-:W-:-:S03]  /*c1d80*/  IADD3 R20, P2, R61, R56, RZ ;  /* 0x000000383d147210 */ /* 0x002fc60007f5e0ff */
[C---:B------:R-:W-:Y:S01]  /*c1d90*/  IMAD.X R27, R58.reuse, 0x1, R6, P6 ;  /* 0x000000013a1b7824 */ /* 0x040fe200030e0606 */
[----:B------:R-:W-:Y:S01]  /*c1da0*/  IADD3 R22, P5, R61, R49, RZ ;  /* 0x000000313d167210 */ /* 0x000fe20007fbe0ff */
[----:B------:R-:W-:-:S03]  /*c1db0*/  IMAD.X R21, R58, 0x1, R4, P2 ;  /* 0x000000013a157824 */ /* 0x000fc600010e0604 */
[----:B------:R0:W-:Y:S04]  /*c1dc0*/  STL.64 [R1+0x5b0], R26 ;  /* 0x0005b01a01007387 */ /* 0x0001e80000100a00 */
[----:B------:R-:W-:Y:S01]  /*c1dd0*/  STL.64 [R1+0x5b8], R28 ;  /* 0x0005b81c01007387 */ /* 0x000fe20000100a00 */
[----:B------:R-:W-:-:S03]  /*c1de0*/  IMAD.X R23, R58, 0x1, R7, P5 ;  /* 0x000000013a177824 */ /* 0x000fc600028e0607 */
[----:B------:R1:W-:Y:S01]  /*c1df0*/  STL.64 [R1+0x5a8], R20 ;  /* 0x0005a81401007387 */ /* 0x0003e20000100a00 */
[----:B0-----:R-:W-:-:S03]  /*c1e00*/  IADD3 R26, P4, R61, R50, RZ ;  /* 0x000000323d1a7210 */ /* 0x001fc60007f9e0ff */
[----:B------:R0:W-:Y:S01]  /*c1e10*/  STL.64 [R1+0x5a0], R22 ;  /* 0x0005a01601007387 */ /* 0x0001e20000100a00 */
[----:B-1----:R-:W-:Y:S01]  /*c1e20*/  IADD3 R20, P6, R61, R52, RZ ;  /* 0x000000343d147210 */ /* 0x002fe20007fde0ff */
[----:B------:R-:W-:-:S04]  /*c1e30*/  IMAD.X R27, R58, 0x1, R5, P4 ;  /* 0x000000013a1b7824 */ /* 0x000fc800020e0605 */
[C---:B------:R-:W-:Y:S01]  /*c1e40*/  IMAD.X R21, R58.reuse, 0x1, R3, P6 ;  /* 0x000000013a157824 */ /* 0x040fe200030e0603 */
[C---:B0-----:R-:W-:Y:S01]  /*c1e50*/  IADD3 R22, P2, R61.reuse, R51, RZ ;  /* 0x000000333d167210 */ /* 0x041fe20007f5e0ff */
[----:B------:R0:W-:Y:S04]  /*c1e60*/  STL.64 [R1+0x598], R26 ;  /* 0x0005981a01007387 */ /* 0x0001e80000100a00 */
[----:B------:R1:W-:Y:S01]  /*c1e70*/  STL.64 [R1+0x590], R20 ;  /* 0x0005901401007387 */ /* 0x0003e20000100a00 */
[----:B------:R-:W-:Y:S02]  /*c1e80*/  IMAD.X R23, R58, 0x1, R0, P2 ;  /* 0x000000013a177824 */ /* 0x000fe400010e0600 */
[C---:B------:R-:W-:Y:S01]  /*c1e90*/  VIADD R60, R61.reuse, UR19 ;  /* 0x000000133d3c7c36 */ /* 0x040fe20008000000 */
[----:B0-----:R-:W-:-:S02]  /*c1ea0*/  IADD3 R26, P5, R61, R53, RZ ;  /* 0x000000353d1a7210 */ /* 0x001fc40007fbe0ff */
[----:B-1----:R-:W-:-:S03]  /*c1eb0*/  IADD3 R20, P4, R61, R55, RZ ;  /* 0x000000373d147210 */ /* 0x002fc60007f9e0ff */
[C---:B------:R-:W-:Y:S01]  /*c1ec0*/  IMAD.X R27, R58.reuse, 0x1, R2, P5 ;  /* 0x000000013a1b7824 */ /* 0x040fe200028e0602 */
[----:B------:R0:W-:Y:S01]  /*c1ed0*/  STL.64 [R1+0x588], R22 ;  /* 0x0005881601007387 */ /* 0x0001e20000100a00 */
[----:B------:R-:W-:Y:S01]  /*c1ee0*/  IMAD.X R21, R58, 0x1, R54, P4 ;  /* 0x000000013a157824 */ /* 0x000fe200020e0636 */
[----:B------:R-:W-:Y:S02]  /*c1ef0*/  SHF.R.S32.HI R59, RZ, 0x1f, R60 ;  /* 0x0000001fff3b7819 */ /* 0x000fe4000001143c */
        /* <DEDUP_REMOVED lines=46> */
[----:B------:R-:W-:Y:S01]  /*c21e0*/  IMAD.X R21, R58, 0x1, R2, P5 ;  /* 0x000000013a157824 */ /* 0x000fe200028e0602 */
[----:B------:R0:W-:Y:S02]  /*c21f0*/  STL.64 [R1+0x4f8], R22 ;  /* 0x0004f81601007387 */ /* 0x0001e40000100a00 */
[----:B------:R-:W-:Y:S02]  /*c2200*/  SHF.R.S32.HI R59, RZ, 0x1f, R60 ;  /* 0x0000001fff3b7819 */ /* 0x000fe4000001143c */
        /* <DEDUP_REMOVED lines=9> */
[----:B------:R-:W-:Y:S04]  /*c22a0*/  STL.64 [R1+0x4d0], R26 ;  /* 0x0004d01a01007387 */ /* 0x000fe80000100a00 */
[----:B------:R1:W-:Y:S01]  /*c22b0*/  STL.64 [R1+0x4c8], R20 ;  /* 0x0004c81401007387 */ /* 0x0003e20000100a00 */
[----:B0-----:R-:W-:-:S05]  /*c22c0*/  IADD3 R22, P5, R60, R49, RZ ;  /* 0x000000313c167210 */ /* 0x001fca0007fbe0ff */
[C---:B------:R-:W-:Y:S01]  /*c22d0*/  IMAD.X R23, R59.reuse, 0x1, R7, P5 ;  /* 0x000000013b177824 */ /* 0x040fe200028e0607 */
[C---:B-1----:R-:W-:Y:S02]  /*c22e0*/  IADD3 R20, P6, R60.reuse, R52, RZ ;  /* 0x000000343c147210 */ /* 0x042fe40007fde0ff */
[C---:B------:R-:W-:Y:S02]  /*c22f0*/  IADD3 R26, P4, R60.reuse, R50, RZ ;  /* 0x000000323c1a7210 */ /* 0x040fe40007f9e0ff */
[----:B------:R0:W-:Y:S01]  /*c2300*/  STL.64 [R1+0x4b8], R22 ;  /* 0x0004b81601007387 */ /* 0x0001e20000100a00 */
[C---:B------:R-:W-:Y:S01]  /*c2310*/  IMAD.X R21, R59.reuse, 0x1, R3, P6 ;  /* 0x000000013b157824 */ /* 0x040fe200030e0603 */
[----:B------:R-:W-:Y:S01]  /*c2320*/  IADD3 R32, P5, R60, R53, RZ ;  /* 0x000000353c207210 */ /* 0x000fe20007fbe0ff */
[----:B------:R-:W-:-:S03]  /*c2330*/  IMAD.X R27, R59, 0x1, R5, P4 ;  /* 0x000000013b1b7824 */ /* 0x000fc600020e0605 */
[----:B------:R1:W-:Y:S01]  /*c2340*/  STL.64 [R1+0x4a8], R20 ;  /* 0x0004a81401007387 */ /* 0x0003e20000100a00 */
[C---:B0-----:R-:W-:Y:S01]  /*c2350*/  IADD3 R22, P2, R60.reuse, R51, RZ ;  /* 0x000000333c167210 */ /* 0x041fe20007f5e0ff */
[C---:B------:R-:W-:Y:S02]  /*c2360*/  VIADD R61, R60.reuse, UR22 ;  /* 0x000000163c3d7c36 */ /* 0x040fe40008000000 */
[C---:B------:R-:W-:Y:S02]  /*c2370*/  IMAD.X R33, R59.reuse, 0x1, R2, P5 ;  /* 0x000000013b217824 */ /* 0x040fe400028e0602 */
[----:B------:R-:W-:Y:S01]  /*c2380*/  IMAD.X R23, R59, 0x1, R0, P2 ;  /* 0x000000013b177824 */ /* 0x000fe200010e0600 */
[----:B-1----:R-:W-:Y:S01]  /*c2390*/  IADD3 R20, P4, R60, R55, RZ ;  /* 0x000000373c147210 */ /* 0x002fe20007f9e0ff */
[----:B------:R0:W-:Y:S01]  /*c23a0*/  STL.64 [R1+0x4b0], R26 ;  /* 0x0004b01a01007387 */ /* 0x0001e20000100a00 */
[----:B------:R-:W-:-:S03]  /*c23b0*/  SHF.R.S32.HI R58, RZ, 0x1f, R61 ;  /* 0x0000001fff3a7819 */ /* 0x000fc6000001143d */
[----:B------:R-:W-:Y:S01]  /*c23c0*/  IMAD.X R21, R59, 0x1, R54, P4 ;  /* 0x000000013b157824 */ /* 0x000fe200020e0636 */
[----:B------:R1:W-:Y:S04]  /*c23d0*/  STL.64 [R1+0x4a0], R22 ;  /* 0x0004a01601007387 */ /* 0x0003e80000100a00 */
[----:B------:R-:W-:Y:S01]  /*c23e0*/  STL.64 [R1+0x4528], R32 ;  /* 0x0045282001007387 */ /* 0x000fe20000100a00 */
[----:B0-----:R-:W-:-:S03]  /*c23f0*/  IADD3 R26, P2, R61, R56, RZ ;  /* 0x000000383d1a7210 */ /* 0x001fc60007f5e0ff */
[----:B------:R0:W-:Y:S01]  /*c2400*/  STL.64 [R1+0x480], R20 ;  /* 0x0004801401007387 */ /* 0x0001e20000100a00 */
[----:B-1----:R-:W-:Y:S01]  /*c2410*/  IADD3 R22, P6, R61, R48, RZ ;  /* 0x000000303d167210 */ /* 0x002fe20007fde0ff */
[----:B------:R-:W-:-:S04]  /*c2420*/  IMAD.X R27, R58, 0x1, R4, P2 ;  /* 0x000000013a1b7824 */ /* 0x000fc800010e0604 */
[----:B------:R-:W-:Y:S01]  /*c2430*/  IMAD.X R23, R58, 0x1, R6, P6 ;  /* 0x000000013a177824 */ /* 0x000fe200030e0606 */
[----:B0-----:R-:W-:-:S04]  /*c2440*/  IADD3 R20, P5, R61, R49, RZ ;  /* 0x000000313d147210 */ /* 0x001fc80007fbe0ff */
        /* <DEDUP_REMOVED lines=82> */
[C---:B------:R-:W-:Y:S01]  /*c2970*/  IMAD.X R35, R61.reuse, 0x1, R3, P6 ;  /* 0x000000013d237824 */ /* 0x040fe200030e0603 */
[C---:B0-----:R-:W-:Y:S02]  /*c2980*/  IADD3 R22, P4, R60.reuse, R50, RZ ;  /* 0x000000323c167210 */ /* 0x041fe40007f9e0ff */
[----:B------:R0:W-:Y:S03]  /*c2990*/  STL.64 [R1+0x380], R26 ;  /* 0x0003801a01007387 */ /* 0x0001e60000100a00 */
[C---:B------:R-:W-:Y:S01]  /*c29a0*/  IMAD.X R23, R61.reuse, 0x1, R5, P4 ;  /* 0x000000013d177824 */ /* 0x040fe200020e0605 */
[C---:B-1----:R-:W-:Y:S01]  /*c29b0*/  IADD3 R20, P2, R60.reuse, R51, RZ ;  /* 0x000000333c147210 */ /* 0x042fe20007f5e0ff */
[C---:B------:R-:W-:Y:S01]  /*c29c0*/  VIADD R59, R60.reuse, UR26 ;  /* 0x0000001a3c3b7c36 */ /* 0x040fe20008000000 */
[----:B------:R-:W-:Y:S03]  /*c29d0*/  STL.64 [R1+0x4518], R34 ;  /* 0x0045182201007387 */ /* 0x000fe60000100a00 */
[----:B------:R-:W-:Y:S01]  /*c29e0*/  IMAD.X R21, R61, 0x1, R0, P2 ;  /* 0x000000013d157824 */ /* 0x000fe200010e0600 */
[----:B0-----:R-:W-:Y:S01]  /*c29f0*/  IADD3 R26, P5, R60, R53, RZ ;  /* 0x000000353c1a7210 */ /* 0x001fe20007fbe0ff */
[----:B------:R0:W-:Y:S01]  /*c2a00*/  STL.64 [R1+0x368], R22 ;  /* 0x0003681601007387 */ /* 0x0001e20000100a00 */
[----:B------:R-:W-:-:S03]  /*c2a10*/  SHF.R.S32.HI R58, RZ, 0x1f, R59 ;  /* 0x0000001fff3a7819 */ /* 0x000fc6000001143b */
[----:B------:R1:W-:Y:S01]  /*c2a20*/  STL.64 [R1+0x358], R20 ;  /* 0x0003581401007387 */ /* 0x0003e20000100a00 */
[----:B------:R-:W-:Y:S01]  /*c2a30*/  IMAD.X R27, R61, 0x1, R2, P5 ;  /* 0x000000013d1b7824 */ /* 0x000fe200028e0602 */
[----:B0-----:R-:W-:Y:S02]  /*c2a40*/  IADD3 R22, P4, R60, R55, RZ ;  /* 0x000000373c167210 */ /* 0x001fe40007f9e0ff */
[----:B-1----:R-:W-:-:S03]  /*c2a50*/  IADD3 R20, P6, R59, R48, RZ ;  /* 0x000000303b147210 */ /* 0x002fc60007fde0ff */
[----:B------:R-:W-:Y:S01]  /*c2a60*/  IMAD.X R23, R61, 0x1, R54, P4 ;  /* 0x000000013d177824 */ /* 0x000fe200020e0636 */
        /* <DEDUP_REMOVED lines=41> */
[----:B------:R-:W-:-:S03]  /*c2d00*/  VIADD R59, R60, UR28 ;  /* 0x0000001c3c3b7c36 */ /* 0x000fc60008000000 */
        /* <DEDUP_REMOVED lines=119> */
[C---:B-1----:R-:W-:Y:S02]  /*c3480*/  IADD3 R22, P5, R59.reuse, R49, RZ ;  /* 0x000000313b167210 */ /* 0x042fe40007fbe0ff */
[----:B--2---:R-:W-:-:S03]  /*c3490*/  IADD3 R20, P4, R59, R50, RZ ;  /* 0x000000323b147210 */ /* 0x004fc60007f9e0ff */
[C---:B------:R-:W-:Y:S02]  /*c34a0*/  IMAD.X R23, R60.reuse, 0x1, R7, P5 ;  /* 0x000000013c177824 */ /* 0x040fe400028e0607 */
[C---:B------:R-:W-:Y:S02]  /*c34b0*/  IMAD.X R27, R60.reuse, 0x1, R4, P2 ;  /* 0x000000013c1b7824 */ /* 0x040fe400010e0604 */
[C---:B------:R-:W-:Y:S01]  /*c34c0*/  IMAD.X R21, R60.reuse, 0x1, R5, P4 ;  /* 0x000000013c157824 */ /* 0x040fe200020e0605 */
[----:B------:R-:W-:Y:S01]  /*c34d0*/  IADD3 R46, P6, R59, R52, RZ ;  /* 0x000000343b2e7210 */ /* 0x000fe20007fde0ff */
[----:B------:R0:W-:Y:S04]  /*c34e0*/  STL.64 [R1+0x180], R22 ;  /* 0x0001801601007387 */ /* 0x0001e80000100a00 */
[----:B------:R-:W-:Y:S01]  /*c34f0*/  STL.64 [R1+0x1a0], R26 ;  /* 0x0001a01a01007387 */ /* 0x000fe20000100a00 */
[----:B------:R-:W-:-:S03]  /*c3500*/  IMAD.X R47, R60, 0x1, R3, P6 ;  /* 0x000000013c2f7824 */ /* 0x000fc600030e0603 */
[----:B------:R1:W-:Y:S01]  /*c3510*/  STL.64 [R1+0x1d8], R20 ;  /* 0x0001d81401007387 */ /* 0x0003e20000100a00 */
[C---:B0-----:R-:W-:Y:S01]  /*c3520*/  IADD3 R22, P2, R59.reuse, R51, RZ ;  /* 0x000000333b167210 */ /* 0x041fe20007f5e0ff */
[----:B------:R-:W-:-:S04]  /*c3530*/  VIADD R58, R59, UR35 ;  /* 0x000000233b3a7c36 */ /* 0x000fc80008000000 */
[----:B------:R-:W-:Y:S01]  /*c3540*/  IMAD.X R23, R60, 0x1, R0, P2 ;  /* 0x000000013c177824 */ /* 0x000fe200010e0600 */
[----:B-1----:R-:W-:Y:S01]  /*c3550*/  IADD3 R20, P5, R59, R53, RZ ;  /* 0x000000353b147210 */ /* 0x002fe20007fbe0ff */
[----:B------:R-:W-:Y:S01]  /*c3560*/  STL.64 [R1+0x44f0], R46 ;  /* 0x0044f02e01007387 */ /* 0x000fe20000100a00 */
[----:B------:R-:W-:-:S03]  /*c3570*/  SHF.R.S32.HI R61, RZ, 0x1f, R58 ;  /* 0x0000001fff3d7819 */ /* 0x000fc6000001143a */
[----:B------:R-:W-:Y:S01]  /*c3580*/  IMAD.X R21, R60, 0x1, R2, P5 ;  /* 0x000000013c157824 */ /* 0x000fe200028e0602 */
[----:B------:R0:W-:Y:S01]  /*c3590*/  STL.64 [R1+0x230], R22 ;  /* 0x0002301601007387 */ /* 0x0001e20000100a00 */
[----:B------:R-:W-:Y:S02]  /*c35a0*/  IADD3 R26, P4, R59, R55, RZ ;  /* 0x000000373b1a7210 */ /* 0x000fe40007f9e0ff */
[----:B------:R-:W-:Y:S01]  /*c35b0*/  IADD3 R42, P5, R58, R49, RZ ;  /* 0x000000313a2a7210 */ /* 0x000fe20007fbe0ff */
[----:B------:R1:W-:Y:S02]  /*c35c0*/  STL.64 [R1+0x228], R20 ;  /* 0x0002281401007387 */ /* 0x0003e40000100a00 */
[----:B------:R-:W-:Y:S01]  /*c35d0*/  IMAD.X R27, R60, 0x1, R54, P4 ;  /* 0x000000013c1b7824 */ /* 0x000fe200020e0636 */
[C---:B0-----:R-:W-:Y:S02]  /*c35e0*/  IADD3 R22, P6, R58.reuse, R48, RZ ;  /* 0x000000303a167210 */ /* 0x041fe40007fde0ff */
[----:B-1----:R-:W-:-:S03]  /*c35f0*/  IADD3 R20, P2, R58, R56, RZ ;  /* 0x000000383a147210 */ /* 0x002fc60007f5e0ff */
[C---:B------:R-:W-:Y:S02]  /*c3600*/  IMAD.X R23, R61.reuse, 0x1, R6, P6 ;  /* 0x000000013d177824 */ /* 0x040fe400030e0606 */
[C---:B------:R-:W-:Y:S02]  /*c3610*/  IMAD.X R43, R61.reuse, 0x1, R7, P5 ;  /* 0x000000013d2b7824 */ /* 0x040fe400028e0607 */
[----:B------:R-:W-:Y:S01]  /*c3620*/  IMAD.X R21, R61, 0x1, R4, P2 ;  /* 0x000000013d157824 */ /* 0x000fe200010e0604 */
[----:B------:R0:W-:Y:S04]  /*c3630*/  STL.64 [R1+0x288], R22 ;  /* 0x0002881601007387 */ /* 0x0001e80000100a00 */
[----:B------:R1:W-:Y:S04]  /*c3640*/  STL.64 [R1+0x290], R26 ;  /* 0x0002901a01007387 */ /* 0x0003e80000100a00 */
[----:B------:R-:W-:Y:S01]  /*c3650*/  STL.64 [R1+0x4500], R42 ;  /* 0x0045002a01007387 */ /* 0x000fe20000100a00 */
[----:B0-----:R-:W-:-:S03]  /*c3660*/  IADD3 R22, P4, R58, R50, RZ ;  /* 0x000000323a167210 */ /* 0x001fc60007f9e0ff */
[----:B------:R0:W-:Y:S01]  /*c3670*/  STL.64 [R1+0x280], R20 ;  /* 0x0002801401007387 */ /* 0x0001e20000100a00 */
[C---:B-1----:R-:W-:Y:S01]  /*c3680*/  IADD3 R26, P6, R58.reuse, R52, RZ ;  /* 0x000000343a1a7210 */ /* 0x042fe20007fde0ff */
[C---:B------:R-:W-:Y:S02]  /*c3690*/  IMAD.X R23, R61.reuse, 0x1, R5, P4 ;  /* 0x000000013d177824 */ /* 0x040fe400020e0605 */
[C---:B------:R-:W-:Y:S02]  /*c36a0*/  VIADD R59, R58.reuse, UR36 ;  /* 0x000000243a3b7c36 */ /* 0x040fe40008000000 */
[C---:B------:R-:W-:Y:S01]  /*c36b0*/  IMAD.X R27, R61.reuse, 0x1, R3, P6 ;  /* 0x000000013d1b7824 */ /* 0x040fe200030e0603 */
[----:B0-----:R-:W-:Y:S01]  /*c36c0*/  IADD3 R20, P2, R58, R51, RZ ;  /* 0x000000333a147210 */ /* 0x001fe20007f5e0ff */
[----:B------:R0:W-:Y:S04]  /*c36d0*/  STL.64 [R1+0x2f0], R22 ;  /* 0x0002f01601007387 */ /* 0x0001e80000100a00 */
[----:B------:R-:W-:Y:S01]  /*c36e0*/  IMAD.X R21, R61, 0x1, R0, P2 ;  /* 0x000000013d157824 */ /* 0x000fe200010e0600 */
[----:B------:R1:W-:Y:S01]  /*c36f0*/  STL.64 [R1+0x320], R26 ;  /* 0x0003201a01007387 */ /* 0x0003e20000100a00 */
[----:B------:R-:W-:-:S03]  /*c3700*/  SHF.R.S32.HI R60, RZ, 0x1f, R59 ;  /* 0x0000001fff3c7819 */ /* 0x000fc6000001143b */
        /* <DEDUP_REMOVED lines=184> */
[----:B------:R-:W-:Y:S04]  /*c4290*/  STL.64 [R1+0x4508], R26 ;  /* 0x0045081a01007387 */ /* 0x000fe80000100a00 */
[----:B------:R1:W-:Y:S01]  /*c42a0*/  STL.64 [R1+0xb00], R20 ;  /* 0x000b001401007387 */ /* 0x0003e20000100a00 */
[----:B0-----:R-:W-:-:S02]  /*c42b0*/  IADD3 R22, P4, R59, R55, RZ ;  /* 0x000000373b167210 */ /* 0x001fc40007f9e0ff */
[----:B------:R-:W-:-:S03]  /*c42c0*/  IADD3 R28, P6, R58, R48, RZ ;  /* 0x000000303a1c7210 */ /* 0x000fc60007fde0ff */
[----:B------:R-:W-:Y:S01]  /*c42d0*/  IMAD.X R23, R60, 0x1, R54, P4 ;  /* 0x000000013c177824 */ /* 0x000fe200020e0636 */
[----:B-1----:R-:W-:-:S04]  /*c42e0*/  IADD3 R20, P2, R58, R56, RZ ;  /* 0x000000383a147210 */ /* 0x002fc80007f5e0ff */
[----:B------:R0:W-:Y:S01]  /*c42f0*/  STL.64 [R1+0xb20], R22 ;  /* 0x000b201601007387 */ /* 0x0001e20000100a00 */
[C---:B------:R-:W-:Y:S01]  /*c4300*/  IMAD.X R21, R61.reuse, 0x1, R4, P2 ;  /* 0x000000013d157824 */ /* 0x040fe200010e0604 */
[----:B------:R-:W-:Y:S01]  /*c4310*/  IADD3 R26, P4, R58, R50, RZ ;  /* 0x000000323a1a7210 */ /* 0x000fe20007f9e0ff */
[----:B------:R-:W-:-:S03]  /*c4320*/  IMAD.X R29, R61, 0x1, R6, P6 ;  /* 0x000000013d1d7824 */ /* 0x000fc600030e0606 */
[----:B------:R1:W-:Y:S01]  /*c4330*/  STL.64 [R1+0xb10], R20 ;  /* 0x000b101401007387 */ /* 0x0003e20000100a00 */
[----:B0-----:R-:W-:Y:S01]  /*c4340*/  IADD3 R22, P5, R58, R49, RZ ;  /* 0x000000313a167210 */ /* 0x001fe20007fbe0ff */
[----:B------:R-:W-:-:S04]  /*c4350*/  IMAD.X R27, R61, 0x1, R5, P4 ;  /* 0x000000013d1b7824 */ /* 0x000fc800020e0605 */
[C---:B------:R-:W-:Y:S01]  /*c4360*/  IMAD.X R23, R61.reuse, 0x1, R7, P5 ;  /* 0x000000013d177824 */ /* 0x040fe200028e0607 */
[C---:B-1----:R-:W-:Y:S01]  /*c4370*/  IADD3 R20, P6, R58.reuse, R52, RZ ;  /* 0x000000343a147210 */ /* 0x042fe20007fde0ff */
[----:B------:R-:W-:Y:S04]  /*c4380*/  STL.64 [R1+0xb18], R28 ;  /* 0x000b181c01007387 */ /* 0x000fe80000100a00 */
[----:B------:R-:W-:Y:S01]  /*c4390*/  IMAD.X R21, R61, 0x1, R3, P6 ;  /* 0x000000013d157824 */ /* 0x000fe200030e0603 */
[----:B------:R0:W-:Y:S04]  /*c43a0*/  STL.64 [R1+0xb08], R22 ;  /* 0x000b081601007387 */ /* 0x0001e80000100a00 */
[----:B------:R1:W-:Y:S04]  /*c43b0*/  STL.64 [R1+0xb28], R26 ;  /* 0x000b281a01007387 */ /* 0x0003e80000100a00 */
[----:B------:R2:W-:Y:S01]  /*c43c0*/  STL.64 [R1+0xb30], R20 ;  /* 0x000b301401007387 */ /* 0x0005e20000100a00 */
[----:B0-----:R-:W-:-:S02]  /*c43d0*/  IADD3 R22, P2, R58, R51, RZ ;  /* 0x000000333a167210 */ /* 0x001fc40007f5e0ff */
        /* <DEDUP_REMOVED lines=89> */
[----:B------:R-:W-:Y:S01]  /*c4970*/  IMAD.X R23, R61, 0x1, R6, P6 ;  /* 0x000000013d177824 */ /* 0x000fe200030e0606 */
[C---:B-1----:R-:W-:Y:S02]  /*c4980*/  IADD3 R20, P5, R58.reuse, R49, RZ ;  /* 0x000000313a147210 */ /* 0x042fe40007fbe0ff */
[----:B------:R-:W-:-:S03]  /*c4990*/  IADD3 R26, P2, R58, R56, RZ ;  /* 0x000000383a1a7210 */ /* 0x000fc60007f5e0ff */
[C---:B------:R-:W-:Y:S01]  /*c49a0*/  IMAD.X R21, R61.reuse, 0x1, R7, P5 ;  /* 0x000000013d157824 */ /* 0x040fe200028e0607 */
[----:B------:R0:W-:Y:S01]  /*c49b0*/  STL.64 [R1+0xbf8], R22 ;  /* 0x000bf81601007387 */ /* 0x0001e20000100a00 */
[----:B------:R-:W-:Y:S01]  /*c49c0*/  IMAD.X R27, R61, 0x1, R4, P2 ;  /* 0x000000013d1b7824 */ /* 0x000fe200010e0604 */
[C---:B------:R-:W-:Y:S02]  /*c49d0*/  IADD3 R36, P6, R58.reuse, R52, RZ ;  /* 0x000000343a247210 */ /* 0x040fe40007fde0ff */
[----:B------:R1:W-:Y:S01]  /*c49e0*/  STL.64 [R1+0xc38], R20 ;  /* 0x000c381401007387 */ /* 0x0003e20000100a00 */
[C---:B0-----:R-:W-:Y:S02]  /*c49f0*/  IADD3 R22, P4, R58.reuse, R50, RZ ;  /* 0x000000323a167210 */ /* 0x041fe40007f9e0ff */
[----:B-1----:R-:W-:-:S03]  /*c4a00*/  IADD3 R20, P2, R58, R51, RZ ;  /* 0x000000333a147210 */ /* 0x002fc60007f5e0ff */
[C---:B------:R-:W-:Y:S02]  /*c4a10*/  IMAD.X R23, R61.reuse, 0x1, R5, P4 ;  /* 0x000000013d177824 */ /* 0x040fe400020e0605 */
[C---:B------:R-:W-:Y:S02]  /*c4a20*/  IMAD.X R37, R61.reuse, 0x1, R3, P6 ;  /* 0x000000013d257824 */ /* 0x040fe400030e0603 */
[----:B------:R-:W-:Y:S01]  /*c4a30*/  IMAD.X R21, R61, 0x1, R0, P2 ;  /* 0x000000013d157824 */ /* 0x000fe200010e0600 */
[----:B------:R-:W-:Y:S01]  /*c4a40*/  STL.64 [R1+0xc20], R26 ;  /* 0x000c201a01007387 */ /* 0x000fe20000100a00 */
[----:B------:R-:W-:-:S03]  /*c4a50*/  VIADD R59, R58, UR49 ;  /* 0x000000313a3b7c36 */ /* 0x000fc60008000000 */
[----:B------:R0:W-:Y:S02]  /*c4a60*/  STL.64 [R1+0xc30], R22 ;  /* 0x000c301601007387 */ /* 0x0001e40000100a00 */
[----:B------:R-:W-:Y:S02]  /*c4a70*/  SHF.R.S32.HI R60, RZ, 0x1f, R59 ;  /* 0x0000001fff3c7819 */ /* 0x000fe4000001143b */
[----:B------:R-:W-:Y:S04]  /*c4a80*/  STL.64 [R1+0x44a8], R36 ;  /* 0x0044a82401007387 */ /* 0x000fe80000100a00 */
[----:B------:R1:W-:Y:S01]  /*c4a90*/  STL.64 [R1+0xc40], R20 ;  /* 0x000c401401007387 */ /* 0x0003e20000100a00 */
[C---:B0-----:R-:W-:Y:S02]  /*c4aa0*/  IADD3 R22, P5, R58.reuse, R53, RZ ;  /* 0x000000353a167210 */ /* 0x041fe40007fbe0ff */
[----:B------:R-:W-:-:S03]  /*c4ab0*/  IADD3 R26, P4, R58, R55, RZ ;  /* 0x000000373a1a7210 */ /* 0x000fc60007f9e0ff */
[----:B------:R-:W-:Y:S01]  /*c4ac0*/  IMAD.X R23, R61, 0x1, R2, P5 ;  /* 0x000000013d177824 */ /* 0x000fe200028e0602 */
[----:B-1----:R-:W-:-:S04]  /*c4ad0*/  IADD3 R20, P6, R59, R48, RZ ;  /* 0x000000303b147210 */ /* 0x002fc80007fde0ff */
[----:B------:R0:W-:Y:S01]  /*c4ae0*/  STL.64 [R1+0xc58], R22 ;  /* 0x000c581601007387 */ /* 0x0001e20000100a00 */
[----:B------:R-:W-:Y:S01]  /*c4af0*/  IMAD.X R21, R60, 0x1, R6, P6 ;  /* 0x000000013c157824 */ /* 0x000fe200030e0606 */
[----:B------:R-:W-:Y:S01]  /*c4b00*/  IADD3 R28, P5, R59, R49, RZ ;  /* 0x000000313b1c7210 */ /* 0x000fe20007fbe0ff */
[----:B------:R-:W-:-:S03]  /*c4b10*/  IMAD.X R27, R61, 0x1, R54, P4 ;  /* 0x000000013d1b7824 */ /* 0x000fc600020e0636 */
[----:B------:R1:W-:Y:S01]  /*c4b20*/  STL.64 [R1+0xc68], R20 ;  /* 0x000c681401007387 */ /* 0x0003e20000100a00 */
[C---:B0-----:R-:W-:Y:S01]  /*c4b30*/  IADD3 R22, P2, R59.reuse, R56, RZ ;  /* 0x000000383b167210 */ /* 0x041fe20007f5e0ff */
[C---:B------:R-:W-:Y:S02]  /*c4b40*/  IMAD.X R29, R60.reuse, 0x1, R7, P5 ;  /* 0x000000013c1d7824 */ /* 0x040fe400028e0607 */
[----:B------:R0:W-:Y:S02]  /*c4b50*/  STL.64 [R1+0xc50], R26 ;  /* 0x000c501a01007387 */ /* 0x0001e40000100a00 */
[C---:B------:R-:W-:Y:S01]  /*c4b60*/  IMAD.X R23, R60.reuse, 0x1, R4, P2 ;  /* 0x000000013c177824 */ /* 0x040fe200010e0604 */
[C---:B-1----:R-:W-:Y:S01]  /*c4b70*/  IADD3 R20, P4, R59.reuse, R50, RZ ;  /* 0x000000323b147210 */ /* 0x042fe20007f9e0ff */
[----:B------:R-:W-:Y:S04]  /*c4b80*/  STL.64 [R1+0x44b0], R28 ;  /* 0x0044b01c01007387 */ /* 0x000fe80000100a00 */
[C---:B------:R-:W-:Y:S01]  /*c4b90*/  IMAD.X R21, R60.reuse, 0x1, R5, P4 ;  /* 0x000000013c157824 */ /* 0x040fe200020e0605 */
[C---:B0-----:R-:W-:Y:S01]  /*c4ba0*/  IADD3 R26, P6, R59.reuse, R52, RZ ;  /* 0x000000343b1a7210 */ /* 0x041fe20007fde0ff */
[----:B------:R0:W-:Y:S04]  /*c4bb0*/  STL.64 [R1+0xc70], R22 ;  /* 0x000c701601007387 */ /* 0x0001e80000100a00 */
[----:B------:R1:W-:Y:S01]  /*c4bc0*/  STL.64 [R1+0xc78], R20 ;  /* 0x000c781401007387 */ /* 0x0003e20000100a00 */
[----:B------:R-:W-:Y:S01]  /*c4bd0*/  IMAD.X R27, R60, 0x1, R3, P6 ;  /* 0x000000013c1b7824 */ /* 0x000fe200030e0603 */
[----:B0-----:R-:W-:-:S02]  /*c4be0*/  IADD3 R22, P2, R59, R51, RZ ;  /* 0x000000333b167210 */ /* 0x001fc40007f5e0ff */
[----:B-1----:R-:W-:-:S03]  /*c4bf0*/  IADD3 R20, P5, R59, R53, RZ ;  /* 0x000000353b147210 */ /* 0x002fc60007fbe0ff */
        /* <DEDUP_REMOVED lines=70> */
[----:B------:R-:W-:Y:S01]  /*c5060*/  IMAD.X R21, R61, 0x1, R5, P4 ;  /* 0x000000013d157824 */ /* 0x000fe200020e0605 */
[----:B------:R0:W-:Y:S04]  /*c5070*/  STL.64 [R1+0xd38], R22 ;  /* 0x000d381601007387 */ /* 0x0001e80000100a00 */
[----:B------:R1:W-:Y:S04]  /*c5080*/  STL.64 [R1+0xd40], R26 ;  /* 0x000d401a01007387 */ /* 0x0003e80000100a00 */
[----:B------:R2:W-:Y:S01]  /*c5090*/  STL.64 [R1+0xd50], R20 ;  /* 0x000d501401007387 */ /* 0x0005e20000100a00 */
[C---:B0-----:R-:W-:Y:S01]  /*c50a0*/  IADD3 R22, P2, R58.reuse, R51, RZ ;  /* 0x000000333a167210 */ /* 0x041fe20007f5e0ff */
[C---:B------:R-:W-:Y:S01]  /*c50b0*/  VIADD R59, R58.reuse, UR53 ;  /* 0x000000353a3b7c36 */ /* 0x040fe20008000000 */
[----:B-1----:R-:W-:-:S02]  /*c50c0*/  IADD3 R26, P4, R58, R55, RZ ;  /* 0x000000373a1a7210 */ /* 0x002fc40007f9e0ff */
[C---:B--2---:R-:W-:Y:S01]  /*c50d0*/  IADD3 R20, P5, R58.reuse, R53, RZ ;  /* 0x000000353a147210 */ /* 0x044fe20007fbe0ff */
[----:B------:R-:W-:Y:S01]  /*c50e0*/  IMAD.X R23, R61, 0x1, R0, P2 ;  /* 0x000000013d177824 */ /* 0x000fe200010e0600 */
[----:B------:R-:W-:-:S03]  /*c50f0*/  IADD3 R38, P6, R58, R52, RZ ;  /* 0x000000343a267210 */ /* 0x000fc60007fde0ff */
[C---:B------:R-:W-:Y:S01]  /*c5100*/  IMAD.X R21, R61.reuse, 0x1, R2, P5 ;  /* 0x000000013d157824 */ /* 0x040fe200028e0602 */
[----:B------:R0:W-:Y:S01]  /*c5110*/  STL.64 [R1+0xd60], R22 ;  /* 0x000d601601007387 */ /* 0x0001e20000100a00 */
[C---:B------:R-:W-:Y:S01]  /*c5120*/  IMAD.X R27, R61.reuse, 0x1, R54, P4 ;  /* 0x000000013d1b7824 */ /* 0x040fe200020e0636 */
[----:B------:R-:W-:Y:S02]  /*c5130*/  SHF.R.S32.HI R60, RZ, 0x1f, R59 ;  /* 0x0000001fff3c7819 */ /* 0x000fe4000001143b */
[----:B------:R1:W-:Y:S01]  /*c5140*/  STL.64 [R1+0xd58], R20 ;  /* 0x000d581401007387 */ /* 0x0003e20000100a00 */
[----:B------:R-:W-:-:S03]  /*c5150*/  IMAD.X R39, R61, 0x1, R3, P6 ;  /* 0x000000013d277824 */ /* 0x000fc600030e0603 */
[----:B------:R2:W-:Y:S01]  /*c5160*/  STL.64 [R1+0xd88], R26 ;  /* 0x000d881a01007387 */ /* 0x0005e20000100a00 */
[C---:B0-----:R-:W-:Y:S02]  /*c5170*/  IADD3 R22, P6, R59.reuse, R48, RZ ;  /* 0x000000303b167210 */ /* 0x041fe40007fde0ff */
[C---:B-1----:R-:W-:Y:S02]  /*c5180*/  IADD3 R20, P2, R59.reuse, R56, RZ ;  /* 0x000000383b147210 */ /* 0x042fe40007f5e0ff */
[----:B--2---:R-:W-:-:S03]  /*c5190*/  IADD3 R26, P4, R59, R50, RZ ;  /* 0x000000323b1a7210 */ /* 0x004fc60007f9e0ff */
[C---:B------:R-:W-:Y:S01]  /*c51a0*/  IMAD.X R21, R60.reuse, 0x1, R4, P2 ;  /* 0x000000013c157824 */ /* 0x040fe200010e0604 */
[----:B------:R-:W-:Y:S01]  /*c51b0*/  IADD3 R30, P5, R59, R49, RZ ;  /* 0x000000313b1e7210 */ /* 0x000fe20007fbe0ff */
[C---:B------:R-:W-:Y:S02]  /*c51c0*/  IMAD.X R23, R60.reuse, 0x1, R6, P6 ;  /* 0x000000013c177824 */ /* 0x040fe400030e0606 */
[C---:B------:R-:W-:Y:S01]  /*c51d0*/  IMAD.X R27, R60.reuse, 0x1, R5, P4 ;  /* 0x000000013c1b7824 */ /* 0x040fe200020e0605 */
[----:B------:R0:W-:Y:S01]  /*c51e0*/  STL.64 [R1+0xd78], R20 ;  /* 0x000d781401007387 */ /* 0x0001e20000100a00 */
[----:B------:R-:W-:-:S03]  /*c51f0*/  IMAD.X R31, R60, 0x1, R7, P5 ;  /* 0x000000013c1f7824 */ /* 0x000fc600028e0607 */
[----:B------:R1:W-:Y:S04]  /*c5200*/  STL.64 [R1+0xd80], R22 ;  /* 0x000d801601007387 */ /* 0x0003e80000100a00 */
[----:B------:R2:W-:Y:S01]  /*c5210*/  STL.64 [R1+0xd90], R26 ;  /* 0x000d901a01007387 */ /* 0x0005e20000100a00 */
[----:B0-----:R-:W-:Y:S01]  /*c5220*/  IMAD.MOV.U32 R20, RZ, RZ, R16 ;  /* 0x000000ffff147224 */ /* 0x001fe200078e0010 */
[C---:B------:R-:W-:Y:S02]  /*c5230*/  IADD3 R16, P6, R59.reuse, R52, RZ ;  /* 0x000000343b107210 */ /* 0x040fe40007fde0ff */
[C---:B-1----:R-:W-:Y:S01]  /*c5240*/  IADD3 R22, P2, R59.reuse, R51, RZ ;  /* 0x000000333b167210 */ /* 0x042fe20007f5e0ff */
[----:B------:R-:W-:Y:S01]  /*c5250*/  IMAD.MOV.U32 R21, RZ, RZ, R17 ;  /* 0x000000ffff157224 */ /* 0x000fe200078e0011 */
[----:B--2---:R-:W-:Y:S01]  /*c5260*/  IADD3 R26, P5, R59, R53, RZ ;  /* 0x000000353b1a7210 */ /* 0x004fe20007fbe0ff */
[----:B------:R-:W-:-:S02]  /*c5270*/  IMAD.X R17, R60, 0x1, R3, P6 ;  /* 0x000000013c117824 */ /* 0x000fc400030e0603 */
        /* <DEDUP_REMOVED lines=33> */
[----:B------:R-:W-:Y:S02]  /*c5490*/  SHF.R.S32.HI R60, RZ, 0x1f, R59 ;  /* 0x0000001fff3c7819 */ /* 0x000fe4000001143b */
[C---:B------:R-:W-:Y:S01]  /*c54a0*/  IADD3 R8, P2, R59.reuse, R56, RZ ;  /* 0x000000383b087210 */ /* 0x040fe20007f5e0ff */
[----:B------:R1:W-:Y:S04]  /*c54b0*/  STL.64 [R1+0xde8], R22 ;  /* 0x000de81601007387 */ /* 0x0003e80000100a00 */
[----:B------:R2:W-:Y:S01]  /*c54c0*/  STL.64 [R1+0xde0], R26 ;  /* 0x000de01a01007387 */ /* 0x0005e20000100a00 */
[C---:B0-----:R-:W-:Y:S01]  /*c54d0*/  IADD3 R16, P6, R59.reuse, R48, RZ ;  /* 0x000000303b107210 */ /* 0x041fe20007fde0ff */
[----:B-1----:R-:W-:Y:S01]  /*c54e0*/  IMAD.MOV.U32 R23, RZ, RZ, R9 ;  /* 0x000000ffff177224 */ /* 0x002fe200078e0009 */
[----:B--2---:R-:W-:-:S03]  /*c54f0*/  IADD3 R26, P5, R59, R49, RZ ;  /* 0x000000313b1a7210 */ /* 0x004fc60007fbe0ff */
[C---:B------:R-:W-:Y:S02]  /*c5500*/  IMAD.X R17, R60.reuse, 0x1, R6, P6 ;  /* 0x000000013c117824 */ /* 0x040fe400030e0606 */
[C---:B------:R-:W-:Y:S02]  /*c5510*/  IMAD.X R9, R60.reuse, 0x1, R4, P2 ;  /* 0x000000013c097824 */ /* 0x040fe400010e0604 */
[----:B------:R-:W-:Y:S01]  /*c5520*/  IMAD.X R27, R60, 0x1, R7, P5 ;  /* 0x000000013c1b7824 */ /* 0x000fe200028e0607 */
[----:B------:R-:W-:Y:S04]  /*c5530*/  STL.64 [R1+0xe00], R16 ;  /* 0x000e001001007387 */ /* 0x000fe80000100a00 */
[----:B------:R0:W-:Y:S04]  /*c5540*/  STL.64 [R1+0xe20], R8 ;  /* 0x000e200801007387 */ /* 0x0001e80000100a00 */
[----:B------:R1:W-:Y:S01]  /*c5550*/  STL.64 [R1+0xe18], R26 ;  /* 0x000e181a01007387 */ /* 0x0003e20000100a00 */
[C---:B------:R-:W-:Y:S01]  /*c5560*/  VIADD R58, R59.reuse, UR56 ;  /* 0x000000383b3a7c36 */ /* 0x040fe20008000000 */
[----:B0-----:R-:W-:-:S02]  /*c5570*/  IADD3 R8, P6, R59, R52, RZ ;  /* 0x000000343b087210 */ /* 0x001fc40007fde0ff */
[----:B-1----:R-:W-:-:S03]  /*c5580*/  IADD3 R26, P2, R59, R51, RZ ;  /* 0x000000333b1a7210 */ /* 0x002fc60007f5e0ff */
[C---:B------:R-:W-:Y:S01]  /*c5590*/  IMAD.X R9, R60.reuse, 0x1, R3, P6 ;  /* 0x000000013c097824 */ /* 0x040fe200030e0603 */
[----:B------:R-:W-:Y:S01]  /*c55a0*/  IADD3 R16, P4, R59, R50, RZ ;  /* 0x000000323b107210 */ /* 0x000fe20007f9e0ff */
[----:B------:R-:W-:-:S03]  /*c55b0*/  IMAD.X R27, R60, 0x1, R0, P2 ;  /* 0x000000013c1b7824 */ /* 0x000fc600010e0600 */
[----:B------:R0:W-:Y:S01]  /*c55c0*/  STL.64 [R1+0xe40], R8 ;  /* 0x000e400801007387 */ /* 0x0001e20000100a00 */
[----:B------:R-:W-:Y:S01]  /*c55d0*/  IMAD.MOV.U32 R32, RZ, RZ, R12 ;  /* 0x000000ffff207224 */ /* 0x000fe200078e000c */
[C---:B------:R-:W-:Y:S01]  /*c55e0*/  IADD3 R12, P5, R59.reuse, R53, RZ ;  /* 0x000000353b0c7210 */ /* 0x040fe20007fbe0ff */
[C---:B------:R-:W-:Y:S01]  /*c55f0*/  IMAD.X R17, R60.reuse, 0x1, R5, P4 ;  /* 0x000000013c117824 */ /* 0x040fe200020e0605 */
[----:B------:R1:W-:Y:S01]  /*c5600*/  STL.64 [R1+0xe38], R26 ;  /* 0x000e381a01007387 */ /* 0x0003e20000100a00 */
[----:B------:R-:W-:Y:S01]  /*c5610*/  SHF.R.S32.HI R61, RZ, 0x1f, R58 ;  /* 0x0000001fff3d7819 */ /* 0x000fe2000001143a */
[----:B------:R-:W-:Y:S02]  /*c5620*/  IMAD.MOV.U32 R33, RZ, RZ, R13 ;  /* 0x000000ffff217224 */ /* 0x000fe400078e000d */
[----:B------:R-:W-:Y:S01]  /*c5630*/  IMAD.X R13, R60, 0x1, R2, P5 ;  /* 0x000000013c0d7824 */ /* 0x000fe200028e0602 */
[----:B0-----:R-:W-:Y:S02]  /*c5640*/  IADD3 R8, P4, R59, R55, RZ ;  /* 0x000000373b087210 */ /* 0x001fe40007f9e0ff */
[----:B-1----:R-:W-:-:S03]  /*c5650*/  IADD3 R26, P6, R58, R48, RZ ;  /* 0x000000303a1a7210 */ /* 0x002fc60007fde0ff */
[----:B------:R-:W-:Y:S01]  /*c5660*/  IMAD.X R9, R60, 0x1, R54, P4 ;  /* 0x000000013c097824 */ /* 0x000fe200020e0636 */
[----:B------:R-:W-:Y:S01]  /*c5670*/  STL.64 [R1+0xe30], R12 ;  /* 0x000e300c01007387 */ /* 0x000fe20000100a00 */
[----:B------:R-:W-:-:S03]  /*c5680*/  IMAD.X R27, R61, 0x1, R6, P6 ;  /* 0x000000013d1b7824 */ /* 0x000fc600030e0606 */
[----:B------:R0:W-:Y:S04]  /*c5690*/  STL.64 [R1+0xe28], R8 ;  /* 0x000e280801007387 */ /* 0x0001e80000100a00 */
[----:B------:R1:W-:Y:S01]  /*c56a0*/  STL.64 [R1+0xe50], R26 ;  /* 0x000e501a01007387 */ /* 0x0003e20000100a00 */
[C---:B0-----:R-:W-:Y:S02]  /*c56b0*/  IADD3 R8, P5, R58.reuse, R49, RZ ;  /* 0x000000313a087210 */ /* 0x041fe40007fbe0ff */
[----:B-1----:R-:W-:-:S03]  /*c56c0*/  IADD3 R26, P4, R58, R50, RZ ;  /* 0x000000323a1a7210 */ /* 0x002fc60007f9e0ff */
[C---:B------:R-:W-:Y:S02]  /*c56d0*/  IMAD.X R9, R61.reuse, 0x1, R7, P5 ;  /* 0x000000013d097824 */ /* 0x040fe400028e0607 */
[----:B------:R-:W-:-:S03]  /*c56e0*/  IMAD.X R27, R61, 0x1, R5, P4 ;  /* 0x000000013d1b7824 */ /* 0x000fc600020e0605 */
[----:B------:R-:W-:Y:S01]  /*c56f0*/  STL.64 [R1+0xe60], R8 ;  /* 0x000e600801007387 */ /* 0x000fe20000100a00 */
[C---:B------:R-:W-:Y:S02]  /*c5700*/  IADD3 R12, P2, R58.reuse, R56, RZ ;  /* 0x000000383a0c7210 */ /* 0x040fe40007f5e0ff */
[C---:B------:R-:W-:Y:S01]  /*c5710*/  IADD3 R28, P6, R58.reuse, R52, RZ ;  /* 0x000000343a1c7210 */ /* 0x040fe20007fde0ff */
[----:B------:R0:W-:Y:S01]  /*c5720*/  STL.64 [R1+0xe58], R26 ;  /* 0x000e581a01007387 */ /* 0x0001e20000100a00 */
[C---:B------:R-:W-:Y:S02]  /*c5730*/  VIADD R59, R58.reuse, UR55 ;  /* 0x000000373a3b7c36 */ /* 0x040fe40008000000 */
[C---:B------:R-:W-:Y:S02]  /*c5740*/  IMAD.X R13, R61.reuse, 0x1, R4, P2 ;  /* 0x000000013d0d7824 */ /* 0x040fe400010e0604 */
[----:B------:R-:W-:Y:S01]  /*c5750*/  IMAD.X R29, R61, 0x1, R3, P6 ;  /* 0x000000013d1d7824 */ /* 0x000fe200030e0603 */
[----:B0-----:R-:W-:-:S02]  /*c5760*/  IADD3 R26, P5, R58, R53, RZ ;  /* 0x000000353a1a7210 */ /* 0x001fc40007fbe0ff */
[----:B------:R-:W-:-:S03]  /*c5770*/  IADD3 R8, P2, R58, R51, RZ ;  /* 0x000000333a087210 */ /* 0x000fc60007f5e0ff */
[C---:B------:R-:W-:Y:S01]  /*c5780*/  IMAD.X R27, R61.reuse, 0x1, R2, P5 ;  /* 0x000000013d1b7824 */ /* 0x040fe200028e0602 */
[----:B------:R-:W-:Y:S01]  /*c5790*/  IADD3 R34, P4, R58, R55, RZ ;  /* 0x000000373a227210 */ /* 0x000fe20007f9e0ff */
[----:B------:R0:W-:Y:S01]  /*c57a0*/  STL.64 [R1+0xe70], R28 ;  /* 0x000e701c01007387 */ /* 0x0001e20000100a00 */
[----:B------:R-:W-:Y:S01]  /*c57b0*/  SHF.R.S32.HI R60, RZ, 0x1f, R59 ;  /* 0x0000001fff3c7819 */ /* 0x000fe2000001143b */
[C---:B------:R-:W-:Y:S02]  /*c57c0*/  IMAD.X R9, R61.reuse, 0x1, R0, P2 ;  /* 0x000000013d097824 */ /* 0x040fe400010e0600 */
[----:B------:R1:W-:Y:S01]  /*c57d0*/  STL.64 [R1+0xe80], R26 ;  /* 0x000e801a01007387 */ /* 0x0003e20000100a00 */
[----:B------:R-:W-:Y:S01]  /*c57e0*/  IMAD.X R35, R61, 0x1, R54, P4 ;  /* 0x000000013d237824 */ /* 0x000fe200020e0636 */
[C---:B0-----:R-:W-:Y:S02]  /*c57f0*/  IADD3 R28, P6, R59.reuse, R48, RZ ;  /* 0x000000303b1c7210 */ /* 0x041fe40007fde0ff */
[----:B-1----:R-:W-:-:S03]  /*c5800*/  IADD3 R26, P2, R59, R56, RZ ;  /* 0x000000383b1a7210 */ /* 0x002fc60007f5e0ff */
        /* <DEDUP_REMOVED lines=81> */
[----:B------:R1:W-:Y:S01]  /*c5d20*/  STL.64 [R1+0xf48], R28 ;  /* 0x000f481c01007387 */ /* 0x0003e20000100a00 */
[----:B------:R-:W-:-:S03]  /*c5d30*/  IADD3 R36, P4, R58, R50, RZ ;  /* 0x000000323a247210 */ /* 0x000fc60007f9e0ff */
[----:B------:R2:W-:Y:S02]  /*c5d40*/  STL.64 [R1+0xf70], R26 ;  /* 0x000f701a01007387 */ /* 0x0005e40000100a00 */
[----:B------:R-:W-:Y:S02]  /*c5d50*/  IMAD.X R37, R61, 0x1, R5, P4 ;  /* 0x000000013d257824 */ /* 0x000fe400020e0605 */
[----:B0-----:R-:W-:Y:S01]  /*c5d60*/  IMAD.MOV.U32 R34, RZ, RZ, R14 ;  /* 0x000000ffff227224 */ /* 0x001fe200078e000e */
[C---:B------:R-:W-:Y:S02]  /*c5d70*/  IADD3 R14, P5, R58.reuse, R49, RZ ;  /* 0x000000313a0e7210 */ /* 0x040fe40007fbe0ff */
[C---:B-1----:R-:W-:Y:S02]  /*c5d80*/  IADD3 R28, P2, R58.reuse, R51, RZ ;  /* 0x000000333a1c7210 */ /* 0x042fe40007f5e0ff */
[----:B--2---:R-:W-:-:S03]  /*c5d90*/  IADD3 R26, P6, R58, R52, RZ ;  /* 0x000000343a1a7210 */ /* 0x004fc60007fde0ff */
[C---:B------:R-:W-:Y:S02]  /*c5da0*/  IMAD.X R29, R61.reuse, 0x1, R0, P2 ;  /* 0x000000013d1d7824 */ /* 0x040fe400010e0600 */
[----:B------:R-:W-:Y:S01]  /*c5db0*/  VIADD R59, R58, UR4 ;  /* 0x000000043a3b7c36 */ /* 0x000fe20008000000 */
[----:B------:R0:W-:Y:S01]  /*c5dc0*/  STL.64 [R1+0xf60], R36 ;  /* 0x000f602401007387 */ /* 0x0001e20000100a00 */
[C---:B------:R-:W-:Y:S01]  /*c5dd0*/  IMAD.X R27, R61.reuse, 0x1, R3, P6 ;  /* 0x000000013d1b7824 */ /* 0x040fe200030e0603 */
[----:B------:R-:W-:Y:S01]  /*c5de0*/  ULDC UR4, c[0x0][0x228] ;  /* 0x00008a0000047ab9 */ /* 0x000fe20000000800 */
[----:B------:R-:W-:Y:S02]  /*c5df0*/  IMAD.MOV.U32 R35, RZ, RZ, R15 ;  /* 0x000000ffff237224 */ /* 0x000fe400078e000f */
        /* <DEDUP_REMOVED lines=29> */
[----:B------:R0:W-:Y:S04]  /*c5fd0*/  STL.64 [R1+0xe88], R36 ;  /* 0x000e882401007387 */ /* 0x0001e80000100a00 */
[----:B------:R1:W-:Y:S04]  /*c5fe0*/  STL.64 [R1+0xe08], R26 ;  /* 0x000e081a01007387 */ /* 0x0003e80000100a00 */
[----:B------:R2:W-:Y:S01]  /*c5ff0*/  STL.64 [R1+0xdd8], R28 ;  /* 0x000dd81c01007387 */ /* 0x0005e20000100a00 */
[----:B0-----:R-:W-:-:S02]  /*c6000*/  IADD3 R36, P4, R59, R55, RZ ;  /* 0x000000373b247210 */ /* 0x001fc40007f9e0ff */
[----:B------:R-:W-:Y:S02]  /*c6010*/  SHF.R.S32.HI R59, RZ, 0x1f, R58 ;  /* 0x0000001fff3b7819 */ /* 0x000fe4000001143a */
[----:B-1----:R-:W-:Y:S01]  /*c6020*/  IADD3 R26, P6, R58, R48, RZ ;  /* 0x000000303a1a7210 */ /* 0x002fe20007fde0ff */
        /* <DEDUP_REMOVED lines=15> */
[----:B------:R2:W-:Y:S04]  /*c6120*/  STL.64 [R1+0x7c8], R28 ;  /* 0x0007c81c01007387 */ /* 0x0005e80000100a00 */
[----:B------:R-:W3:Y:S01]  /*c6130*/  LDL.LU R47, [R1+0x118] ;  /* 0x00011800012f7983 */ /* 0x000ee20000300800 */
[C---:B0-----:R-:W-:Y:S02]  /*c6140*/  IADD3 R36, P2, R58.reuse, R51, RZ ;  /* 0x000000333a247210 */ /* 0x041fe40007f5e0ff */
[C---:B-1----:R-:W-:Y:S01]  /*c6150*/  IADD3 R26, P5, R58.reuse, R53, RZ ;  /* 0x000000353a1a7210 */ /* 0x042fe20007fbe0ff */
[----:B------:R-:W-:Y:S01]  /*c6160*/  VIADD R61, R58, UR6 ;  /* 0x000000063a3d7c36 */ /* 0x000fe20008000000 */
[----:B------:R-:W-:Y:S01]  /*c6170*/  ULDC UR6, c[0x0][0x228] ;  /* 0x00008a0000067ab9 */ /* 0x000fe20000000800 */
[----:B------:R-:W-:-:S02]  /*c6180*/  IMAD.X R37, R59, 0x1, R0, P2 ;  /* 0x000000013b257824 */ /* 0x000fc400010e0600 */
[C---:B------:R-:W-:Y:S01]  /*c6190*/  IMAD.X R27, R59.reuse, 0x1, R2, P5 ;  /* 0x000000013b1b7824 */ /* 0x040fe200028e0602 */
[----:B--2---:R-:W-:Y:S02]  /*c61a0*/  IADD3 R28, P4, R58, R55, RZ ;  /* 0x000000373a1c7210 */ /* 0x004fe40007f9e0ff */
[----:B------:R0:W-:Y:S04]  /*c61b0*/  STL.64 [R1+0x600], R36 ;  /* 0x0006002401007387 */ /* 0x0001e80000100a00 */
[----:B------:R1:W-:Y:S01]  /*c61c0*/  STL.64 [R1+0x488], R26 ;  /* 0x0004881a01007387 */ /* 0x0003e20000100a00 */
[----:B------:R-:W-:Y:S01]  /*c61d0*/  IMAD.X R29, R59, 0x1, R54, P4 ;  /* 0x000000013b1d7824 */ /* 0x000fe200020e0636 */
[----:B0-----:R-:W-:Y:S02]  /*c61e0*/  IADD3 R36, P6, R61, R48, RZ ;  /* 0x000000303d247210 */ /* 0x001fe40007fde0ff */
[----:B------:R-:W-:-:S02]  /*c61f0*/  SHF.R.S32.HI R48, RZ, 0x1f, R61 ;  /* 0x0000001fff307819 */ /* 0x000fc4000001143d */
[----:B-1----:R-:W-:-:S03]  /*c6200*/  IADD3 R26, P2, R61, R56, RZ ;  /* 0x000000383d1a7210 */ /* 0x002fc60007f5e0ff */
[C---:B------:R-:W-:Y:S02]  /*c6210*/  IMAD.X R37, R48.reuse, 0x1, R6, P6 ;  /* 0x0000000130257824 */ /* 0x040fe400030e0606 */
[----:B------:R-:W-:Y:S01]  /*c6220*/  IMAD.X R27, R48, 0x1, R4, P2 ;  /* 0x00000001301b7824 */ /* 0x000fe200010e0604 */
[----:B------:R0:W-:Y:S01]  /*c6230*/  STL.64 [R1+0x1f8], R28 ;  /* 0x0001f81c01007387 */ /* 0x0001e20000100a00 */
[----:B------:R-:W-:Y:S02]  /*c6240*/  IMAD.MOV.U32 R42, RZ, RZ, R32 ;  /* 0x000000ffff2a7224 */ /* 0x000fe400078e0020 */
[----:B------:R-:W-:Y:S01]  /*c6250*/  IMAD.MOV.U32 R43, RZ, RZ, R33 ;  /* 0x000000ffff2b7224 */ /* 0x000fe200078e0021 */
[----:B------:R1:W-:Y:S04]  /*c6260*/  STL.64 [R1+0x8], R26 ;  /* 0x0000081a01007387 */ /* 0x0003e80000100a00 */
[----:B------:R2:W-:Y:S04]  /*c6270*/  STL.64 [R1+0x10], R36 ;  /* 0x0000102401007387 */ /* 0x0005e80000100a00 */
[----:B------:R-:W4:Y:S01]  /*c6280*/  LDL.LU.64 R32, [R1+0xab8] ;  /* 0x000ab80001207983 */ /* 0x000f220000300a00 */
[----:B------:R-:W-:-:S02]  /*c6290*/  IADD3 R58, P4, R61, R50, RZ ;  /* 0x000000323d3a7210 */ /* 0x000fc40007f9e0ff */
[C---:B------:R-:W-:Y:S02]  /*c62a0*/  IADD3 R50, P2, R61.reuse, R51, RZ ;  /* 0x000000333d327210 */ /* 0x040fe40007f5e0ff */
[C---:B0-----:R-:W-:Y:S02]  /*c62b0*/  IADD3 R28, P5, R61.reuse, R49, RZ ;  /* 0x000000313d1c7210 */ /* 0x041fe40007fbe0ff */
[----:B------:R-:W-:Y:S01]  /*c62c0*/  IADD3 R52, P6, R61, R52, RZ ;  /* 0x000000343d347210 */ /* 0x000fe20007fde0ff */
[C---:B------:R-:W-:Y:S01]  /*c62d0*/  IMAD.X R51, R48.reuse, 0x1, R0, P2 ;  /* 0x0000000130337824 */ /* 0x040fe200010e0600 */
[----:B------:R-:W-:Y:S01]  /*c62e0*/  ISETP.LT.AND P2, PT, R41, UR4, !P3 ;  /* 0x0000000429007c0c */ /* 0x000fe2000df41270 */
[C---:B------:R-:W-:Y:S01]  /*c62f0*/  IMAD.X R29, R48.reuse, 0x1, R7, P5 ;  /* 0x00000001301d7824 */ /* 0x040fe200028e0607 */
[C---:B------:R-:W-:Y:S01]  /*c6300*/  IADD3 R6, P5, R61.reuse, R53, RZ ;  /* 0x000000353d067210 */ /* 0x040fe20007fbe0ff */
[----:B------:R-:W-:Y:S01]  /*c6310*/  ULDC UR4, c[0x0][0x228] ;  /* 0x00008a0000047ab9 */ /* 0x000fe20000000800 */
[C---:B------:R-:W-:Y:S01]  /*c6320*/  IMAD.X R59, R48.reuse, 0x1, R5, P4 ;  /* 0x00000001303b7824 */ /* 0x040fe200020e0605 */
[----:B------:R-:W-:Y:S01]  /*c6330*/  IADD3 R4, P4, R61, R55, RZ ;  /* 0x000000373d047210 */ /* 0x000fe20007f9e0ff */
[C---:B------:R-:W-:Y:S01]  /*c6340*/  IMAD.X R53, R48.reuse, 0x1, R3, P6 ;  /* 0x0000000130357824 */ /* 0x040fe200030e0603 */
[----:B------:R-:W-:Y:S01]  /*c6350*/  ISETP.LT.AND P6, PT, R45, UR4, !P3 ;  /* 0x000000042d007c0c */ /* 0x000fe2000dfc1270 */
[----:B------:R-:W-:-:S02]  /*c6360*/  IMAD.X R7, R48, 0x1, R2, P5 ;  /* 0x0000000130077824 */ /* 0x000fc400028e0602 */
[----:B------:R-:W-:Y:S01]  /*c6370*/  IMAD.X R5, R48, 0x1, R54, P4 ;  /* 0x0000000130057824 */ /* 0x000fe200020e0636 */
[----:B------:R-:W-:Y:S01]  /*c6380*/  ISETP.LT.AND P4, PT, R40, UR6, !P3 ;  /* 0x0000000628007c0c */ /* 0x000fe2000df81270 */
[----:B-1----:R-:W-:Y:S01]  /*c6390*/  IMAD.MOV.U32 R26, RZ, RZ, R34 ;  /* 0x000000ffff1a7224 */ /* 0x002fe200078e0022 */
[----:B------:R-:W-:Y:S01]  /*c63a0*/  PRMT R3, R23, 0x7773, RZ ;  /* 0x0000777317037816 */ /* 0x000fe200000000ff */
[----:B------:R-:W-:Y:S01]  /*c63b0*/  IMAD.MOV.U32 R27, RZ, RZ, R35 ;  /* 0x000000ffff1b7224 */ /* 0x000fe200078e0023 */
[----:B------:R-:W-:Y:S01]  /*c63c0*/  ISETP.LT.AND P5, PT, R44, UR8, !P3 ;  /* 0x000000082c007c0c */ /* 0x000fe2000dfa1270 */
[----:B------:R-:W-:Y:S01]  /*c63d0*/  VIADD R0, R18, 0x7 ;  /* 0x0000000712007836 */ /* 0x000fe20000000000 */
[----:B------:R-:W-:Y:S01]  /*c63e0*/  ULDC UR4, c[0x0][0x22c] ;  /* 0x00008b0000047ab9 */ /* 0x000fe20000000800 */
[----:B------:R0:W-:Y:S01]  /*c63f0*/  @P2 STG.E.U8 desc[UR32][R20.64], R3 ;  /* 0x0000000314002986 */ /* 0x0001e2000c101120 */
[----:B------:R-:W-:Y:S01]  /*c6400*/  ULDC UR6, c[0x0][0x228] ;  /* 0x00008a0000067ab9 */ /* 0x000fe20000000800 */
[----:B------:R-:W-:Y:S01]  /*c6410*/  ULDC UR8, c[0x0][0x228] ;  /* 0x00008a0000087ab9 */ /* 0x000fe20000000800 */
[----:B------:R-:W-:Y:S01]  /*c6420*/  ISETP.GE.AND P2, PT, R0, UR4, PT ;  /* 0x0000000400007c0c */ /* 0x000fe2000bf46270 */
[----:B------:R-:W-:Y:S01]  /*c6430*/  STL.64 [R1], R28 ;  /* 0x0000001c01007387 */ /* 0x000fe20000100a00 */
[----:B------:R-:W-:-:S03]  /*c6440*/  ULDC UR4, c[0x0][0x228] ;  /* 0x00008a0000047ab9 */ /* 0x000fc60000000800 */
[----:B------:R-:W4:Y:S04]  /*c6450*/  LDL.LU R22, [R1+0x12c] ;  /* 0x00012c0001167983 */ /* 0x000f280000300800 */
[----:B--2---:R-:W2:Y:S04]  /*c6460*/  LDL.LU.64 R36, [R1+0xab0] ;  /* 0x000ab00001247983 */ /* 0x004ea80000300a00 */
[----:B------:R-:W2:Y:S04]  /*c6470*/  LDL.LU.64 R34, [R1+0xaa8] ;  /* 0x000aa80001227983 */ /* 0x000ea80000300a00 */
[----:B0-----:R-:W2:Y:S01]  /*c6480*/  LDL.LU.64 R20, [R1+0xaa0] ;  /* 0x000aa00001147983 */ /* 0x001ea20000300a00 */
[----:B------:R-:W-:Y:S01]  /*c6490*/  ISETP.LT.AND P3, PT, R24, UR4, !P3 ;  /* 0x0000000418007c0c */ /* 0x000fe2000df61270 */
[----:B------:R-:W-:Y:S01]  /*c64a0*/  ULDC UR4, c[0x0][0x22c] ;  /* 0x00008b0000047ab9 */ /* 0x000fe20000000800 */
[----:B---3--:R-:W-:-:S02]  /*c64b0*/  PRMT R2, R47, 0x7770, RZ ;  /* 0x000077702f027816 */ /* 0x008fc400000000ff */
[----:B------:R-:W-:-:S03]  /*c64c0*/  PRMT R0, R47, 0x7772, RZ ;  /* 0x000077722f007816 */ /* 0x000fc600000000ff */
[----:B------:R0:W-:Y:S02]  /*c64d0*/  @P6 STG.E.U8 desc[UR32][R26.64], R2 ;  /* 0x000000021a006986 */ /* 0x0001e4000c101120 */
[----:B0-----:R-:W-:-:S05]  /*c64e0*/  PRMT R2, R47, 0x7771, RZ ;  /* 0x000077712f027816 */ /* 0x001fca00000000ff */
[----:B------:R-:W-:Y:S04]  /*c64f0*/  @P4 STG.E.U8 desc[UR32][R42.64], R2 ;  /* 0x000000022a004986 */ /* 0x000fe8000c101120 */
[----:B------:R0:W-:Y:S04]  /*c6500*/  @P5 STG.E.U8 desc[UR32][R10.64], R0 ;  /* 0x000000000a005986 */ /* 0x0001e8000c101120 */
[----:B0-----:R-:W3:Y:S04]  /*c6510*/  LDL.LU.64 R10, [R1+0x4560] ;  /* 0x00456000010a7983 */ /* 0x001ee80000300a00 */
[----:B------:R-:W3:Y:S01]  /*c6520*/  LDL.LU R23, [R1+0x16c] ;  /* 0x00016c0001177983 */ /* 0x000ee20000300800 */
[----:B------:R-:W-:-:S03]  /*c6530*/  PRMT R2, R47, 0x7773, RZ ;  /* 0x000077732f027816 */ /* 0x000fc600000000ff */
[----:B------:R-:W3:Y:S04]  /*c6540*/  LDL.LU R42, [R1+0x15c] ;  /* 0x00015c00012a7983 */ /* 0x000ee80000300800 */
[----:B------:R-:W3:Y:S04]  /*c6550*/  LDL.LU.64 R26, [R1+0xa98] ;  /* 0x000a9800011a7983 */ /* 0x000ee80000300a00 */
[----:B------:R-:W3:Y:S04]  /*c6560*/  LDL.LU.64 R46, [R1+0xa90] ;  /* 0x000a9000012e7983 */ /* 0x000ee80000300a00 */
[----:B----4-:R0:W-:Y:S04]  /*c6570*/  @P3 STG.E.U8 desc[UR32][R32.64], R2 ;  /* 0x0000000220003986 */ /* 0x0101e8000c101120 */
[----:B0-----:R-:W4:Y:S01]  /*c6580*/  LDL.LU.64 R32, [R1+0xa88] ;  /* 0x000a880001207983 */ /* 0x001f220000300a00 */
[----:B------:R-:W-:Y:S01]  /*c6590*/  ISETP.LT.AND P4, PT, R19, UR6, !P0 ;  /* 0x0000000613007c0c */ /* 0x000fe2000c781270 */
[----:B------:R-:W-:Y:S01]  /*c65a0*/  ULDC UR6, c[0x0][0x228] ;  /* 0x00008a0000067ab9 */ /* 0x000fe20000000800 */
[----:B------:R-:W-:Y:S01]  /*c65b0*/  ISETP.LT.AND P5, PT, R25, UR8, !P0 ;  /* 0x0000000819007c0c */ /* 0x000fe2000c7a1270 */
[----:B------:R-:W-:Y:S01]  /*c65c0*/  VIADD R0, R18, 0x8 ;  /* 0x0000000812007836 */ /* 0x000fe20000000000 */
[----:B------:R-:W4:Y:S01]  /*c65d0*/  LDL.LU R43, [R1+0x11c] ;  /* 0x00011c00012b7983 */ /* 0x000f220000300800 */
[----:B------:R-:W-:-:S03]  /*c65e0*/  ULDC UR8, c[0x0][0x228] ;  /* 0x00008a0000087ab9 */ /* 0x000fc60000000800 */
[----:B------:R-:W-:Y:S01]  /*c65f0*/  ISETP.GE.AND P3, PT, R0, UR4, PT ;  /* 0x0000000400007c0c */ /* 0x000fe2000bf66270 */
[----:B------:R-:W-:Y:S01]  /*c6600*/  ULDC UR4, c[0x0][0x228] ;  /* 0x00008a0000047ab9 */ /* 0x000fe20000000800 */
[C---:B------:R-:W-:Y:S02]  /*c6610*/  PRMT R2, R22.reuse, 0x7770, RZ ;  /* 0x0000777016027816 */ /* 0x040fe400000000ff */
[C---:B------:R-:W-:Y:S02]  /*c6620*/  PRMT R3, R22.reuse, 0x7771, RZ ;  /* 0x0000777116037816 */ /* 0x040fe400000000ff */
[C---:B------:R-:W-:Y:S01]  /*c6630*/  PRMT R0, R22.reuse, 0x7772, RZ ;  /* 0x0000777216007816 */ /* 0x040fe200000000ff */
[----:B--2---:R0:W-:Y:S01]  /*c6640*/  @P4 STG.E.U8 desc[UR32][R36.64], R2 ;  /* 0x0000000224004986 */ /* 0x0041e2000c101120 */
[----:B------:R-:W-:Y:S01]  /*c6650*/  ISETP.LT.AND P4, PT, R41, UR4, !P0 ;  /* 0x0000000429007c0c */ /* 0x000fe2000c781270 */
[----:B------:R-:W-:Y:S02]  /*c6660*/  ULDC UR4, c[0x0][0x228] ;  /* 0x00008a0000047ab9 */ /* 0x000fe40000000800 */
[----:B------:R-:W-:Y:S01]  /*c6670*/  @P5 STG.E.U8 desc[UR32][R34.64], R3 ;  /* 0x0000000322005986 */ /* 0x000fe2000c101120 */
[----:B------:R-:W-:-:S02]  /*c6680*/  PRMT R48, R22, 0x7773, RZ ;  /* 0x0000777316307816 */ /* 0x000fc400000000ff */
[----:B---3--:R-:W-:Y:S01]  /*c6690*/  ISETP.LT.AND P6, PT, R11, UR6, !P0 ;  /* 0x000000060b007c0c */ /* 0x008fe2000c7c1270 */
[----:B------:R-:W-:Y:S01]  /*c66a0*/  ULDC UR6, c[0x0][0x228] ;  /* 0x00008a0000067ab9 */ /* 0x000fe20000000800 */
[C---:B0-----:R-:W-:Y:S02]  /*c66b0*/  PRMT R2, R23.reuse, 0x7770, RZ ;  /* 0x0000777017027816 */ /* 0x041fe400000000ff */
[C---:B------:R-:W-:Y:S02]  /*c66c0*/  PRMT R61, R23.reuse, 0x7772, RZ ;  /* 0x00007772173d7816 */ /* 0x040fe400000000ff */
[----:B------:R-:W-:-:S07]  /*c66d0*/  PRMT R54, R23, 0x7773, RZ ;  /* 0x0000777317367816 */ /* 0x000fce00000000ff */
[----:B------:R0:W-:Y:S01]  /*c66e0*/  @P6 STG.E.U8 desc[UR32][R20.64], R0 ;  /* 0x0000000014006986 */ /* 0x0001e2000c101120 */
[----:B------:R-:W-:Y:S01]  /*c66f0*/  ISETP.LT.AND P6, PT, R45, UR4, !P0 ;  /* 0x000000042d007c0c */ /* 0x000fe2000c7c1270 */
[----:B------:R-:W-:Y:S02]  /*c6700*/  ULDC UR4, c[0x0][0x228] ;  /* 0x00008a0000047ab9 */ /* 0x000fe40000000800 */
[----:B0-----:R-:W2:Y:S01]  /*c6710*/  LDL.LU.64 R20, [R1+0xa80] ;  /* 0x000a800001147983 */ /* 0x001ea20000300a00 */
[----:B------:R-:W-:-:S03]  /*c6720*/  PRMT R0, R23, 0x7771, RZ ;  /* 0x0000777117007816 */ /* 0x000fc600000000ff */
[----:B------:R-:W3:Y:S04]  /*c6730*/  LDL.LU.64 R22, [R1+0xa68] ;  /* 0x000a680001167983 */ /* 0x000ee80000300a00 */
[----:B------:R-:W3:Y:S04]  /*c6740*/  LDL.LU.64 R28, [R1+0xa60] ;  /* 0x000a6000011c7983 */ /* 0x000ee80000300a00 */
[----:B------:R-:W3:Y:S04]  /*c6750*/  LDL.LU.64 R34, [R1+0xa58] ;  /* 0x000a580001227983 */ /* 0x000ee80000300a00 */
[----:B------:R-:W-:Y:S04]  /*c6760*/  @P4 STG.E.U8 desc[UR32][R26.64], R48 ;  /* 0x000000301a004986 */ /* 0x000fe8000c101120 */
[----:B------:R0:W-:Y:S04]  /*c6770*/  @P6 STG.E.U8 desc[UR32][R46.64], R2 ;  /* 0x000000022e006986 */ /* 0x0001e8000c101120 */
[----:B------:R-:W3:Y:S01]  /*c6780*/  LDL.LU.64 R36, [R1+0xa40] ;  /* 0x000a400001247983 */ /* 0x000ee20000300a00 */
[----:B------:R-:W-:Y:S01]  /*c6790*/  ISETP.LT.AND P5, PT, R40, UR6, !P0 ;  /* 0x0000000628007c0c */ /* 0x000fe2000c7a1270 */
[----:B------:R-:W-:-:S02]  /*c67a0*/  ULDC UR6, c[0x0][0x228] ;  /* 0x00008a0000067ab9 */ /* 0x000fc40000000800 */
[----:B0-----:R-:W3:Y:S10]  /*c67b0*/  LDL.LU.64 R46, [R1+0xa38] ;  /* 0x000a3800012e7983 */ /* 0x001ef40000300a00 */
[----:B----4-:R0:W-:Y:S04]  /*c67c0*/  @P5 STG.E.U8 desc[UR32][R32.64], R0 ;  /* 0x0000000020005986 */ /* 0x0101e8000c101120 */
[----:B0-----:R-:W4:Y:S01]  /*c67d0*/  LDL.LU.64 R32, [R1+0xa30] ;  /* 0x000a300001207983 */ /* 0x001f220000300a00 */
[----:B------:R-:W-:Y:S01]  /*c67e0*/  ISETP.LT.AND P4, PT, R44, UR4, !P0 ;  /* 0x000000042c007c0c */ /* 0x000fe2000c781270 */
[----:B------:R-:W-:-:S02]  /*c67f0*/  ULDC UR4, c[0x0][0x228] ;  /* 0x00008a0000047ab9 */ /* 0x000fc40000000800 */
[----:B------:R-:W-:Y:S01]  /*c6800*/  ISETP.LT.AND P0, PT, R24, UR4, !P0 ;  /* 0x0000000418007c0c */ /* 0x000fe2000c701270 */
[----:B------:R-:W-:Y:S01]  /*c6810*/  ULDC UR4, c[0x0][0x228] ;  /* 0x00008a0000047ab9 */ /* 0x000fe20000000800 */
[----:B------:R-:W-:Y:S01]  /*c6820*/  ISETP.LT.AND P5, PT, R19, UR6, !P2 ;  /* 0x0000000613007c0c */ /* 0x000fe2000d7a1270 */
[----:B------:R-:W-:Y:S01]  /*c6830*/  ULDC UR6, c[0x0][0x228] ;  /* 0x00008a0000067ab9 */ /* 0x000fe20000000800 */
[----:B------:R-:W-:Y:S01]  /*c6840*/  ISETP.LT.AND P6, PT, R25, UR4, !P2 ;  /* 0x0000000419007c0c */ /* 0x000fe2000d7c1270 */
[----:B------:R-:W-:Y:S01]  /*c6850*/  ULDC UR4, c[0x0][0x228] ;  /* 0x00008a0000047ab9 */ /* 0x000fe20000000800 */
[C---:B------:R-:W-:Y:S01]  /*c6860*/  PRMT R49, R42.reuse, 0x7770, RZ ;  /* 0x000077702a317816 */ /* 0x040fe200000000ff */
[----:B------:R-:W4:Y:S01]  /*c6870*/  LDL.LU.64 R26, [R1+0xa28] ;  /* 0x000a2800011a7983 */ /* 0x000f220000300a00 */
[C---:B------:R-:W-:Y:S02]  /*c6880*/  PRMT R55, R42.reuse, 0x7771, RZ ;  /* 0x000077712a377816 */ /* 0x040fe400000000ff */
[----:B------:R-:W-:-:S02]  /*c6890*/  PRMT R60, R42, 0x7773, RZ ;  /* 0x000077732a3c7816 */ /* 0x000fc400000000ff */
[----:B------:R-:W-:Y:S02]  /*c68a0*/  PRMT R56, R42, 0x7772, RZ ;  /* 0x000077722a387816 */ /* 0x000fe400000000ff */
[C---:B------:R-:W-:Y:S02]  /*c68b0*/  PRMT R3, R43.reuse, 0x7770, RZ ;  /* 0x000077702b037816 */ /* 0x040fe400000000ff */
[C---:B------:R-:W-:Y:S02]  /*c68c0*/  PRMT R2, R43.reuse, 0x7771, RZ ;  /* 0x000077712b027816 */ /* 0x040fe400000000ff */
[C---:B------:R-:W-:Y:S02]  /*c68d0*/  PRMT R0, R43.reuse, 0x7772, RZ ;  /* 0x000077722b007816 */ /* 0x040fe400000000ff */
[----:B------:R-:W-:Y:S02]  /*c68e0*/  PRMT R48, R43, 0x7773, RZ ;  /* 0x000077732b307816 */ /* 0x000fe400000000ff */
[----:B------:R-:W4:Y:S04]  /*c68f0*/  LDL.LU.64 R42, [R1+0xa20] ;  /* 0x000a2000012a7983 */ /* 0x000f280000300a00 */
[----:B--2---:R0:W-:Y:S01]  /*c6900*/  @P4 STG.E.U8 desc[UR32][R20.64], R61 ;  /* 0x0000003d14004986 */ /* 0x0041e2000c101120 */
[----:B------:R-:W-:Y:S01]  /*c6910*/  ISETP.LT.AND P4, PT, R11, UR4, !P2 ;  /* 0x000000040b007c0c */ /* 0x000fe2000d781270 */
[----:B------:R-:W-:-:S02]  /*c6920*/  ULDC UR4, c[0x0][0x228] ;  /* 0x00008a0000047ab9 */ /* 0x000fc40000000800 */
[----:B---3--:R1:W-:Y:S01]  /*c6930*/  @P0 STG.E.U8 desc[UR32][R22.64], R54 ;  /* 0x0000003616000986 */ /* 0x0083e2000c101120 */
[----:B------:R-:W-:Y:S01]  /*c6940*/  ISETP.LT.AND P0, PT, R41, UR6, !P2 ;  /* 0x0000000629007c0c */ /* 0x000fe2000d701270 */
[----:B------:R-:W-:Y:S02]  /*c6950*/  ULDC UR6, c[0x0][0x228] ;  /* 0x00008a0000067ab9 */ /* 0x000fe40000000800 */
[----:B------:R2:W-:Y:S04]  /*c6960*/  @P5 STG.E.U8 desc[UR32][R28.64], R49 ;  /* 0x000000311c005986 */ /* 0x0005e8000c101120 */
[----:B0-----:R-:W3:Y:S04]  /*c6970*/  LDL.LU R21, [R1+0x140] ;  /* 0x0001400001157983 */ /* 0x001ee80000300800 */
[----:B-1----:R-:W3:Y:S04]  /*c6980*/  LDL.LU.64 R22, [R1+0x4558] ;  /* 0x0045580001167983 */ /* 0x002ee80000300a00 */
[----:B--2---:R-:W2:Y:S04]  /*c6990*/  LDL.LU.64 R28, [R1+0xa08] ;  /* 0x000a0800011c7983 */ /* 0x004ea80000300a00 */
[----:B------:R0:W-:Y:S04]  /*c69a0*/  @P6 STG.E.U8 desc[UR32][R34.64], R55 ;  /* 0x0000003722006986 */ /* 0x0001e8000c101120 */
[----:B------:R-:W-:Y:S04]  /*c69b0*/  @P4 STG.E.U8 desc[UR32][R36.64], R56 ;  /* 0x0000003824004986 */ /* 0x000fe8000c101120 */
[----:B------:R1:W-:Y:S04]  /*c69c0*/  @P0 STG.E.U8 desc[UR32][R46.64], R60 ;  /* 0x0000003c2e000986 */ /* 0x0003e8000c101120 */
[----:B0-----:R-:W2:Y:S04]  /*c69d0*/  LDL.LU.64 R54, [R1+0xa10] ;  /* 0x000a100001367983 */ /* 0x001ea80000300a00 */
[----:B------:R-:W2:Y:S04]  /*c69e0*/  LDL.LU.64 R34, [R1+0x9f0] ;  /* 0x0009f00001227983 */ /* 0x000ea80000300a00 */
[----:B-1----:R-:W2:Y:S01]  /*c69f0*/  LDL.LU.64 R60, [R1+0xa18] ;  /* 0x000a1800013c7983 */ /* 0x002ea20000300a00 */
[----:B------:R-:W-:Y:S01]  /*c6a00*/  ISETP.LT.AND P6, PT, R45, UR4, !P2 ;  /* 0x000000042d007c0c */ /* 0x000fe2000d7c1270 */
[----:B------:R-:W-:-:S02]  /*c6a10*/  ULDC UR4, c[0x0][0x228] ;  /* 0x00008a0000047ab9 */ /* 0x000fc40000000800 */
[----:B------:R-:W2:Y:S04]  /*c6a20*/  LDL.LU R47, [R1+0x100] ;  /* 0x00010000012f7983 */ /* 0x000ea80000300800 */
[----:B------:R-:W2:Y:S06]  /*c6a30*/  LDL.LU.64 R36, [R1+0x9e8] ;  /* 0x0009e80001247983 */ /* 0x000eac0000300a00 */
[----:B----4-:R0:W-:Y:S04]  /*c6a40*/  @P6 STG.E.U8 desc[UR32][R32.64], R3 ;  /* 0x0000000320006986 */ /* 0x0101e8000c101120 */
[----:B0-----:R-:W4:Y:S01]  /*c6a50*/  LDL.LU.64 R32, [R1+0x9e0] ;  /* 0x0009e00001207983 */ /* 0x001f220000300a00 */
[----:B------:R-:W-:Y:S01]  /*c6a60*/  ISETP.LT.AND P5, PT, R40, UR6, !P2 ;  /* 0x0000000628007c0c */ /* 0x000fe2000d7a1270 */
[----:B------:R-:W-:Y:S01]  /*c6a70*/  ULDC UR6, c[0x0][0x228] ;  /* 0x00008a0000067ab9 */ /* 0x000fe20000000800 */
[----:B------:R-:W-:Y:S01]  /*c6a80*/  ISETP.LT.AND P4, PT, R44, UR4, !P2 ;  /* 0x000000042c007c0c */ /* 0x000fe2000d781270 */
[----:B------:R-:W-:-:S02]  /*c6a90*/  ULDC UR4, c[0x0][0x228] ;  /* 0x00008a0000047ab9 */ /* 0x000fc40000000800 */
[----:B------:R-:W-:Y:S01]  /*c6aa0*/  ISETP.LT.AND P2, PT, R24, UR4, !P2 ;  /* 0x0000000418007c0c */ /* 0x000fe2000d741270 */
[----:B------:R-:W-:Y:S01]  /*c6ab0*/  ULDC UR4, c[0x0][0x228] ;  /* 0x00008a0000047ab9 */ /* 0x000fe20000000800 */
[----:B------:R-:W-:Y:S01]  /*c6ac0*/  ISETP.LT.AND P0, PT, R19, UR6, !P3 ;  /* 0x0000000613007c0c */ /* 0x000fe2000df01270 */
[----:B------:R-:W-:Y:S01]  /*c6ad0*/  ULDC UR6, c[0x0][0x228] ;  /* 0x00008a0000067ab9 */ /* 0x000fe20000000800 */
[----:B------:R-:W-:Y:S01]  /*c6ae0*/  ISETP.LT.AND P6, PT, R25, UR4, !P3 ;  /* 0x0000000419007c0c */ /* 0x000fe2000dfc1270 */
[----:B------:R-:W-:-:S03]  /*c6af0*/  ULDC UR4, c[0x0][0x228] ;  /* 0x00008a0000047ab9 */ /* 0x000fc60000000800 */
[----:B------:R0:W-:Y:S04]  /*c6b00*/  @P5 STG.E.U8 desc[UR32][R26.64], R2 ;  /* 0x000000021a005986 */ /* 0x0001e8000c101120 */
[----:B------:R1:W-:Y:S01]  /*c6b10*/  @P4 STG.E.U8 desc[UR32][R42.64], R0 ;  /* 0x000000002a004986 */ /* 0x0003e2000c101120 */
[----:B------:R-:W-:Y:S01]  /*c6b20*/  ISETP.LT.AND P4, PT, R11, UR4, !P3 ;  /* 0x000000040b007c0c */ /* 0x000fe2000df81270 */
[----:B------:R-:W-:Y:S02]  /*c6b30*/  ULDC UR4, c[0x0][0x228] ;  /* 0x00008a0000047ab9 */ /* 0x000fe40000000800 */
[----:B0-----:R-:W4:Y:S01]  /*c6b40*/  LDL.LU.64 R26, [R1+0x9d8] ;  /* 0x0009d800011a7983 */ /* 0x001f220000300a00 */
[----:B------:R-:W-:Y:S01]  /*c6b50*/  ISETP.LT.AND P5, PT, R45, UR6, !P3 ;  /* 0x000000062d007c0c */ /* 0x000fe2000dfa1270 */
[----:B------:R-:W-:-:S02]  /*c6b60*/  ULDC UR6, c[0x0][0x228] ;  /* 0x00008a0000067ab9 */ /* 0x000fc40000000800 */
[----:B-1----:R-:W4:Y:S01]  /*c6b70*/  LDL.LU.64 R42, [R1+0x9d0] ;  /* 0x0009d000012a7983 */ /* 0x002f220000300a00 */
[C---:B---3--:R-:W-:Y:S02]  /*c6b80*/  PRMT R2, R21.reuse, 0x7770, RZ ;  /* 0x0000777015027816 */ /* 0x048fe400000000ff */
[----:B------:R-:W-:Y:S01]  /*c6b90*/  PRMT R0, R21, 0x7771, RZ ;  /* 0x0000777115007816 */ /* 0x000fe200000000ff */
[----:B--2---:R-:W-:Y:S04]  /*c6ba0*/  @P2 STG.E.U8 desc[UR32][R60.64], R48 ;  /* 0x000000303c002986 */ /* 0x004fe8000c101120 */
[----:B------:R-:W-:Y:S04]  /*c6bb0*/  @P0 STG.E.U8 desc[UR32][R54.64], R2 ;  /* 0x0000000236000986 */ /* 0x000fe8000c101120 */
[----:B------:R0:W-:Y:S01]  /*c6bc0*/  @P6 STG.E.U8 desc[UR32][R28.64], R0 ;  /* 0x000000001c006986 */ /* 0x0001e2000c101120 */
[----:B------:R-:W-:Y:S01]  /*c6bd0*/  ISETP.LT.AND P2, PT, R41, UR4, !P3 ;  /* 0x0000000429007c0c */ /* 0x000fe2000df41270 */
[----:B------:R-:W-:Y:S01]  /*c6be0*/  ULDC UR4, c[0x0][0x22c] ;  /* 0x00008b0000047ab9 */ /* 0x000fe20000000800 */
[----:B0-----:R-:W-:-:S05]  /*c6bf0*/  PRMT R0, R21, 0x7772, RZ ;  /* 0x0000777215007816 */ /* 0x001fca00000000ff */
[----:B------:R0:W-:Y:S01]  /*c6c00*/  @P4 STG.E.U8 desc[UR32][R34.64], R0 ;  /* 0x0000000022004986 */ /* 0x0001e2000c101120 */
[----:B------:R-:W-:Y:S01]  /*c6c10*/  PRMT R2, R21, 0x7773, RZ ;  /* 0x0000777315027816 */ /* 0x000fe200000000ff */
[----:B0-----:R-:W-:Y:S02]  /*c6c20*/  VIADD R0, R18, 0x9 ;  /* 0x0000000912007836 */ /* 0x001fe40000000000 */
[----:B------:R-:W2:Y:S03]  /*c6c30*/  LDL.LU.64 R34, [R1+0x9c8] ;  /* 0x0009c80001227983 */ /* 0x000ea60000300a00 */
[----:B------:R-:W-:Y:S01]  /*c6c40*/  ISETP.GE.AND P0, PT, R0, UR4, PT ;  /* 0x0000000400007c0c */ /* 0x000fe2000bf06270 */
[----:B------:R-:W3:Y:S01]  /*c6c50*/  LDL.LU R20, [R1+0x20] ;  /* 0x0000200001147983 */ /* 0x000ee20000300800 */
[----:B------:R-:W-:Y:S01]  /*c6c60*/  PRMT R0, R47, 0x7770, RZ ;  /* 0x000077702f007816 */ /* 0x000fe200000000ff */
[----:B------:R-:W-:-:S02]  /*c6c70*/  ULDC UR4, c[0x0][0x228] ;  /* 0x00008a0000047ab9 */ /* 0x000fc40000000800 */
[----:B------:R-:W-:Y:S04]  /*c6c80*/  @P2 STG.E.U8 desc[UR32][R36.64], R2 ;  /* 0x0000000224002986 */ /* 0x000fe8000c101120 */
[----:B----4-:R0:W-:Y:S04]  /*c6c90*/  @P5 STG.E.U8 desc[UR32][R32.64], R0 ;  /* 0x0000000020005986 */ /* 0x0101e8000c101120 */
[----:B0-----:R-:W4:Y:S01]  /*c6ca0*/  LDL.LU.64 R32, [R1+0x9c0] ;  /* 0x0009c00001207983 */ /* 0x001f220000300a00 */
[----:B------:R-:W-:Y:S01]  /*c6cb0*/  ISETP.LT.AND P6, PT, R40, UR6, !P3 ;  /* 0x0000000628007c0c */ /* 0x000fe2000dfc1270 */
[----:B------:R-:W-:Y:S01]  /*c6cc0*/  ULDC UR6, c[0x0][0x228] ;  /* 0x00008a0000067ab9 */ /* 0x000fe20000000800 */
[----:B------:R-:W-:Y:S01]  /*c6cd0*/  PRMT R2, R47, 0x7771, RZ ;  /* 0x000077712f027816 */ /* 0x000fe200000000ff */
[----:B------:R-:W4:Y:S01]  /*c6ce0*/  LDL.LU.64 R60, [R1+0x9b8] ;  /* 0x0009b800013c7983 */ /* 0x000f220000300a00 */
[----:B------:R-:W-:Y:S01]  /*c6cf0*/  ISETP.LT.AND P4, PT, R44, UR6, !P3 ;  /* 0x000000062c007c0c */ /* 0x000fe2000df81270 */
[----:B------:R-:W-:-:S02]  /*c6d00*/  ULDC UR6, c[0x0][0x228] ;  /* 0x00008a0000067ab9 */ /* 0x000fc40000000800 */
[----:B------:R-:W4:Y:S01]  /*c6d10*/  LDL.LU.64 R28, [R1+0x9a0] ;  /* 0x0009a000011c7983 */ /* 0x000f220000300a00 */
[----:B------:R-:W-:Y:S01]  /*c6d20*/  ISETP.LT.AND P3, PT, R24, UR4, !P3 ;  /* 0x0000000418007c0c */ /* 0x000fe2000df61270 */
[----:B------:R-:W-:-:S04]  /*c6d30*/  ULDC UR4, c[0x0][0x228] ;  /* 0x00008a0000047ab9 */ /* 0x000fc80000000800 */
[----:B------:R0:W-:Y:S01]  /*c6d40*/  @P6 STG.E.U8 desc[UR32][R26.64], R2 ;  /* 0x000000021a006986 */ /* 0x0001e2000c101120 */
[----:B------:R-:W-:Y:S02]  /*c6d50*/  PRMT R0, R47, 0x7772, RZ ;  /* 0x000077722f007816 */ /* 0x000fe400000000ff */
[----:B------:R-:W-:Y:S01]  /*c6d60*/  ISETP.LT.AND P6, PT, R19, UR4, !P0 ;  /* 0x0000000413007c0c */ /* 0x000fe2000c7c1270 */
[----:B------:R-:W-:Y:S01]  /*c6d70*/  ULDC UR4, c[0x0][0x22c] ;  /* 0x00008b0000047ab9 */ /* 0x000fe20000000800 */
[----:B0-----:R-:W4:Y:S04]  /*c6d80*/  LDL.LU.64 R26, [R1+0x998] ;  /* 0x00099800011a7983 */ /* 0x001f280000300a00 */
[----:B------:R-:W4:Y:S04]  /*c6d90*/  LDL.LU R21, [R1+0xf0] ;  /* 0x0000f00001157983 */ /* 0x000f280000300800 */
[----:B------:R-:W4:Y:S04]  /*c6da0*/  LDL.LU.64 R54, [R1+0x990] ;  /* 0x0009900001367983 */ /* 0x000f280000300a00 */
[----:B------:R-:W4:Y:S04]  /*c6db0*/  LDL.LU.64 R36, [R1+0x988] ;  /* 0x0009880001247983 */ /* 0x000f280000300a00 */
[----:B------:R0:W-:Y:S02]  /*c6dc0*/  @P4 STG.E.U8 desc[UR32][R42.64], R0 ;  /* 0x000000002a004986 */ /* 0x0001e4000c101120 */
[----:B0-----:R-:W-:-:S02]  /*c6dd0*/  PRMT R0, R47, 0x7773, RZ ;  /* 0x000077732f007816 */ /* 0x001fc400000000ff */
[----:B------:R-:W4:Y:S04]  /*c6de0*/  LDL.LU.64 R42, [R1+0x980] ;  /* 0x00098000012a7983 */ /* 0x000f280000300a00 */
[----:B--2---:R0:W-:Y:S01]  /*c6df0*/  @P3 STG.E.U8 desc[UR32][R34.64], R0 ;  /* 0x0000000022003986 */ /* 0x0041e2000c101120 */
[----:B---3--:R-:W-:-:S03]  /*c6e00*/  PRMT R3, R20, 0x7770, RZ ;  /* 0x0000777014037816 */ /* 0x008fc600000000ff */
[----:B0-----:R-:W2:Y:S04]  /*c6e10*/  LDL.LU.64 R34, [R1+0x968] ;  /* 0x0009680001227983 */ /* 0x001ea80000300a00 */
[----:B------:R-:W3:Y:S04]  /*c6e20*/  LDL.LU R47, [R1+0x144] ;  /* 0x00014400012f7983 */ /* 0x000ee80000300800 */
[----:B----4-:R0:W-:Y:S04]  /*c6e30*/  @P6 STG.E.U8 desc[UR32][R32.64], R3 ;  /* 0x0000000320006986 */ /* 0x0101e8000c101120 */
[----:B0-----:R-:W4:Y:S01]  /*c6e40*/  LDL.LU.64 R32, [R1+0x960] ;  /* 0x0009600001207983 */ /* 0x001f220000300a00 */
[----:B------:R-:W-:Y:S01]  /*c6e50*/  VIADD R2, R18, 0xa ;  /* 0x0000000a12027836 */ /* 0x000fe20000000000 */
[----:B------:R-:W-:Y:S01]  /*c6e60*/  ISETP.LT.AND P5, PT, R25, UR6, !P0 ;  /* 0x0000000619007c0c */ /* 0x000fe2000c7a1270 */
[----:B------:R-:W-:Y:S01]  /*c6e70*/  ULDC UR6, c[0x0][0x228] ;  /* 0x00008a0000067ab9 */ /* 0x000fe20000000800 */
[----:B------:R-:W-:Y:S01]  /*c6e80*/  ISETP.LT.AND P4, PT, R11, UR8, !P0 ;  /* 0x000000080b007c0c */ /* 0x000fe2000c781270 */
[----:B------:R-:W-:Y:S01]  /*c6e90*/  ULDC UR8, c[0x0][0x228] ;  /* 0x00008a0000087ab9 */ /* 0x000fe20000000800 */
[----:B------:R-:W-:Y:S01]  /*c6ea0*/  ISETP.GE.AND P2, PT, R2, UR4, PT ;  /* 0x0000000402007c0c */ /* 0x000fe2000bf46270 */
[----:B------:R-:W-:Y:S01]  /*c6eb0*/  ULDC UR4, c[0x0][0x228] ;  /* 0x00008a0000047ab9 */ /* 0x000fe20000000800 */
[----:B------:R-:W-:-:S02]  /*c6ec0*/  PRMT R2, R20, 0x7771, RZ ;  /* 0x0000777114027816 */ /* 0x000fc400000000ff */
[----:B------:R-:W-:Y:S01]  /*c6ed0*/  ISETP.LT.AND P3, PT, R41, UR4, !P0 ;  /* 0x0000000429007c0c */ /* 0x000fe2000c761270 */
[----:B------:R-:W-:Y:S01]  /*c6ee0*/  ULDC UR4, c[0x0][0x228] ;  /* 0x00008a0000047ab9 */ /* 0x000fe20000000800 */
[----:B------:R-:W-:Y:S02]  /*c6ef0*/  PRMT R0, R20, 0x7772, RZ ;  /* 0x0000777214007816 */ /* 0x000fe400000000ff */
[----:B------:R-:W-:Y:S01]  /*c6f00*/  ISETP.LT.AND P6, PT, R45, UR4, !P0 ;  /* 0x000000042d007c0c */ /* 0x000fe2000c7c1270 */
[----:B------:R-:W-:Y:S01]  /*c6f10*/  @P5 STG.E.U8 desc[UR32][R60.64], R2 ;  /* 0x000000023c005986 */ /* 0x000fe2000c101120 */
[----:B------:R-:W-:Y:S01]  /*c6f20*/  ISETP.LT.AND P5, PT, R40, UR6, !P0 ;  /* 0x0000000628007c0c */ /* 0x000fe2000c7a1270 */
[----:B------:R-:W-:Y:S01]  /*c6f30*/  ULDC UR4, c[0x0][0x228] ;  /* 0x00008a0000047ab9 */ /* 0x000fe20000000800 */
[----:B------:R-:W-:Y:S01]  /*c6f40*/  ULDC UR6, c[0x0][0x228] ;  /* 0x00008a0000067ab9 */ /* 0x000fe20000000800 */
[----:B------:R0:W-:Y:S01]  /*c6f50*/  @P4 STG.E.U8 desc[UR32][R28.64], R0 ;  /* 0x000000001c004986 */ /* 0x0001e2000c101120 */
[----:B------:R-:W-:Y:S01]  /*c6f60*/  ISETP.LT.AND P4, PT, R44, UR4, !P0 ;  /* 0x000000042c007c0c */ /* 0x000fe2000c781270 */
[----:B------:R-:W-:Y:S01]  /*c6f70*/  ULDC UR4, c[0x0][0x228] ;  /* 0x00008a0000047ab9 */ /* 0x000fe20000000800 */
[----:B0-----:R-:W-:-:S02]  /*c6f80*/  PRMT R0, R20, 0x7773, RZ ;  /* 0x0000777314007816 */ /* 0x001fc400000000ff */
[----:B------:R-:W-:-:S03]  /*c6f90*/  PRMT R2, R21, 0x7771, RZ ;  /* 0x0000777115027816 */ /* 0x000fc600000000ff */
[----:B------:R0:W-:Y:S01]  /*c6fa0*/  @P3 STG.E.U8 desc[UR32][R26.64], R0 ;  /* 0x000000001a003986 */ /* 0x0001e2000c101120 */
[----:B------:R-:W-:Y:S01]  /*c6fb0*/  ISETP.LT.AND P3, PT, R24, UR4, !P0 ;  /* 0x0000000418007c0c */ /* 0x000fe2000c761270 */
[----:B------:R-:W-:Y:S01]  /*c6fc0*/  ULDC UR4, c[0x0][0x228] ;  /* 0x00008a0000047ab9 */ /* 0x000fe20000000800 */
[----:B------:R-:W-:Y:S01]  /*c6fd0*/  ISETP.LT.AND P0, PT, R19, UR6, !P2 ;  /* 0x0000000613007c0c */ /* 0x000fe2000d701270 */
[----:B------:R-:W-:Y:S01]  /*c6fe0*/  ULDC UR6, c[0x0][0x228] ;  /* 0x00008a0000067ab9 */ /* 0x000fe20000000800 */
[C---:B0-----:R-:W-:Y:S01]  /*c6ff0*/  PRMT R0, R21.reuse, 0x7770, RZ ;  /* 0x0000777015007816 */ /* 0x041fe200000000ff */
[----:B------:R-:W4:Y:S04]  /*c7000*/  LDL.LU.64 R26, [R1+0x958] ;  /* 0x00095800011a7983 */ /* 0x000f280000300a00 */
[----:B------:R0:W-:Y:S04]  /*c7010*/  @P6 STG.E.U8 desc[UR32][R54.64], R0 ;  /* 0x0000000036006986 */ /* 0x0001e8000c101120 */
[----:B------:R1:W-:Y:S04]  /*c7020*/  @P5 STG.E.U8 desc[UR32][R36.64], R2 ;  /* 0x0000000224005986 */ /* 0x0003e8000c101120 */
[----:B------:R-:W4:Y:S01]  /*c7030*/  LDL.LU R29, [R1+0x104] ;  /* 0x00010400011d7983 */ /* 0x000f220000300800 */
[----:B0-----:R-:W-:-:S02]  /*c7040*/  PRMT R0, R21, 0x7772, RZ ;  /* 0x0000777215007816 */ /* 0x001fc400000000ff */
[----:B-1----:R-:W-:Y:S02]  /*c7050*/  PRMT R2, R21, 0x7773, RZ ;  /* 0x0000777315027816 */ /* 0x002fe400000000ff */
[----:B------:R-:W4:Y:S04]  /*c7060*/  LDL.LU.64 R20, [R1+0x948] ;  /* 0x0009480001147983 */ /* 0x000f280000300a00 */
[----:B------:R3:W-:Y:S04]  /*c7070*/  @P4 STG.E.U8 desc[UR32][R42.64], R0 ;  /* 0x000000002a004986 */ /* 0x0007e8000c101120 */
[----:B------:R-:W4:Y:S04]  /*c7080*/  LDL.LU.64 R60, [R1+0x940] ;  /* 0x00094000013c7983 */ /* 0x000f280000300a00 */
[----:B------:R-:W4:Y:S04]  /*c7090*/  LDL.LU.64 R54, [R1+0x938] ;  /* 0x0009380001367983 */ /* 0x000f280000300a00 */
[----:B--2---:R-:W-:Y:S01]  /*c70a0*/  @P3 STG.E.U8 desc[UR32][R34.64], R2 ;  /* 0x0000000222003986 */ /* 0x004fe2000c101120 */
[----:B---3--:R-:W-:-:S05]  /*c70b0*/  PRMT R0, R47, 0x7770, RZ ;  /* 0x000077702f007816 */ /* 0x008fca00000000ff */
[----:B----4-:R0:W-:Y:S04]  /*c70c0*/  @P0 STG.E.U8 desc[UR32][R32.64], R0 ;  /* 0x0000000020000986 */ /* 0x0101e8000c101120 */
[----:B0-----:R-:W2:Y:S04]  /*c70d0*/  LDL.LU.64 R32, [R1+0x930] ;  /* 0x0009300001207983 */ /* 0x001ea80000300a00 */
[----:B------:R-:W3:Y:S04]  /*c70e0*/  LDL.LU.64 R42, [R1+0x928] ;  /* 0x00092800012a7983 */ /* 0x000ee80000300a00 */
[----:B------:R-:W4:Y:S01]  /*c70f0*/  LDL.LU.64 R34, [R1+0x918] ;  /* 0x0009180001227983 */ /* 0x000f220000300a00 */
[----:B------:R-:W-:Y:S01]  /*c7100*/  ISETP.LT.AND P3, PT, R25, UR4, !P2 ;  /* 0x0000000419007c0c */ /* 0x000fe2000d761270 */
[----:B------:R-:W-:-:S02]  /*c7110*/  ULDC UR4, c[0x0][0x228] ;  /* 0x00008a0000047ab9 */ /* 0x000fc40000000800 */
[----:B------:R-:W-:Y:S01]  /*c7120*/  ISETP.LT.AND P4, PT, R11, UR4, !P2 ;  /* 0x000000040b007c0c */ /* 0x000fe2000d781270 */
[----:B------:R-:W4:Y:S01]  /*c7130*/  LDL.LU R46, [R1+0x24] ;  /* 0x00002400012e7983 */ /* 0x000f220000300800 */
[----:B------:R-:W-:Y:S01]  /*c7140*/  VIADD R0, R18, 0xb ;  /* 0x0000000b12007836 */ /* 0x000fe20000000000 */
[----:B------:R-:W-:Y:S01]  /*c7150*/  ISETP.LT.AND P5, PT, R41, UR6, !P2 ;  /* 0x0000000629007c0c */ /* 0x000fe2000d7a1270 */
[----:B------:R-:W-:Y:S01]  /*c7160*/  ULDC UR4, c[0x0][0x22c] ;  /* 0x00008b0000047ab9 */ /* 0x000fe20000000800 */
[----:B------:R-:W-:Y:S01]  /*c7170*/  PRMT R2, R47, 0x7771, RZ ;  /* 0x000077712f027816 */ /* 0x000fe200000000ff */
[----:B------:R-:W4:Y:S01]  /*c7180*/  LDL.LU.64 R36, [R1+0x910] ;  /* 0x0009100001247983 */ /* 0x000f220000300a00 */
[----:B------:R-:W-:Y:S01]  /*c7190*/  ISETP.LT.AND P6, PT, R45, UR8, !P2 ;  /* 0x000000082d007c0c */ /* 0x000fe2000d7c1270 */
[----:B------:R-:W-:Y:S01]  /*c71a0*/  ULDC UR6, c[0x0][0x228] ;  /* 0x00008a0000067ab9 */ /* 0x000fe20000000800 */
[----:B------:R-:W-:Y:S01]  /*c71b0*/  PRMT R3, R47, 0x7772, RZ ;  /* 0x000077722f037816 */ /* 0x000fe200000000ff */
[----:B------:R-:W-:Y:S01]  /*c71c0*/  ULDC UR8, c[0x0][0x228] ;  /* 0x00008a0000087ab9 */ /* 0x000fe20000000800 */
[----:B------:R-:W-:Y:S01]  /*c71d0*/  ISETP.GE.AND P0, PT, R0, UR4, PT ;  /* 0x0000000400007c0c */ /* 0x000fe2000bf06270 */
[----:B------:R-:W-:Y:S01]  /*c71e0*/  ULDC UR4, c[0x0][0x228] ;  /* 0x00008a0000047ab9 */ /* 0x000fe20000000800 */
[----:B------:R0:W-:Y:S01]  /*c71f0*/  @P3 STG.E.U8 desc[UR32][R26.64], R2 ;  /* 0x000000021a003986 */ /* 0x0001e2000c101120 */
[----:B------:R-:W-:Y:S01]  /*c7200*/  ISETP.LT.AND P3, PT, R40, UR4, !P2 ;  /* 0x0000000428007c0c */ /* 0x000fe2000d761270 */
[----:B------:R-:W-:-:S02]  /*c7210*/  ULDC UR4, c[0x0][0x228] ;  /* 0x00008a0000047ab9 */ /* 0x000fc40000000800 */
[----:B0-----:R-:W4:Y:S01]  /*c7220*/  LDL.LU.64 R26, [R1+0x908] ;  /* 0x00090800011a7983 */ /* 0x001f220000300a00 */
[----:B------:R-:W-:Y:S02]  /*c7230*/  PRMT R2, R47, 0x7773, RZ ;  /* 0x000077732f027816 */ /* 0x000fe400000000ff */
[C---:B------:R-:W-:Y:S01]  /*c7240*/  PRMT R0, R29.reuse, 0x7770, RZ ;  /* 0x000077701d007816 */ /* 0x040fe200000000ff */
[----:B------:R0:W-:Y:S04]  /*c7250*/  @P4 STG.E.U8 desc[UR32][R20.64], R3 ;  /* 0x0000000314004986 */ /* 0x0001e8000c101120 */
[----:B0-----:R-:W4:Y:S04]  /*c7260*/  LDL.LU.64 R20, [R1+0x8f0] ;  /* 0x0008f00001147983 */ /* 0x001f280000300a00 */
[----:B------:R-:W-:Y:S04]  /*c7270*/  @P5 STG.E.U8 desc[UR32][R60.64], R2 ;  /* 0x000000023c005986 */ /* 0x000fe8000c101120 */
[----:B------:R0:W-:Y:S02]  /*c7280*/  @P6 STG.E.U8 desc[UR32][R54.64], R0 ;  /* 0x0000000036006986 */ /* 0x0001e4000c101120 */
[----:B0-----:R-:W-:-:S05]  /*c7290*/  PRMT R0, R29, 0x7771, RZ ;  /* 0x000077711d007816 */ /* 0x001fca00000000ff */
[----:B--2---:R0:W-:Y:S04]  /*c72a0*/  @P3 STG.E.U8 desc[UR32][R32.64], R0 ;  /* 0x0000000020003986 */ /* 0x0041e8000c101120 */
[----:B0-----:R-:W2:Y:S01]  /*c72b0*/  LDL.LU.64 R32, [R1+0x8e8] ;  /* 0x0008e80001207983 */ /* 0x001ea20000300a00 */
[----:B------:R-:W-:Y:S01]  /*c72c0*/  ISETP.LT.AND P4, PT, R44, UR4, !P2 ;  /* 0x000000042c007c0c */ /* 0x000fe2000d781270 */
[----:B------:R-:W-:Y:S01]  /*c72d0*/  ULDC UR4, c[0x0][0x228] ;  /* 0x00008a0000047ab9 */ /* 0x000fe20000000800 */
[----:B------:R-:W-:Y:S01]  /*c72e0*/  ISETP.LT.AND P2, PT, R24, UR6, !P2 ;  /* 0x0000000618007c0c */ /* 0x000fe2000d741270 */
[----:B------:R-:W2:Y:S01]  /*c72f0*/  LDL.LU R47, [R1+0xf4] ;  /* 0x0000f400012f7983 */ /* 0x000ea20000300800 */
[C---:B------:R-:W-:Y:S01]  /*c7300*/  PRMT R0, R29.reuse, 0x7772, RZ ;  /* 0x000077721d007816 */ /* 0x040fe200000000ff */
[----:B------:R-:W-:Y:S01]  /*c7310*/  ULDC UR6, c[0x0][0x228] ;  /* 0x00008a0000067ab9 */ /* 0x000fe20000000800 */
[----:B------:R-:W-:-:S07]  /*c7320*/  PRMT R2, R29, 0x7773, RZ ;  /* 0x000077731d027816 */ /* 0x000fce00000000ff */
[----:B---3--:R-:W-:Y:S04]  /*c7330*/  @P4 STG.E.U8 desc[UR32][R42.64], R0 ;  /* 0x000000002a004986 */ /* 0x008fe8000c101120 */
[----:B----4-:R0:W-:Y:S01]  /*c7340*/  @P2 STG.E.U8 desc[UR32][R34.64], R2 ;  /* 0x0000000222002986 */ /* 0x0101e2000c101120 */
[----:B------:R-:W-:Y:S01]  /*c7350*/  ISETP.LT.AND P5, PT, R19, UR4, !P0 ;  /* 0x0000000413007c0c */ /* 0x000fe2000c7a1270 */
[----:B------:R-:W-:Y:S02]  /*c7360*/  ULDC UR4, c[0x0][0x228] ;  /* 0x00008a0000047ab9 */ /* 0x000fe40000000800 */
[----:B0-----:R-:W3:Y:S01]  /*c7370*/  LDL.LU.64 R34, [R1+0x8e0] ;  /* 0x0008e00001227983 */ /* 0x001ee20000300a00 */
[----:B------:R-:W-:Y:S01]  /*c7380*/  ISETP.LT.AND P6, PT, R25, UR4, !P0 ;  /* 0x0000000419007c0c */ /* 0x000fe2000c7c1270 */
[----:B------:R-:W-:Y:S01]  /*c7390*/  ULDC UR4, c[0x0][0x228] ;  /* 0x00008a0000047ab9 */ /* 0x000fe20000000800 */
[----:B------:R-:W-:Y:S01]  /*c73a0*/  ISETP.LT.AND P3, PT, R11, UR6, !P0 ;  /* 0x000000060b007c0c */ /* 0x000fe2000c761270 */
[----:B------:R-:W4:Y:S01]  /*c73b0*/  LDL.LU.64 R54, [R1+0x8d8] ;  /* 0x0008d80001367983 */ /* 0x000f220000300a00 */
[C---:B------:R-:W-:Y:S01]  /*c73c0*/  PRMT R0, R46.reuse, 0x7770, RZ ;  /* 0x000077702e007816 */ /* 0x040fe200000000ff */
[----:B------:R-:W-:Y:S01]  /*c73d0*/  ULDC UR6, c[0x0][0x228] ;  /* 0x00008a0000067ab9 */ /* 0x000fe20000000800 */
[C---:B------:R-:W-:Y:S01]  /*c73e0*/  PRMT R2, R46.reuse, 0x7771, RZ ;  /* 0x000077712e027816 */ /* 0x040fe200000000ff */
[----:B------:R-:W4:Y:S04]  /*c73f0*/  LDL.LU.64 R42, [R1+0x8d0] ;  /* 0x0008d000012a7983 */ /* 0x000f280000300a00 */
[----:B------:R0:W-:Y:S04]  /*c7400*/  @P5 STG.E.U8 desc[UR32][R36.64], R0 ;  /* 0x0000000024005986 */ /* 0x0001e8000c101120 */
[----:B------:R-:W-:Y:S01]  /*c7410*/  @P6 STG.E.U8 desc[UR32][R26.64], R2 ;  /* 0x000000021a006986 */ /* 0x000fe2000c101120 */
[----:B------:R-:W-:Y:S01]  /*c7420*/  ISETP.LT.AND P6, PT, R41, UR4, !P0 ;  /* 0x0000000429007c0c */ /* 0x000fe2000c7c1270 */
[----:B------:R-:W-:Y:S01]  /*c7430*/  ULDC UR4, c[0x0][0x228] ;  /* 0x00008a0000047ab9 */ /* 0x000fe20000000800 */
[----:B0-----:R-:W-:-:S05]  /*c7440*/  PRMT R0, R46, 0x7772, RZ ;  /* 0x000077722e007816 */ /* 0x001fca00000000ff */
[----:B------:R0:W-:Y:S04]  /*c7450*/  @P3 STG.E.U8 desc[UR32][R20.64], R0 ;  /* 0x0000000014003986 */ /* 0x0001e8000c101120 */
[----:B0-----:R-:W4:Y:S04]  /*c7460*/  LDL.LU.64 R20, [R1+0x8c8] ;  /* 0x0008c80001147983 */ /* 0x001f280000300a00 */
[----:B------:R-:W4:Y:S01]  /*c7470*/  LDL.LU R37, [R1+0x148] ;  /* 0x0001480001257983 */ /* 0x000f220000300800 */
[----:B------:R-:W-:-:S03]  /*c7480*/  PRMT R0, R46, 0x7773, RZ ;  /* 0x000077732e007816 */ /* 0x000fc600000000ff */
[----:B------:R-:W4:Y:S04]  /*c7490*/  LDL.LU.64 R28, [R1+0x8c0] ;  /* 0x0008c000011c7983 */ /* 0x000f280000300a00 */
[----:B------:R-:W4:Y:S04]  /*c74a0*/  LDL.LU.64 R26, [R1+0x8b8] ;  /* 0x0008b800011a7983 */ /* 0x000f280000300a00 */
[----:B--2---:R0:W-:Y:S04]  /*c74b0*/  @P6 STG.E.U8 desc[UR32][R32.64], R0 ;  /* 0x0000000020006986 */ /* 0x0041e8000c101120 */
[----:B0-----:R-:W2:Y:S01]  /*c74c0*/  LDL.LU.64 R32, [R1+0x8a0] ;  /* 0x0008a00001207983 */ /* 0x001ea20000300a00 */
[----:B------:R-:W-:-:S02]  /*c74d0*/  ISETP.LT.AND P3, PT, R45, UR4, !P0 ;  /* 0x000000042d007c0c */ /* 0x000fc4000c761270 */
[----:B------:R-:W-:Y:S01]  /*c74e0*/  PRMT R3, R47, 0x7770, RZ ;  /* 0x000077702f037816 */ /* 0x000fe200000000ff */
[----:B------:R-:W-:Y:S01]  /*c74f0*/  VIADD R2, R18, 0xc ;  /* 0x0000000c12027836 */ /* 0x000fe20000000000 */
[----:B------:R-:W-:Y:S01]  /*c7500*/  ISETP.LT.AND P4, PT, R40, UR6, !P0 ;  /* 0x0000000628007c0c */ /* 0x000fe2000c781270 */
[----:B------:R-:W-:Y:S01]  /*c7510*/  ULDC UR4, c[0x0][0x22c] ;  /* 0x00008b0000047ab9 */ /* 0x000fe20000000800 */
[----:B------:R-:W-:Y:S01]  /*c7520*/  ISETP.LT.AND P5, PT, R44, UR8, !P0 ;  /* 0x000000082c007c0c */ /* 0x000fe2000c7a1270 */
[----:B------:R-:W-:Y:S01]  /*c7530*/  ULDC UR6, c[0x0][0x228] ;  /* 0x00008a0000067ab9 */ /* 0x000fe20000000800 */
[----:B------:R-:W-:Y:S01]  /*c7540*/  ISETP.GE.AND P2, PT, R2, UR4, PT ;  /* 0x0000000402007c0c */ /* 0x000fe2000bf46270 */
[----:B------:R-:W-:-:S04]  /*c7550*/  ULDC UR4, c[0x0][0x228] ;  /* 0x00008a0000047ab9 */ /* 0x000fc80000000800 */
[----:B---3--:R0:W-:Y:S01]  /*c7560*/  @P3 STG.E.U8 desc[UR32][R34.64], R3 ;  /* 0x0000000322003986 */ /* 0x0081e2000c101120 */
[----:B------:R-:W-:Y:S01]  /*c7570*/  ISETP.LT.AND P0, PT, R24, UR4, !P0 ;  /* 0x0000000418007c0c */ /* 0x000fe2000c701270 */
[----:B------:R-:W-:Y:S01]  /*c7580*/  ULDC UR4, c[0x0][0x228] ;  /* 0x00008a0000047ab9 */ /* 0x000fe20000000800 */
[C---:B------:R-:W-:Y:S01]  /*c7590*/  PRMT R0, R47.reuse, 0x7772, RZ ;  /* 0x000077722f007816 */ /* 0x040fe200000000ff */
[----:B------:R-:W-:Y:S01]  /*c75a0*/  ULDC UR8, c[0x0][0x228] ;  /* 0x00008a0000087ab9 */ /* 0x000fe20000000800 */
[----:B0-----:R-:W3:Y:S01]  /*c75b0*/  LDL.LU.64 R34, [R1+0x898] ;  /* 0x0008980001227983 */ /* 0x001ee20000300a00 */
[----:B------:R-:W-:-:S03]  /*c75c0*/  PRMT R2, R47, 0x7771, RZ ;  /* 0x000077712f027816 */ /* 0x000fc600000000ff */
[----:B------:R-:W3:Y:S01]  /*c75d0*/  LDL.LU R46, [R1+0x108] ;  /* 0x00010800012e7983 */ /* 0x000ee20000300800 */
[----:B------:R-:W-:Y:S01]  /*c75e0*/  ISETP.LT.AND P6, PT, R25, UR6, !P2 ;  /* 0x0000000619007c0c */ /* 0x000fe2000d7c1270 */
[----:B------:R-:W-:Y:S02]  /*c75f0*/  ULDC UR6, c[0x0][0x228] ;  /* 0x00008a0000067ab9 */ /* 0x000fe40000000800 */
[----:B----4-:R-:W-:Y:S04]  /*c7600*/  @P4 STG.E.U8 desc[UR32][R54.64], R2 ;  /* 0x0000000236004986 */ /* 0x010fe8000c101120 */
[----:B------:R0:W-:Y:S01]  /*c7610*/  @P5 STG.E.U8 desc[UR32][R42.64], R0 ;  /* 0x000000002a005986 */ /* 0x0001e2000c101120 */
[----:B------:R-:W-:Y:S01]  /*c7620*/  ISETP.LT.AND P5, PT, R19, UR4, !P2 ;  /* 0x0000000413007c0c */ /* 0x000fe2000d7a1270 */
[----:B------:R-:W-:Y:S01]  /*c7630*/  ULDC UR4, c[0x0][0x22c] ;  /* 0x00008b0000047ab9 */ /* 0x000fe20000000800 */
[----:B0-----:R-:W-:Y:S01]  /*c7640*/  PRMT R0, R47, 0x7773, RZ ;  /* 0x000077732f007816 */ /* 0x001fe200000000ff */
[----:B------:R-:W4:Y:S04]  /*c7650*/  LDL.LU.64 R42, [R1+0x890] ;  /* 0x00089000012a7983 */ /* 0x000f280000300a00 */
[----:B------:R0:W-:Y:S01]  /*c7660*/  @P0 STG.E.U8 desc[UR32][R20.64], R0 ;  /* 0x0000000014000986 */ /* 0x0001e2000c101120 */
[----:B------:R-:W-:Y:S01]  /*c7670*/  ISETP.LT.AND P0, PT, R11, UR6, !P2 ;  /* 0x000000060b007c0c */ /* 0x000fe2000d701270 */
[----:B------:R-:W-:Y:S01]  /*c7680*/  ULDC UR6, c[0x0][0x228] ;  /* 0x00008a0000067ab9 */ /* 0x000fe20000000800 */
[----:B------:R-:W-:-:S02]  /*c7690*/  PRMT R3, R37, 0x7770, RZ ;  /* 0x0000777025037816 */ /* 0x000fc400000000ff */
[C---:B------:R-:W-:Y:S01]  /*c76a0*/  PRMT R2, R37.reuse, 0x7771, RZ ;  /* 0x0000777125027816 */ /* 0x040fe200000000ff */
[----:B0-----:R-:W4:Y:S04]  /*c76b0*/  LDL.LU.64 R20, [R1+0x888] ;  /* 0x0008880001147983 */ /* 0x001f280000300a00 */
[----:B------:R-:W-:Y:S04]  /*c76c0*/  @P5 STG.E.U8 desc[UR32][R28.64], R3 ;  /* 0x000000031c005986 */ /* 0x000fe8000c101120 */
[----:B------:R0:W-:Y:S02]  /*c76d0*/  @P6 STG.E.U8 desc[UR32][R26.64], R2 ;  /* 0x000000021a006986 */ /* 0x0001e4000c101120 */
[----:B0-----:R-:W-:-:S02]  /*c76e0*/  PRMT R2, R37, 0x7772, RZ ;  /* 0x0000777225027816 */ /* 0x001fc400000000ff */
[----:B------:R-:W4:Y:S04]  /*c76f0*/  LDL.LU.64 R26, [R1+0x880] ;  /* 0x00088000011a7983 */ /* 0x000f280000300a00 */
[----:B------:R-:W4:Y:S04]  /*c7700*/  LDL.LU R47, [R1+0x28] ;  /* 0x00002800012f7983 */ /* 0x000f280000300800 */
[----:B--2---:R0:W-:Y:S04]  /*c7710*/  @P0 STG.E.U8 desc[UR32][R32.64], R2 ;  /* 0x0000000220000986 */ /* 0x0041e8000c101120 */
[----:B0-----:R-:W2:Y:S01]  /*c7720*/  LDL.LU.64 R32, [R1+0x878] ;  /* 0x0008780001207983 */ /* 0x001ea20000300a00 */
[----:B------:R-:W-:Y:S01]  /*c7730*/  ISETP.LT.AND P4, PT, R41, UR8, !P2 ;  /* 0x0000000829007c0c */ /* 0x000fe2000d781270 */
[----:B------:R-:W-:Y:S01]  /*c7740*/  VIADD R0, R18, 0xd ;  /* 0x0000000d12007836 */ /* 0x000fe20000000000 */
[----:B------:R-:W-:Y:S01]  /*c7750*/  ISETP.LT.AND P5, PT, R44, UR6, !P2 ;  /* 0x000000062c007c0c */ /* 0x000fe2000d7a1270 */
[----:B------:R-:W2:Y:S01]  /*c7760*/  LDL.LU.64 R28, [R1+0x870] ;  /* 0x00087000011c7983 */ /* 0x000ea20000300a00 */
[----:B------:R-:W-:Y:S01]  /*c7770*/  ULDC UR6, c[0x0][0x228] ;  /* 0x00008a0000067ab9 */ /* 0x000fe20000000800 */
[----:B------:R-:W-:Y:S01]  /*c7780*/  ULDC UR8, c[0x0][0x228] ;  /* 0x00008a0000087ab9 */ /* 0x000fe20000000800 */
[----:B------:R-:W-:Y:S01]  /*c7790*/  ISETP.GE.AND P3, PT, R0, UR4, PT ;  /* 0x0000000400007c0c */ /* 0x000fe2000bf66270 */
[----:B------:R-:W-:Y:S01]  /*c77a0*/  ULDC UR4, c[0x0][0x228] ;  /* 0x00008a0000047ab9 */ /* 0x000fe20000000800 */
[----:B------:R-:W-:-:S02]  /*c77b0*/  PRMT R0, R37, 0x7773, RZ ;  /* 0x0000777325007816 */ /* 0x000fc400000000ff */
[----:B------:R-:W2:Y:S04]  /*c77c0*/  LDL.LU.64 R36, [R1+0x868] ;  /* 0x0008680001247983 */ /* 0x000ea80000300a00 */
[----:B---3--:R0:W-:Y:S01]  /*c77d0*/  @P4 STG.E.U8 desc[UR32][R34.64], R0 ;  /* 0x0000000022004986 */ /* 0x0081e2000c101120 */
[----:B------:R-:W-:Y:S01]  /*c77e0*/  ISETP.LT.AND P6, PT, R45, UR4, !P2 ;  /* 0x000000042d007c0c */ /* 0x000fe2000d7c1270 */
[----:B------:R-:W-:Y:S02]  /*c77f0*/  ULDC UR4, c[0x0][0x228] ;  /* 0x00008a0000047ab9 */ /* 0x000fe40000000800 */
[----:B0-----:R-:W3:Y:S01]  /*c7800*/  LDL.LU.64 R34, [R1+0x850] ;  /* 0x0008500001227983 */ /* 0x001ee20000300a00 */
[----:B------:R-:W-:Y:S02]  /*c7810*/  ISETP.LT.AND P4, PT, R40, UR4, !P2 ;  /* 0x0000000428007c0c */ /* 0x000fe4000d781270 */
[----:B------:R-:W-:Y:S01]  /*c7820*/  PRMT R2, R46, 0x7770, RZ ;  /* 0x000077702e027816 */ /* 0x000fe200000000ff */
[----:B------:R-:W-:Y:S01]  /*c7830*/  VIADD R0, R18, 0xe ;  /* 0x0000000e12007836 */ /* 0x000fe20000000000 */
[----:B------:R-:W-:-:S04]  /*c7840*/  ULDC UR4, c[0x0][0x22c] ;  /* 0x00008b0000047ab9 */ /* 0x000fc80000000800 */
[----:B------:R-:W-:Y:S01]  /*c7850*/  ISETP.GE.AND P0, PT, R0, UR4, PT ;  /* 0x0000000400007c0c */ /* 0x000fe2000bf06270 */
[----:B------:R-:W-:Y:S01]  /*c7860*/  ULDC UR4, c[0x0][0x228] ;  /* 0x00008a0000047ab9 */ /* 0x000fe20000000800 */
[----:B----4-:R0:W-:Y:S01]  /*c7870*/  @P6 STG.E.U8 desc[UR32][R42.64], R2 ;  /* 0x000000022a006986 */ /* 0x0101e2000c101120 */
[----:B------:R-:W-:Y:S01]  /*c7880*/  ISETP.LT.AND P2, PT, R24, UR4, !P2 ;  /* 0x0000000418007c0c */ /* 0x000fe2000d741270 */
[----:B------:R-:W-:Y:S01]  /*c7890*/  ULDC UR4, c[0x0][0x228] ;  /* 0x00008a0000047ab9 */ /* 0x000fe20000000800 */
[C---:B0-----:R-:W-:Y:S01]  /*c78a0*/  PRMT R2, R46.reuse, 0x7771, RZ ;  /* 0x000077712e027816 */ /* 0x041fe200000000ff */
[----:B------:R-:W4:Y:S04]  /*c78b0*/  LDL.LU R43, [R1+0xf8] ;  /* 0x0000f800012b7983 */ /* 0x000f280000300800 */
[----:B------:R0:W-:Y:S01]  /*c78c0*/  @P4 STG.E.U8 desc[UR32][R20.64], R2 ;  /* 0x0000000214004986 */ /* 0x0001e2000c101120 */
[----:B------:R-:W-:-:S03]  /*c78d0*/  PRMT R0, R46, 0x7772, RZ ;  /* 0x000077722e007816 */ /* 0x000fc600000000ff */
[----:B0-----:R-:W4:Y:S01]  /*c78e0*/  LDL.LU.64 R20, [R1+0x848] ;  /* 0x0008480001147983 */ /* 0x001f220000300a00 */
[----:B------:R-:W-:-:S03]  /*c78f0*/  PRMT R2, R46, 0x7773, RZ ;  /* 0x000077732e027816 */ /* 0x000fc600000000ff */
[----:B------:R-:W4:Y:S04]  /*c7900*/  LDL.LU.64 R54, [R1+0x840] ;  /* 0x0008400001367983 */ /* 0x000f280000300a00 */
[----:B------:R0:W-:Y:S04]  /*c7910*/  @P5 STG.E.U8 desc[UR32][R26.64], R0 ;  /* 0x000000001a005986 */ /* 0x0001e8000c101120 */
[----:B0-----:R-:W4:Y:S04]  /*c7920*/  LDL.LU.64 R26, [R1+0x838] ;  /* 0x00083800011a7983 */ /* 0x001f280000300a00 */
[----:B--2---:R0:W-:Y:S04]  /*c7930*/  @P2 STG.E.U8 desc[UR32][R32.64], R2 ;  /* 0x0000000220002986 */ /* 0x0041e8000c101120 */
[----:B0-----:R-:W2:Y:S01]  /*c7940*/  LDL.LU.64 R32, [R1+0x830] ;  /* 0x0008300001207983 */ /* 0x001ea20000300a00 */
[----:B------:R-:W-:Y:S01]  /*c7950*/  ISETP.LT.AND P6, PT, R19, UR6, !P3 ;  /* 0x0000000613007c0c */ /* 0x000fe2000dfc1270 */
[----:B------:R-:W-:Y:S01]  /*c7960*/  ULDC UR6, c[0x0][0x228] ;  /* 0x00008a0000067ab9 */ /* 0x000fe20000000800 */
[----:B------:R-:W-:Y:S01]  /*c7970*/  ISETP.LT.AND P5, PT, R25, UR4, !P3 ;  /* 0x0000000419007c0c */ /* 0x000fe2000dfa1270 */
[----:B------:R-:W-:-:S02]  /*c7980*/  ULDC UR4, c[0x0][0x228] ;  /* 0x00008a0000047ab9 */ /* 0x000fc40000000800 */
[----:B------:R-:W-:Y:S01]  /*c7990*/  ISETP.LT.AND P4, PT, R11, UR4, !P3 ;  /* 0x000000040b007c0c */ /* 0x000fe2000df81270 */
[----:B------:R-:W-:Y:S01]  /*c79a0*/  ULDC UR4, c[0x0][0x228] ;  /* 0x00008a0000047ab9 */ /* 0x000fe20000000800 */
[C---:B------:R-:W-:Y:S02]  /*c79b0*/  PRMT R0, R47.reuse, 0x7770, RZ ;  /* 0x000077702f007816 */ /* 0x040fe400000000ff */
[----:B------:R-:W-:-:S04]  /*c79c0*/  PRMT R2, R47, 0x7771, RZ ;  /* 0x000077712f027816 */ /* 0x000fc800000000ff */
[----:B------:R0:W-:Y:S04]  /*c79d0*/  @P6 STG.E.U8 desc[UR32][R28.64], R0 ;  /* 0x000000001c006986 */ /* 0x0001e8000c101120 */
[----:B------:R-:W-:Y:S01]  /*c79e0*/  @P5 STG.E.U8 desc[UR32][R36.64], R2 ;  /* 0x0000000224005986 */ /* 0x000fe2000c101120 */
[----:B0-----:R-:W-:-:S05]  /*c79f0*/  PRMT R0, R47, 0x7772, RZ ;  /* 0x000077722f007816 */ /* 0x001fca00000000ff */
[----:B---3--:R0:W-:Y:S04]  /*c7a00*/  @P4 STG.E.U8 desc[UR32][R34.64], R0 ;  /* 0x0000000022004986 */ /* 0x0081e8000c101120 */
[----:B0-----:R-:W3:Y:S01]  /*c7a10*/  LDL.LU.64 R34, [R1+0x820] ;  /* 0x0008200001227983 */ /* 0x001ee20000300a00 */
[----:B------:R-:W-:Y:S02]  /*c7a20*/  ISETP.LT.AND P2, PT, R41, UR4, !P3 ;  /* 0x0000000429007c0c */ /* 0x000fe4000df41270 */
[----:B------:R-:W-:Y:S01]  /*c7a30*/  ISETP.LT.AND P6, PT, R45, UR6, !P3 ;  /* 0x000000062d007c0c */ /* 0x000fe2000dfc1270 */
[----:B------:R-:W3:Y:S01]  /*c7a40*/  LDL.LU R29, [R1+0x14c] ;  /* 0x00014c00011d7983 */ /* 0x000ee20000300800 */
[----:B------:R-:W-:Y:S01]  /*c7a50*/  PRMT R3, R47, 0x7773, RZ ;  /* 0x000077732f037816 */ /* 0x000fe200000000ff */
[----:B------:R-:W-:Y:S01]  /*c7a60*/  ULDC UR6, c[0x0][0x228] ;  /* 0x00008a0000067ab9 */ /* 0x000fe20000000800 */
[----:B------:R-:W-:Y:S01]  /*c7a70*/  ISETP.LT.AND P5, PT, R44, UR8, !P3 ;  /* 0x000000082c007c0c */ /* 0x000fe2000dfa1270 */
[----:B------:R-:W3:Y:S01]  /*c7a80*/  LDL.LU.64 R36, [R1+0x818] ;  /* 0x0008180001247983 */ /* 0x000ee20000300a00 */
[----:B------:R-:W-:Y:S01]  /*c7a90*/  ISETP.LT.AND P4, PT, R40, UR6, !P3 ;  /* 0x0000000628007c0c */ /* 0x000fe2000df81270 */
[----:B------:R-:W-:Y:S01]  /*c7aa0*/  VIADD R0, R18, 0xf ;  /* 0x0000000f12007836 */ /* 0x000fe20000000000 */
[----:B----4-:R-:W-:Y:S01]  /*c7ab0*/  PRMT R2, R43, 0x7770, RZ ;  /* 0x000077702b027816 */ /* 0x010fe200000000ff */
[----:B------:R-:W4:Y:S01]  /*c7ac0*/  LDL.LU.64 R46, [R1+0x810] ;  /* 0x00081000012e7983 */ /* 0x000f220000300a00 */
[----:B------:R-:W-:Y:S01]  /*c7ad0*/  ULDC UR4, c[0x0][0x22c] ;  /* 0x00008b0000047ab9 */ /* 0x000fe20000000800 */
[----:B------:R-:W-:Y:S01]  /*c7ae0*/  ULDC UR6, c[0x0][0x228] ;  /* 0x00008a0000067ab9 */ /* 0x000fe20000000800 */
[----:B------:R-:W-:Y:S01]  /*c7af0*/  ULDC UR8, c[0x0][0x228] ;  /* 0x00008a0000087ab9 */ /* 0x000fe20000000800 */
[----:B------:R0:W-:Y:S01]  /*c7b00*/  @P2 STG.E.U8 desc[UR32][R20.64], R3 ;  /* 0x0000000314002986 */ /* 0x0001e2000c101120 */
[----:B------:R-:W-:Y:S01]  /*c7b10*/  ISETP.GE.AND P2, PT, R0, UR4, PT ;  /* 0x0000000400007c0c */ /* 0x000fe2000bf46270 */
[----:B------:R-:W-:-:S02]  /*c7b20*/  ULDC UR4, c[0x0][0x228] ;  /* 0x00008a0000047ab9 */ /* 0x000fc40000000800 */
[----:B------:R1:W-:Y:S01]  /*c7b30*/  @P6 STG.E.U8 desc[UR32][R54.64], R2 ;  /* 0x0000000236006986 */ /* 0x0003e2000c101120 */
[----:B------:R-:W-:-:S03]  /*c7b40*/  PRMT R0, R43, 0x7772, RZ ;  /* 0x000077722b007816 */ /* 0x000fc600000000ff */
[----:B0-----:R-:W4:Y:S01]  /*c7b50*/  LDL.LU.64 R20, [R1+0x800] ;  /* 0x0008000001147983 */ /* 0x001f220000300a00 */
[----:B-1----:R-:W-:-:S05]  /*c7b60*/  PRMT R2, R43, 0x7771, RZ ;  /* 0x000077712b027816 */ /* 0x002fca00000000ff */
[----:B------:R-:W-:Y:S04]  /*c7b70*/  @P4 STG.E.U8 desc[UR32][R26.64], R2 ;  /* 0x000000021a004986 */ /* 0x000fe8000c101120 */
[----:B--2---:R0:W-:Y:S04]  /*c7b80*/  @P5 STG.E.U8 desc[UR32][R32.64], R0 ;  /* 0x0000000020005986 */ /* 0x0041e8000c101120 */
[----:B0-----:R-:W2:Y:S04]  /*c7b90*/  LDL.LU R32, [R1+0x10c] ;  /* 0x00010c0001207983 */ /* 0x001ea80000300800 */
[----:B------:R-:W2:Y:S04]  /*c7ba0*/  LDL.LU R33, [R1+0x2c] ;  /* 0x00002c0001217983 */ /* 0x000ea80000300800 */
[----:B------:R-:W2:Y:S01]  /*c7bb0*/  LDL.LU.64 R26, [R1+0x7f8] ;  /* 0x0007f800011a7983 */ /* 0x000ea20000300a00 */
[----:B------:R-:W-:-:S02]  /*c7bc0*/  ISETP.LT.AND P3, PT, R24, UR4, !P3 ;  /* 0x0000000418007c0c */ /* 0x000fc4000df61270 */
[----:B------:R-:W-:Y:S02]  /*c7bd0*/  PRMT R2, R43, 0x7773, RZ ;  /* 0x000077732b027816 */ /* 0x000fe400000000ff */
[----:B------:R-:W-:Y:S01]  /*c7be0*/  ISETP.LT.AND P6, PT, R19, UR6, !P0 ;  /* 0x0000000613007c0c */ /* 0x000fe2000c7c1270 */
[----:B------:R-:W2:Y:S01]  /*c7bf0*/  LDL.LU.64 R42, [R1+0x7f0] ;  /* 0x0007f000012a7983 */ /* 0x000ea20000300a00 */
[----:B------:R-:W-:Y:S01]  /*c7c00*/  ULDC UR6, c[0x0][0x228] ;  /* 0x00008a0000067ab9 */ /* 0x000fe20000000800 */
[----:B------:R-:W-:Y:S01]  /*c7c10*/  ISETP.LT.AND P5, PT, R25, UR8, !P0 ;  /* 0x0000000819007c0c */ /* 0x000fe2000c7a1270 */
[----:B------:R-:W-:Y:S01]  /*c7c20*/  VIADD R0, R18, 0x10 ;  /* 0x0000001012007836 */ /* 0x000fe20000000000 */
[----:B------:R-:W-:Y:S01]  /*c7c30*/  ISETP.LT.AND P4, PT, R11, UR6, !P0 ;  /* 0x000000060b007c0c */ /* 0x000fe2000c781270 */
[----:B------:R-:W-:Y:S01]  /*c7c40*/  ULDC UR4, c[0x0][0x22c] ;  /* 0x00008b0000047ab9 */ /* 0x000fe20000000800 */
[----:B------:R-:W-:Y:S01]  /*c7c50*/  ULDC UR6, c[0x0][0x228] ;  /* 0x00008a0000067ab9 */ /* 0x000fe20000000800 */
[----:B------:R-:W-:Y:S01]  /*c7c60*/  ULDC UR8, c[0x0][0x228] ;  /* 0x00008a0000087ab9 */ /* 0x000fe20000000800 */
[----:B---3--:R0:W-:Y:S04]  /*c7c70*/  @P3 STG.E.U8 desc[UR32][R34.64], R2 ;  /* 0x0000000222003986 */ /* 0x0081e8000c101120 */
[----:B0-----:R-:W3:Y:S01]  /*c7c80*/  LDL.LU.64 R34, [R1+0x7e8] ;  /* 0x0007e80001227983 */ /* 0x001ee20000300a00 */
[----:B------:R-:W-:-:S02]  /*c7c90*/  PRMT R2, R29, 0x7770, RZ ;  /* 0x000077701d027816 */ /* 0x000fc400000000ff */
[----:B------:R-:W-:Y:S01]  /*c7ca0*/  ISETP.GE.AND P3, PT, R0, UR4, PT ;  /* 0x0000000400007c0c */ /* 0x000fe2000bf66270 */
[----:B------:R-:W-:Y:S01]  /*c7cb0*/  ULDC UR4, c[0x0][0x228] ;  /* 0x00008a0000047ab9 */ /* 0x000fe20000000800 */
[C---:B------:R-:W-:Y:S02]  /*c7cc0*/  PRMT R3, R29.reuse, 0x7771, RZ ;  /* 0x000077711d037816 */ /* 0x040fe400000000ff */
[----:B------:R-:W-:Y:S01]  /*c7cd0*/  PRMT R0, R29, 0x7772, RZ ;  /* 0x000077721d007816 */ /* 0x000fe200000000ff */
[----:B------:R-:W-:Y:S04]  /*c7ce0*/  @P6 STG.E.U8 desc[UR32][R36.64], R2 ;  /* 0x0000000224006986 */ /* 0x000fe8000c101120 */
[----:B----4-:R0:W-:Y:S04]  /*c7cf0*/  @P5 STG.E.U8 desc[UR32][R46.64], R3 ;  /* 0x000000032e005986 */ /* 0x0101e8000c101120 */
[----:B------:R1:W-:Y:S01]  /*c7d00*/  @P4 STG.E.U8 desc[UR32][R20.64], R0 ;  /* 0x0000000014004986 */ /* 0x0003e2000c101120 */
[----:B------:R-:W-:Y:S01]  /*c7d10*/  ISETP.LT.AND P4, PT, R41, UR4, !P0 ;  /* 0x0000000429007c0c */ /* 0x000fe2000c781270 */
[----:B------:R-:W-:-:S02]  /*c7d20*/  ULDC UR4, c[0x0][0x228] ;  /* 0x00008a0000047ab9 */ /* 0x000fc40000000800 */
[----:B0-----:R-:W4:Y:S04]  /*c7d30*/  LDL.LU R47, [R1+0xfc] ;  /* 0x0000fc00012f7983 */ /* 0x001f280000300800 */
[----:B-1----:R-:W4:Y:S01]  /*c7d40*/  LDL.LU.64 R20, [R1+0x7e0] ;  /* 0x0007e00001147983 */ /* 0x002f220000300a00 */
[----:B------:R-:W-:-:S03]  /*c7d50*/  PRMT R48, R29, 0x7773, RZ ;  /* 0x000077731d307816 */ /* 0x000fc600000000ff */
[----:B------:R-:W4:Y:S04]  /*c7d60*/  LDL.LU.64 R28, [R1+0x7c0] ;  /* 0x0007c000011c7983 */ /* 0x000f280000300a00 */
[----:B------:R-:W4:Y:S01]  /*c7d70*/  LDL.LU.64 R36, [R1+0x7b8] ;  /* 0x0007b80001247983 */ /* 0x000f220000300a00 */
[C---:B--2---:R-:W-:Y:S02]  /*c7d80*/  PRMT R61, R32.reuse, 0x7773, RZ ;  /* 0x00007773203d7816 */ /* 0x044fe400000000ff */
[C---:B------:R-:W-:Y:S02]  /*c7d90*/  PRMT R60, R32.reuse, 0x7772, RZ ;  /* 0x00007772203c7816 */ /* 0x040fe400000000ff */
[C---:B------:R-:W-:Y:S02]  /*c7da0*/  PRMT R2, R32.reuse, 0x7771, RZ ;  /* 0x0000777120027816 */ /* 0x040fe400000000ff */
[----:B------:R-:W-:-:S02]  /*c7db0*/  PRMT R0, R32, 0x7770, RZ ;  /* 0x0000777020007816 */ /* 0x000fc400000000ff */
[C---:B------:R-:W-:Y:S01]  /*c7dc0*/  PRMT R56, R33.reuse, 0x7773, RZ ;  /* 0x0000777321387816 */ /* 0x040fe200000000ff */
[----:B------:R0:W-:Y:S01]  /*c7dd0*/  @P4 STG.E.U8 desc[UR32][R26.64], R48 ;  /* 0x000000301a004986 */ /* 0x0001e2000c101120 */
[C---:B------:R-:W-:Y:S02]  /*c7de0*/  PRMT R55, R33.reuse, 0x7772, RZ ;  /* 0x0000777221377816 */ /* 0x040fe400000000ff */
[C---:B------:R-:W-:Y:S02]  /*c7df0*/  PRMT R54, R33.reuse, 0x7771, RZ ;  /* 0x0000777121367816 */ /* 0x040fe400000000ff */
[----:B------:R-:W-:Y:S02]  /*c7e00*/  PRMT R49, R33, 0x7770, RZ ;  /* 0x0000777021317816 */ /* 0x000fe400000000ff */
[----:B------:R-:W2:Y:S04]  /*c7e10*/  LDL.LU.64 R32, [R1+0x7b0] ;  /* 0x0007b00001207983 */ /* 0x000ea80000300a00 */
[----:B0-----:R-:W2:Y:S01]  /*c7e20*/  LDL.LU.64 R26, [R1+0x7a8] ;  /* 0x0007a800011a7983 */ /* 0x001ea20000300a00 */
[----:B------:R-:W-:Y:S01]  /*c7e30*/  ISETP.LT.AND P6, PT, R45, UR4, !P0 ;  /* 0x000000042d007c0c */ /* 0x000fe2000c7c1270 */
[----:B------:R-:W-:Y:S01]  /*c7e40*/  ULDC UR4, c[0x0][0x228] ;  /* 0x00008a0000047ab9 */ /* 0x000fe20000000800 */
[----:B------:R-:W-:Y:S01]  /*c7e50*/  ISETP.LT.AND P5, PT, R40, UR6, !P0 ;  /* 0x0000000628007c0c */ /* 0x000fe2000c7a1270 */
[----:B------:R-:W-:Y:S01]  /*c7e60*/  ULDC UR6, c[0x0][0x228] ;  /* 0x00008a0000067ab9 */ /* 0x000fe20000000800 */
[----:B------:R-:W-:Y:S01]  /*c7e70*/  ISETP.LT.AND P4, PT, R44, UR4, !P0 ;  /* 0x000000042c007c0c */ /* 0x000fe2000c781270 */
[----:B------:R-:W-:-:S02]  /*c7e80*/  ULDC UR4, c[0x0][0x228] ;  /* 0x00008a0000047ab9 */ /* 0x000fc40000000800 */
[----:B------:R-:W-:Y:S01]  /*c7e90*/  ISETP.LT.AND P0, PT, R24, UR4, !P0 ;  /* 0x0000000418007c0c */ /* 0x000fe2000c701270 */
[----:B------:R-:W-:Y:S01]  /*c7ea0*/  ULDC UR4, c[0x0][0x228] ;  /* 0x00008a0000047ab9 */ /* 0x000fe20000000800 */
[----:B------:R-:W2:Y:S04]  /*c7eb0*/  LDL.LU R24, [R1+0x4550] ;  /* 0x0045500001187983 */ /* 0x000ea80000300800 */
[----:B------:R-:W-:Y:S04]  /*c7ec0*/  @P6 STG.E.U8 desc[UR32][R42.64], R0 ;  /* 0x000000002a006986 */ /* 0x000fe8000c101120 */
[----:B---3--:R0:W-:Y:S04]  /*c7ed0*/  @P5 STG.E.U8 desc[UR32][R34.64], R2 ;  /* 0x0000000222005986 */ /* 0x0081e8000c101120 */
[----:B0-----:R-:W3:Y:S01]  /*c7ee0*/  LDL.LU.64 R34, [R1+0x7a0] ;  /* 0x0007a00001227983 */ /* 0x001ee20000300a00 */
[----:B------:R-:W-:Y:S01]  /*c7ef0*/  ISETP.LT.AND P6, PT, R25, UR4, !P2 ;  /* 0x0000000419007c0c */ /* 0x000fe2000d7c1270 */
[----:B------:R-:W-:Y:S01]  /*c7f00*/  ULDC UR4, c[0x0][0x228] ;  /* 0x00008a0000047ab9 */ /* 0x000fe20000000800 */
[----:B------:R-:W-:Y:S01]  /*c7f10*/  ISETP.LT.AND P5, PT, R19, UR6, !P2 ;  /* 0x0000000613007c0c */ /* 0x000fe2000d7a1270 */
[----:B------:R-:W-:Y:S01]  /*c7f20*/  ULDC UR6, c[0x0][0x228] ;  /* 0x00008a0000067ab9 */ /* 0x000fe20000000800 */
[----:B----4-:R0:W-:Y:S01]  /*c7f30*/  @P4 STG.E.U8 desc[UR32][R20.64], R60 ;  /* 0x0000003c14004986 */ /* 0x0101e2000c101120 */
[----:B------:R-:W-:Y:S01]  /*c7f40*/  ISETP.LT.AND P4, PT, R11, UR4, !P2 ;  /* 0x000000040b007c0c */ /* 0x000fe2000d781270 */
[----:B------:R-:W-:-:S02]  /*c7f50*/  ULDC UR4, c[0x0][0x228] ;  /* 0x00008a0000047ab9 */ /* 0x000fc40000000800 */
[----:B------:R1:W-:Y:S07]  /*c7f60*/  @P0 STG.E.U8 desc[UR32][R28.64], R61 ;  /* 0x0000003d1c000986 */ /* 0x0003ee000c101120 */
[----:B------:R4:W-:Y:S04]  /*c7f70*/  @P5 STG.E.U8 desc[UR32][R36.64], R49 ;  /* 0x0000003124005986 */ /* 0x0009e8000c101120 */
[----:B0-----:R-:W3:Y:S04]  /*c7f80*/  LDL.LU.64 R20, [R1+0x798] ;  /* 0x0007980001147983 */ /* 0x001ee80000300a00 */
[----:B------:R-:W3:Y:S04]  /*c7f90*/  LDL.LU.64 R42, [R1+0x788] ;  /* 0x00078800012a7983 */ /* 0x000ee80000300a00 */
[----:B------:R-:W3:Y:S04]  /*c7fa0*/  LDL.LU R46, [R1+0x130] ;  /* 0x00013000012e7983 */ /* 0x000ee80000300800 */
[----:B-1----:R-:W3:Y:S04]  /*c7fb0*/  LDL.LU.64 R60, [R1+0x778] ;  /* 0x00077800013c7983 */ /* 0x002ee80000300a00 */
[----:B------:R-:W3:Y:S04]  /*c7fc0*/  LDL.LU.64 R28, [R1+0x770] ;  /* 0x00077000011c7983 */ /* 0x000ee80000300a00 */
[----:B----4-:R-:W4:Y:S04]  /*c7fd0*/  LDL.LU.64 R36, [R1+0x768] ;  /* 0x0007680001247983 */ /* 0x010f280000300a00 */
[----:B--2---:R0:W-:Y:S04]  /*c7fe0*/  @P6 STG.E.U8 desc[UR32][R32.64], R54 ;  /* 0x0000003620006986 */ /* 0x0041e8000c101120 */
[----:B------:R1:W-:Y:S04]  /*c7ff0*/  @P4 STG.E.U8 desc[UR32][R26.64], R55 ;  /* 0x000000371a004986 */ /* 0x0003e8000c101120 */
[----:B0-----:R-:W2:Y:S04]  /*c8000*/  LDL.LU.64 R32, [R1+0x758] ;  /* 0x0007580001207983 */ /* 0x001ea80000300a00 */
[----:B-1----:R-:W4:Y:S01]  /*c8010*/  LDL.LU.64 R54, [R1+0x790] ;  /* 0x0007900001367983 */ /* 0x002f220000300a00 */
[----:B------:R-:W-:Y:S01]  /*c8020*/  ISETP.LT.AND P0, PT, R41, UR6, !P2 ;  /* 0x0000000629007c0c */ /* 0x000fe2000d701270 */
[----:B------:R-:W-:Y:S01]  /*c8030*/  ULDC UR6, c[0x0][0x228] ;  /* 0x00008a0000067ab9 */ /* 0x000fe20000000800 */
[C---:B------:R-:W-:Y:S01]  /*c8040*/  PRMT R48, R47.reuse, 0x7773, RZ ;  /* 0x000077732f307816 */ /* 0x040fe200000000ff */
[----:B------:R-:W2:Y:S01]  /*c8050*/  LDL.LU.64 R26, [R1+0x750] ;  /* 0x00075000011a7983 */ /* 0x000ea20000300a00 */
[----:B------:R-:W-:-:S02]  /*c8060*/  PRMT R3, R47, 0x7772, RZ ;  /* 0x000077722f037816 */ /* 0x000fc400000000ff */
[C---:B------:R-:W-:Y:S02]  /*c8070*/  PRMT R2, R47.reuse, 0x7771, RZ ;  /* 0x000077712f027816 */ /* 0x040fe400000000ff */
[----:B------:R-:W-:-:S05]  /*c8080*/  PRMT R0, R47, 0x7770, RZ ;  /* 0x000077702f007816 */ /* 0x000fca00000000ff */
[----:B---3--:R0:W-:Y:S04]  /*c8090*/  @P0 STG.E.U8 desc[UR32][R34.64], R56 ;  /* 0x0000003822000986 */ /* 0x0081e8000c101120 */
[----:B0-----:R-:W3:Y:S04]  /*c80a0*/  LDL.LU.64 R34, [R1+0x748] ;  /* 0x0007480001227983 */ /* 0x001ee80000300a00 */
[----:B------:R-:W3:Y:S04]  /*c80b0*/  LDL.LU R47, [R1+0xe0] ;  /* 0x0000e000012f7983 */ /* 0x000ee80000300800 */
[----:B------:R-:W2:Y:S01]  /*c80c0*/  LDL.LU R56, [R1+0x1c7c] ;  /* 0x001c7c0001387983 */ /* 0x000ea20000300800 */
[----:B------:R-:W-:Y:S01]  /*c80d0*/  ISETP.LT.AND P6, PT, R45, UR4, !P2 ;  /* 0x000000042d007c0c */ /* 0x000fe2000d7c1270 */
[----:B------:R-:W-:Y:S01]  /*c80e0*/  ULDC UR4, c[0x0][0x228] ;  /* 0x00008a0000047ab9 */ /* 0x000fe20000000800 */
[----:B------:R-:W-:Y:S01]  /*c80f0*/  ISETP.LT.AND P5, PT, R40, UR6, !P2 ;  /* 0x0000000628007c0c */ /* 0x000fe2000d7a1270 */
[----:B------:R-:W-:Y:S01]  /*c8100*/  ULDC UR6, c[0x0][0x228] ;  /* 0x00008a0000067ab9 */ /* 0x000fe20000000800 */
[----:B------:R-:W-:Y:S01]  /*c8110*/  ISETP.LT.AND P4, PT, R44, UR4, !P2 ;  /* 0x000000042c007c0c */ /* 0x000fe2000d781270 */
[----:B------:R-:W-:-:S08]  /*c8120*/  ULDC UR4, c[0x0][0x228] ;  /* 0x00008a0000047ab9 */ /* 0x000fd00000000800 */
[----:B------:R0:W-:Y:S04]  /*c8130*/  @P6 STG.E.U8 desc[UR32][R20.64], R0 ;  /* 0x0000000014006986 */ /* 0x0001e8000c101120 */
[----:B0-----:R-:W3:Y:S04]  /*c8140*/  LDL.LU.64 R20, [R1+0x4548] ;  /* 0x0045480001147983 */ /* 0x001ee80000300a00 */
[----:B----4-:R-:W-:Y:S04]  /*c8150*/  @P5 STG.E.U8 desc[UR32][R54.64], R2 ;  /* 0x0000000236005986 */ /* 0x010fe8000c101120 */
[----:B------:R0:W-:Y:S04]  /*c8160*/  @P4 STG.E.U8 desc[UR32][R42.64], R3 ;  /* 0x000000032a004986 */ /* 0x0001e8000c101120 */
[----:B0-----:R-:W4:Y:S01]  /*c8170*/  LDL.LU.64 R42, [R1+0x740] ;  /* 0x00074000012a7983 */ /* 0x001f220000300a00 */
[----:B------:R-:W-:Y:S01]  /*c8180*/  ISETP.LT.AND P0, PT, R19, UR6, !P3 ;  /* 0x0000000613007c0c */ /* 0x000fe2000df01270 */
[----:B------:R-:W-:Y:S01]  /*c8190*/  ULDC UR6, c[0x0][0x228] ;  /* 0x00008a0000067ab9 */ /* 0x000fe20000000800 */
[----:B------:R-:W-:-:S02]  /*c81a0*/  PRMT R2, R46, 0x7770, RZ ;  /* 0x000077702e027816 */ /* 0x000fc400000000ff */
[----:B------:R-:W-:Y:S02]  /*c81b0*/  PRMT R0, R46, 0x7771, RZ ;  /* 0x000077712e007816 */ /* 0x000fe400000000ff */
[----:B--2---:R-:W-:Y:S01]  /*c81c0*/  ISETP.LT.AND P2, PT, R56, UR4, !P2 ;  /* 0x0000000438007c0c */ /* 0x004fe2000d741270 */
[----:B------:R-:W-:Y:S02]  /*c81d0*/  ULDC UR4, c[0x0][0x228] ;  /* 0x00008a0000047ab9 */ /* 0x000fe40000000800 */
[----:B------:R-:W-:Y:S01]  /*c81e0*/  ISETP.LT.AND P6, PT, R25, UR4, !P3 ;  /* 0x0000000419007c0c */ /* 0x000fe2000dfc1270 */
[----:B------:R-:W-:Y:S02]  /*c81f0*/  ULDC UR4, c[0x0][0x228] ;  /* 0x00008a0000047ab9 */ /* 0x000fe40000000800 */
[----:B------:R-:W-:Y:S01]  /*c8200*/  ISETP.LT.AND P4, PT, R11, UR4, !P3 ;  /* 0x000000040b007c0c */ /* 0x000fe2000df81270 */
[----:B------:R-:W-:-:S06]  /*c8210*/  ULDC UR4, c[0x0][0x228] ;  /* 0x00008a0000047ab9 */ /* 0x000fcc0000000800 */
[----:B------:R-:W-:Y:S04]  /*c8220*/  @P2 STG.E.U8 desc[UR32][R60.64], R48 ;  /* 0x000000303c002986 */ /* 0x000fe8000c101120 */
[----:B------:R-:W-:Y:S04]  /*c8230*/  @P0 STG.E.U8 desc[UR32][R28.64], R2 ;  /* 0x000000021c000986 */ /* 0x000fe8000c101120 */
[----:B------:R0:W-:Y:S01]  /*c8240*/  @P6 STG.E.U8 desc[UR32][R36.64], R0 ;  /* 0x0000000024006986 */ /* 0x0001e2000c101120 */
[----:B------:R-:W-:Y:S01]  /*c8250*/  ISETP.LT.AND P5, PT, R41, UR4, !P3 ;  /* 0x0000000429007c0c */ /* 0x000fe2000dfa1270 */
[----:B------:R-:W-:Y:S01]  /*c8260*/  ULDC UR4, c[0x0][0x22c] ;  /* 0x00008b0000047ab9 */ /* 0x000fe20000000800 */
[----:B------:R-:W-:Y:S01]  /*c8270*/  ISETP.LT.AND P2, PT, R45, UR6, !P3 ;  /* 0x000000062d007c0c */ /* 0x000fe2000df41270 */
[----:B------:R-:W-:Y:S01]  /*c8280*/  ULDC UR6, c[0x0][0x228] ;  /* 0x00008a0000067ab9 */ /* 0x000fe20000000800 */
[----:B0-----:R-:W-:-:S02]  /*c8290*/  PRMT R0, R46, 0x7772, RZ ;  /* 0x000077722e007816 */ /* 0x001fc400000000ff */
[----:B------:R-:W-:Y:S01]  /*c82a0*/  ISETP.LT.AND P6, PT, R40, UR6, !P3 ;  /* 0x0000000628007c0c */ /* 0x000fe2000dfc1270 */
[----:B------:R-:W-:Y:S02]  /*c82b0*/  ULDC UR6, c[0x0][0x228] ;  /* 0x00008a0000067ab9 */ /* 0x000fe40000000800 */
[----:B------:R0:W-:Y:S01]  /*c82c0*/  @P4 STG.E.U8 desc[UR32][R32.64], R0 ;  /* 0x0000000020004986 */ /* 0x0001e2000c101120 */
[----:B------:R-:W-:Y:S01]  /*c82d0*/  ISETP.LT.AND P4, PT, R44, UR6, !P3 ;  /* 0x000000062c007c0c */ /* 0x000fe2000df81270 */
[----:B------:R-:W-:Y:S01]  /*c82e0*/  ULDC UR6, c[0x0][0x228] ;  /* 0x00008a0000067ab9 */ /* 0x000fe20000000800 */
[----:B------:R-:W-:Y:S01]  /*c82f0*/  PRMT R2, R46, 0x7773, RZ ;  /* 0x000077732e027816 */ /* 0x000fe200000000ff */
[----:B0-----:R-:W-:Y:S01]  /*c8300*/  VIADD R0, R18, 0x11 ;  /* 0x0000001112007836 */ /* 0x001fe20000000000 */
[----:B------:R-:W2:Y:S04]  /*c8310*/  LDL.LU.64 R32, [R1+0x728] ;  /* 0x0007280001207983 */ /* 0x000ea80000300a00 */
[----:B------:R-:W-:Y:S01]  /*c8320*/  ISETP.GE.AND P0, PT, R0, UR4, PT ;  /* 0x0000000400007c0c */ /* 0x000fe2000bf06270 */
[----:B------:R0:W-:Y:S01]  /*c8330*/  @P5 STG.E.U8 desc[UR32][R26.64], R2 ;  /* 0x000000021a005986 */ /* 0x0001e2000c101120 */
[----:B---3--:R-:W-:Y:S01]  /*c8340*/  PRMT R0, R47, 0x7770, RZ ;  /* 0x000077702f007816 */ /* 0x008fe200000000ff */
[----:B------:R-:W-:-:S04]  /*c8350*/  ULDC UR4, c[0x0][0x228] ;  /* 0x00008a0000047ab9 */ /* 0x000fc80000000800 */
[----:B------:R1:W-:Y:S01]  /*c8360*/  @P2 STG.E.U8 desc[UR32][R34.64], R0 ;  /* 0x0000000022002986 */ /* 0x0003e2000c101120 */
[C---:B0-----:R-:W-:Y:S02]  /*c8370*/  PRMT R2, R47.reuse, 0x7771, RZ ;  /* 0x000077712f027816 */ /* 0x041fe400000000ff */
[C---:B-1----:R-:W-:Y:S01]  /*c8380*/  PRMT R0, R47.reuse, 0x7772, RZ ;  /* 0x000077722f007816 */ /* 0x042fe200000000ff */
[----:B------:R-:W3:Y:S04]  /*c8390*/  LDL.LU.64 R34, [R1+0x720] ;  /* 0x0007200001227983 */ /* 0x000ee80000300a00 */
[----:B------:R-:W3:Y:S04]  /*c83a0*/  LDL.LU.64 R54, [R1+0x718] ;  /* 0x0007180001367983 */ /* 0x000ee80000300a00 */
[----:B------:R-:W3:Y:S04]  /*c83b0*/  LDL.LU.64 R28, [R1+0x700] ;  /* 0x00070000011c7983 */ /* 0x000ee80000300a00 */
[----:B----4-:R-:W-:Y:S04]  /*c83c0*/  @P6 STG.E.U8 desc[UR32][R42.64], R2 ;  /* 0x000000022a006986 */ /* 0x010fe8000c101120 */
[----:B------:R0:W-:Y:S04]  /*c83d0*/  @P4 STG.E.U8 desc[UR32][R20.64], R0 ;  /* 0x0000000014004986 */ /* 0x0001e8000c101120 */
[----:B0-----:R-:W4:Y:S01]  /*c83e0*/  LDL.LU.64 R20, [R1+0x4540] ;  /* 0x0045400001147983 */ /* 0x001f220000300a00 */
[----:B------:R-:W-:Y:S01]  /*c83f0*/  ISETP.LT.AND P3, PT, R56, UR4, !P3 ;  /* 0x0000000438007c0c */ /* 0x000fe2000df61270 */
[----:B------:R-:W-:Y:S01]  /*c8400*/  ULDC UR4, c[0x0][0x228] ;  /* 0x00008a0000047ab9 */ /* 0x000fe20000000800 */
[----:B------:R-:W-:Y:S01]  /*c8410*/  PRMT R0, R47, 0x7773, RZ ;  /* 0x000077732f007816 */ /* 0x000fe200000000ff */
[----:B------:R-:W3:Y:S04]  /*c8420*/  LDL.LU.64 R42, [R1+0x6f8] ;  /* 0x0006f800012a7983 */ /* 0x000ee80000300a00 */
[----:B------:R-:W3:Y:S04]  /*c8430*/  LDL.LU R46, [R1+0x90] ;  /* 0x00009000012e7983 */ /* 0x000ee80000300800 */
[----:B------:R-:W3:Y:S01]  /*c8440*/  LDL.LU.64 R60, [R1+0x6f0] ;  /* 0x0006f000013c7983 */ /* 0x000ee20000300a00 */
[----:B------:R-:W-:Y:S01]  /*c8450*/  ISETP.LT.AND P6, PT, R19, UR4, !P0 ;  /* 0x0000000413007c0c */ /* 0x000fe2000c7c1270 */
[----:B------:R-:W-:Y:S01]  /*c8460*/  VIADD R2, R18, 0x12 ;  /* 0x0000001212027836 */ /* 0x000fe20000000000 */
[----:B------:R-:W-:Y:S01]  /*c8470*/  ISETP.LT.AND P5, PT, R25, UR6, !P0 ;  /* 0x0000000619007c0c */ /* 0x000fe2000c7a1270 */
[----:B------:R-:W-:Y:S01]  /*c8480*/  ULDC UR4, c[0x0][0x22c] ;  /* 0x00008b0000047ab9 */ /* 0x000fe20000000800 */
[----:B------:R-:W-:Y:S01]  /*c8490*/  ISETP.LT.AND P4, PT, R11, UR8, !P0 ;  /* 0x000000080b007c0c */ /* 0x000fe2000c781270 */
[----:B------:R-:W-:Y:S01]  /*c84a0*/  ULDC UR6, c[0x0][0x228] ;  /* 0x00008a0000067ab9 */ /* 0x000fe20000000800 */
[----:B--2---:R0:W-:Y:S01]  /*c84b0*/  @P3 STG.E.U8 desc[UR32][R32.64], R0 ;  /* 0x0000000020003986 */ /* 0x0041e2000c101120 */
[----:B----4-:R-:W-:-:S03]  /*c84c0*/  PRMT R3, R20, 0x7770, RZ ;  /* 0x0000777014037816 */ /* 0x010fc600000000ff */
[----:B0-----:R-:W2:Y:S01]  /*c84d0*/  LDL.LU.64 R32, [R1+0x6e8] ;  /* 0x0006e80001207983 */ /* 0x001ea20000300a00 */
[----:B------:R-:W-:Y:S01]  /*c84e0*/  ISETP.GE.AND P2, PT, R2, UR4, PT ;  /* 0x0000000402007c0c */ /* 0x000fe2000bf46270 */
[----:B------:R-:W-:Y:S01]  /*c84f0*/  ULDC UR4, c[0x0][0x228] ;  /* 0x00008a0000047ab9 */ /* 0x000fe20000000800 */
[----:B------:R-:W-:Y:S01]  /*c8500*/  ULDC UR8, c[0x0][0x228] ;  /* 0x00008a0000087ab9 */ /* 0x000fe20000000800 */
[----:B------:R-:W4:Y:S04]  /*c8510*/  LDL.LU.64 R36, [R1+0x6e0] ;  /* 0x0006e00001247983 */ /* 0x000f280000300a00 */
[----:B------:R-:W4:Y:S04]  /*c8520*/  LDL.LU.64 R26, [R1+0x6b8] ;  /* 0x0006b800011a7983 */ /* 0x000f280000300a00 */
[----:B------:R-:W4:Y:S04]  /*c8530*/  LDL.LU R47, [R1+0x134] ;  /* 0x00013400012f7983 */ /* 0x000f280000300800 */
[----:B---3--:R0:W-:Y:S04]  /*c8540*/  @P6 STG.E.U8 desc[UR32][R34.64], R3 ;  /* 0x0000000322006986 */ /* 0x0081e8000c101120 */
[----:B0-----:R-:W3:Y:S01]  /*c8550*/  LDL.LU.64 R34, [R1+0x6b0] ;  /* 0x0006b00001227983 */ /* 0x001ee20000300a00 */
[----:B------:R-:W-:Y:S01]  /*c8560*/  ISETP.LT.AND P3, PT, R41, UR4, !P0 ;  /* 0x0000000429007c0c */ /* 0x000fe2000c761270 */
[----:B------:R-:W-:Y:S01]  /*c8570*/  ULDC UR4, c[0x0][0x228] ;  /* 0x00008a0000047ab9 */ /* 0x000fe20000000800 */
[----:B------:R-:W-:-:S02]  /*c8580*/  PRMT R2, R20, 0x7771, RZ ;  /* 0x0000777114027816 */ /* 0x000fc400000000ff */
[----:B------:R-:W-:Y:S01]  /*c8590*/  ISETP.LT.AND P6, PT, R45, UR4, !P0 ;  /* 0x000000042d007c0c */ /* 0x000fe2000c7c1270 */
[----:B------:R-:W-:Y:S02]  /*c85a0*/  ULDC UR4, c[0x0][0x228] ;  /* 0x00008a0000047ab9 */ /* 0x000fe40000000800 */
[----:B------:R0:W-:Y:S01]  /*c85b0*/  @P5 STG.E.U8 desc[UR32][R54.64], R2 ;  /* 0x0000000236005986 */ /* 0x0001e2000c101120 */
[----:B------:R-:W-:Y:S01]  /*c85c0*/  ISETP.LT.AND P5, PT, R40, UR6, !P0 ;  /* 0x0000000628007c0c */ /* 0x000fe2000c7a1270 */
[----:B------:R-:W-:Y:S01]  /*c85d0*/  ULDC UR6, c[0x0][0x228] ;  /* 0x00008a0000067ab9 */ /* 0x000fe20000000800 */
[C---:B------:R-:W-:Y:S02]  /*c85e0*/  PRMT R0, R20.reuse, 0x7772, RZ ;  /* 0x0000777214007816 */ /* 0x040fe400000000ff */
[----:B------:R-:W-:-:S03]  /*c85f0*/  PRMT R20, R20, 0x7773, RZ ;  /* 0x0000777314147816 */ /* 0x000fc600000000ff */
[----:B------:R1:W-:Y:S04]  /*c8600*/  @P4 STG.E.U8 desc[UR32][R28.64], R0 ;  /* 0x000000001c004986 */ /* 0x0003e8000c101120 */
[----:B------:R1:W-:Y:S01]  /*c8610*/  @P3 STG.E.U8 desc[UR32][R42.64], R20 ;  /* 0x000000142a003986 */ /* 0x0003e2000c101120 */
[----:B0-----:R-:W-:Y:S02]  /*c8620*/  PRMT R2, R46, 0x7771, RZ ;  /* 0x000077712e027816 */ /* 0x001fe400000000ff */
[----:B------:R-:W-:Y:S01]  /*c8630*/  ISETP.LT.AND P4, PT, R44, UR4, !P0 ;  /* 0x000000042c007c0c */ /* 0x000fe2000c781270 */
[----:B------:R-:W-:Y:S01]  /*c8640*/  ULDC UR4, c[0x0][0x228] ;  /* 0x00008a0000047ab9 */ /* 0x000fe20000000800 */
[----:B-1----:R-:W-:Y:S01]  /*c8650*/  PRMT R0, R46, 0x7770, RZ ;  /* 0x000077702e007816 */ /* 0x002fe200000000ff */
[----:B------:R-:W3:Y:S04]  /*c8660*/  LDL.LU.64 R42, [R1+0x6a8] ;  /* 0x0006a800012a7983 */ /* 0x000ee80000300a00 */
[----:B------:R0:W-:Y:S01]  /*c8670*/  @P6 STG.E.U8 desc[UR32][R60.64], R0 ;  /* 0x000000003c006986 */ /* 0x0001e2000c101120 */
[----:B------:R-:W-:Y:S01]  /*c8680*/  ISETP.LT.AND P3, PT, R56, UR4, !P0 ;  /* 0x0000000438007c0c */ /* 0x000fe2000c761270 */
[----:B------:R-:W-:-:S02]  /*c8690*/  ULDC UR4, c[0x0][0x228] ;  /* 0x00008a0000047ab9 */ /* 0x000fc40000000800 */
[----:B------:R-:W3:Y:S01]  /*c86a0*/  LDL.LU R28, [R1+0xe4] ;  /* 0x0000e400011c7983 */ /* 0x000ee20000300800 */
[----:B------:R-:W-:Y:S01]  /*c86b0*/  ISETP.LT.AND P0, PT, R19, UR6, !P2 ;  /* 0x0000000613007c0c */ /* 0x000fe2000d701270 */
[----:B------:R-:W-:Y:S01]  /*c86c0*/  ULDC UR6, c[0x0][0x228] ;  /* 0x00008a0000067ab9 */ /* 0x000fe20000000800 */
[C---:B0-----:R-:W-:Y:S01]  /*c86d0*/  PRMT R0, R46.reuse, 0x7772, RZ ;  /* 0x000077722e007816 */ /* 0x041fe200000000ff */
[----:B--2---:R0:W-:Y:S04]  /*c86e0*/  @P5 STG.E.U8 desc[UR32][R32.64], R2 ;  /* 0x0000000220005986 */ /* 0x0041e8000c101120 */
[----:B0-----:R-:W2:Y:S01]  /*c86f0*/  LDL.LU.64 R32, [R1+0x6a0] ;  /* 0x0006a00001207983 */ /* 0x001ea20000300a00 */
[----:B------:R-:W-:-:S03]  /*c8700*/  PRMT R2, R46, 0x7773, RZ ;  /* 0x000077732e027816 */ /* 0x000fc600000000ff */
[----:B------:R-:W2:Y:S04]  /*c8710*/  LDL.LU.64 R54, [R1+0x698] ;  /* 0x0006980001367983 */ /* 0x000ea80000300a00 */
[----:B----4-:R0:W-:Y:S04]  /*c8720*/  @P4 STG.E.U8 desc[UR32][R36.64], R0 ;  /* 0x0000000024004986 */ /* 0x0101e8000c101120 */
[----:B------:R-:W4:Y:S04]  /*c8730*/  LDL.LU.64 R60, [R1+0x690] ;  /* 0x00069000013c7983 */ /* 0x000f280000300a00 */
[----:B------:R-:W-:Y:S01]  /*c8740*/  @P3 STG.E.U8 desc[UR32][R26.64], R2 ;  /* 0x000000021a003986 */ /* 0x000fe2000c101120 */
[----:B0-----:R-:W-:-:S05]  /*c8750*/  PRMT R0, R47, 0x7770, RZ ;  /* 0x000077702f007816 */ /* 0x001fca00000000ff */
[----:B---3--:R0:W-:Y:S04]  /*c8760*/  @P0 STG.E.U8 desc[UR32][R34.64], R0 ;  /* 0x0000000022000986 */ /* 0x0081e8000c101120 */
[----:B0-----:R-:W3:Y:S01]  /*c8770*/  LDL.LU.64 R34, [R1+0x688] ;  /* 0x0006880001227983 */ /* 0x001ee20000300a00 */
[----:B------:R-:W-:Y:S01]  /*c8780*/  ISETP.LT.AND P3, PT, R25, UR4, !P2 ;  /* 0x0000000419007c0c */ /* 0x000fe2000d761270 */
[----:B------:R-:W-:Y:S02]  /*c8790*/  ULDC UR4, c[0x0][0x228] ;  /* 0x00008a0000047ab9 */ /* 0x000fe40000000800 */
[----:B------:R-:W-:Y:S01]  /*c87a0*/  ISETP.LT.AND P4, PT, R11, UR4, !P2 ;  /* 0x000000040b007c0c */ /* 0x000fe2000d781270 */
[----:B------:R-:W3:Y:S01]  /*c87b0*/  LDL.LU.64 R36, [R1+0x680] ;  /* 0x0006800001247983 */ /* 0x000ee20000300a00 */
[C---:B------:R-:W-:Y:S01]  /*c87c0*/  PRMT R2, R47.reuse, 0x7771, RZ ;  /* 0x000077712f027816 */ /* 0x040fe200000000ff */
[----:B------:R-:W-:Y:S01]  /*c87d0*/  VIADD R0, R18, 0x13 ;  /* 0x0000001312007836 */ /* 0x000fe20000000000 */
[----:B------:R-:W-:Y:S01]  /*c87e0*/  PRMT R3, R47, 0x7772, RZ ;  /* 0x000077722f037816 */ /* 0x000fe200000000ff */
[----:B------:R-:W3:Y:S01]  /*c87f0*/  LDL.LU.64 R26, [R1+0x678] ;  /* 0x00067800011a7983 */ /* 0x000ee20000300a00 */
[----:B------:R-:W-:Y:S01]  /*c8800*/  ISETP.LT.AND P5, PT, R41, UR6, !P2 ;  /* 0x0000000629007c0c */ /* 0x000fe2000d7a1270 */
[----:B------:R-:W-:Y:S01]  /*c8810*/  ULDC UR4, c[0x0][0x22c] ;  /* 0x00008b0000047ab9 */ /* 0x000fe20000000800 */
[----:B------:R-:W-:Y:S01]  /*c8820*/  ISETP.LT.AND P6, PT, R45, UR8, !P2 ;  /* 0x000000082d007c0c */ /* 0x000fe2000d7c1270 */
[----:B------:R-:W-:Y:S01]  /*c8830*/  ULDC UR6, c[0x0][0x228] ;  /* 0x00008a0000067ab9 */ /* 0x000fe20000000800 */
[----:B------:R0:W-:Y:S01]  /*c8840*/  @P3 STG.E.U8 desc[UR32][R42.64], R2 ;  /* 0x000000022a003986 */ /* 0x0001e2000c101120 */
[----:B------:R-:W-:Y:S01]  /*c8850*/  ISETP.GE.AND P0, PT, R0, UR4, PT ;  /* 0x0000000400007c0c */ /* 0x000fe2000bf06270 */
[----:B------:R-:W-:Y:S01]  /*c8860*/  ULDC UR4, c[0x0][0x228] ;  /* 0x00008a0000047ab9 */ /* 0x000fe20000000800 */
[----:B------:R-:W-:Y:S01]  /*c8870*/  ULDC UR8, c[0x0][0x228] ;  /* 0x00008a0000087ab9 */ /* 0x000fe20000000800 */
[----:B0-----:R-:W3:Y:S01]  /*c8880*/  LDL.LU.64 R42, [R1+0x670] ;  /* 0x00067000012a7983 */ /* 0x001ee20000300a00 */
[----:B------:R-:W-:-:S03]  /*c8890*/  PRMT R2, R47, 0x7773, RZ ;  /* 0x000077732f027816 */ /* 0x000fc600000000ff */
[----:B------:R-:W3:Y:S01]  /*c88a0*/  LDL.LU.64 R46, [R1+0x668] ;  /* 0x00066800012e7983 */ /* 0x000ee20000300a00 */
[----:B------:R-:W-:Y:S01]  /*c88b0*/  ISETP.LT.AND P3, PT, R40, UR4, !P2 ;  /* 0x0000000428007c0c */ /* 0x000fe2000d761270 */
[----:B------:R-:W-:Y:S01]  /*c88c0*/  ULDC UR4, c[0x0][0x228] ;  /* 0x00008a0000047ab9 */ /* 0x000fe20000000800 */
[C---:B------:R-:W-:Y:S01]  /*c88d0*/  PRMT R0, R28.reuse, 0x7770, RZ ;  /* 0x000077701c007816 */ /* 0x040fe200000000ff */
[----:B--2---:R0:W-:Y:S04]  /*c88e0*/  @P4 STG.E.U8 desc[UR32][R32.64], R3 ;  /* 0x0000000320004986 */ /* 0x0041e8000c101120 */
[----:B0-----:R-:W2:Y:S04]  /*c88f0*/  LDL.LU.64 R32, [R1+0x648] ;  /* 0x0006480001207983 */ /* 0x001ea80000300a00 */
[----:B------:R-:W-:Y:S04]  /*c8900*/  @P5 STG.E.U8 desc[UR32][R54.64], R2 ;  /* 0x0000000236005986 */ /* 0x000fe8000c101120 */
[----:B----4-:R0:W-:Y:S02]  /*c8910*/  @P6 STG.E.U8 desc[UR32][R60.64], R0 ;  /* 0x000000003c006986 */ /* 0x0101e4000c101120 */
[----:B0-----:R-:W-:-:S05]  /*c8920*/  PRMT R0, R28, 0x7771, RZ ;  /* 0x000077711c007816 */ /* 0x001fca00000000ff */
[----:B---3--:R0:W-:Y:S04]  /*c8930*/  @P3 STG.E.U8 desc[UR32][R34.64], R0 ;  /* 0x0000000022003986 */ /* 0x0081e8000c101120 */
[----:B0-----:R-:W3:Y:S01]  /*c8940*/  LDL.LU.64 R34, [R1+0x640] ;  /* 0x0006400001227983 */ /* 0x001ee20000300a00 */
[----:B------:R-:W-:Y:S01]  /*c8950*/  ISETP.LT.AND P4, PT, R44, UR4, !P2 ;  /* 0x000000042c007c0c */ /* 0x000fe2000d781270 */
[----:B------:R-:W-:Y:S01]  /*c8960*/  ULDC UR4, c[0x0][0x228] ;  /* 0x00008a0000047ab9 */ /* 0x000fe20000000800 */
[----:B------:R-:W-:Y:S01]  /*c8970*/  ISETP.LT.AND P2, PT, R56, UR6, !P2 ;  /* 0x0000000638007c0c */ /* 0x000fe2000d741270 */
[----:B------:R-:W-:Y:S01]  /*c8980*/  ULDC UR6, c[0x0][0x228] ;  /* 0x00008a0000067ab9 */ /* 0x000fe20000000800 */
[----:B------:R-:W-:Y:S01]  /*c8990*/  ISETP.LT.AND P5, PT, R19, UR4, !P0 ;  /* 0x0000000413007c0c */ /* 0x000fe2000c7a1270 */
[----:B------:R-:W-:Y:S01]  /*c89a0*/  ULDC UR4, c[0x0][0x228] ;  /* 0x00008a0000047ab9 */ /* 0x000fe20000000800 */
[C---:B------:R-:W-:Y:S01]  /*c89b0*/  PRMT R0, R28.reuse, 0x7772, RZ ;  /* 0x000077721c007816 */ /* 0x040fe200000000ff */
[----:B------:R-:W4:Y:S01]  /*c89c0*/  LDL.LU R29, [R1+0x94] ;  /* 0x00009400011d7983 */ /* 0x000f220000300800 */
[----:B------:R-:W-:Y:S01]  /*c89d0*/  ISETP.LT.AND P6, PT, R25, UR4, !P0 ;  /* 0x0000000419007c0c */ /* 0x000fe2000c7c1270 */
[----:B------:R-:W-:Y:S01]  /*c89e0*/  ULDC UR4, c[0x0][0x228] ;  /* 0x00008a0000047ab9 */ /* 0x000fe20000000800 */
[----:B------:R-:W-:Y:S01]  /*c89f0*/  ISETP.LT.AND P3, PT, R11, UR6, !P0 ;  /* 0x000000060b007c0c */ /* 0x000fe2000c761270 */
[----:B------:R-:W4:Y:S01]  /*c8a00*/  LDL.LU.64 R48, [R1+0x638] ;  /* 0x0006380001307983 */ /* 0x000f220000300a00 */
[----:B------:R-:W-:Y:S01]  /*c8a10*/  PRMT R2, R28, 0x7773, RZ ;  /* 0x000077731c027816 */ /* 0x000fe200000000ff */
[----:B------:R-:W-:-:S02]  /*c8a20*/  ULDC UR6, c[0x0][0x228] ;  /* 0x00008a0000067ab9 */ /* 0x000fc40000000800 */
[----:B------:R0:W-:Y:S04]  /*c8a30*/  @P4 STG.E.U8 desc[UR32][R36.64], R0 ;  /* 0x0000000024004986 */ /* 0x0001e8000c101120 */
[----:B------:R1:W-:Y:S04]  /*c8a40*/  @P2 STG.E.U8 desc[UR32][R26.64], R2 ;  /* 0x000000021a002986 */ /* 0x0003e8000c101120 */
[----:B------:R-:W4:Y:S01]  /*c8a50*/  LDL.LU.64 R54, [R1+0x630] ;  /* 0x0006300001367983 */ /* 0x000f220000300a00 */
[----:B0-----:R-:W-:-:S03]  /*c8a60*/  PRMT R0, R21, 0x7770, RZ ;  /* 0x0000777015007816 */ /* 0x001fc600000000ff */
[----:B------:R-:W4:Y:S01]  /*c8a70*/  LDL.LU.64 R60, [R1+0x628] ;  /* 0x00062800013c7983 */ /* 0x000f220000300a00 */
[----:B-1----:R-:W-:-:S03]  /*c8a80*/  PRMT R2, R21, 0x7771, RZ ;  /* 0x0000777115027816 */ /* 0x002fc600000000ff */
[----:B------:R0:W-:Y:S04]  /*c8a90*/  @P5 STG.E.U8 desc[UR32][R42.64], R0 ;  /* 0x000000002a005986 */ /* 0x0001e8000c101120 */
[----:B------:R-:W-:Y:S01]  /*c8aa0*/  @P6 STG.E.U8 desc[UR32][R46.64], R2 ;  /* 0x000000022e006986 */ /* 0x000fe2000c101120 */
[----:B0-----:R-:W-:Y:S02]  /*c8ab0*/  PRMT R0, R21, 0x7772, RZ ;  /* 0x0000777215007816 */ /* 0x001fe400000000ff */
[----:B------:R-:W-:Y:S01]  /*c8ac0*/  ISETP.LT.AND P6, PT, R41, UR4, !P0 ;  /* 0x0000000429007c0c */ /* 0x000fe2000c7c1270 */
[----:B------:R-:W-:Y:S01]  /*c8ad0*/  ULDC UR4, c[0x0][0x228] ;  /* 0x00008a0000047ab9 */ /* 0x000fe20000000800 */
[----:B------:R-:W-:Y:S01]  /*c8ae0*/  PRMT R21, R21, 0x7773, RZ ;  /* 0x0000777315157816 */ /* 0x000fe200000000ff */
[----:B--2---:R0:W-:Y:S04]  /*c8af0*/  @P3 STG.E.U8 desc[UR32][R32.64], R0 ;  /* 0x0000000020003986 */ /* 0x0041e8000c101120 */
[----:B0-----:R-:W2:Y:S04]  /*c8b00*/  LDL.LU.64 R32, [R1+0x618] ;  /* 0x0006180001207983 */ /* 0x001ea80000300a00 */
[----:B------:R-:W2:Y:S04]  /*c8b10*/  LDL.LU.64 R36, [R1+0x610] ;  /* 0x0006100001247983 */ /* 0x000ea80000300a00 */
[----:B------:R-:W2:Y:S04]  /*c8b20*/  LDL.LU.64 R26, [R1+0x608] ;  /* 0x00060800011a7983 */ /* 0x000ea80000300a00 */
[----:B------:R-:W2:Y:S04]  /*c8b30*/  LDL.LU R47, [R1+0x138] ;  /* 0x00013800012f7983 */ /* 0x000ea80000300800 */
[----:B------:R-:W2:Y:S04]  /*c8b40*/  LDL.LU.64 R42, [R1+0x5f8] ;  /* 0x0005f800012a7983 */ /* 0x000ea80000300a00 */
[----:B---3--:R0:W-:Y:S04]  /*c8b50*/  @P6 STG.E.U8 desc[UR32][R34.64], R21 ;  /* 0x0000001522006986 */ /* 0x0081e8000c101120 */
[----:B0-----:R-:W3:Y:S04]  /*c8b60*/  LDL.LU.64 R34, [R1+0x5f0] ;  /* 0x0005f00001227983 */ /* 0x001ee80000300a00 */
[----:B------:R-:W3:Y:S01]  /*c8b70*/  LDL.LU R46, [R1+0xe8] ;  /* 0x0000e800012e7983 */ /* 0x000ee20000300800 */
[----:B------:R-:W-:Y:S01]  /*c8b80*/  ISETP.LT.AND P3, PT, R45, UR4, !P0 ;  /* 0x000000042d007c0c */ /* 0x000fe2000c761270 */
[----:B------:R-:W-:Y:S01]  /*c8b90*/  VIADD R0, R18, 0x14 ;  /* 0x0000001412007836 */ /* 0x000fe20000000000 */
[----:B------:R-:W-:Y:S01]  /*c8ba0*/  ISETP.LT.AND P4, PT, R40, UR6, !P0 ;  /* 0x0000000628007c0c */ /* 0x000fe2000c781270 */
[----:B------:R-:W-:Y:S01]  /*c8bb0*/  ULDC UR4, c[0x0][0x22c] ;  /* 0x00008b0000047ab9 */ /* 0x000fe20000000800 */
[----:B------:R-:W-:Y:S01]  /*c8bc0*/  ISETP.LT.AND P5, PT, R44, UR8, !P0 ;  /* 0x000000082c007c0c */ /* 0x000fe2000c7a1270 */
[----:B------:R-:W-:Y:S01]  /*c8bd0*/  ULDC UR6, c[0x0][0x228] ;  /* 0x00008a0000067ab9 */ /* 0x000fe20000000800 */
[----:B------:R-:W-:Y:S01]  /*c8be0*/  ISETP.GE.AND P2, PT, R0, UR4, PT ;  /* 0x0000000400007c0c */ /* 0x000fe2000bf46270 */
[----:B------:R-:W-:Y:S01]  /*c8bf0*/  ULDC UR4, c[0x0][0x228] ;  /* 0x00008a0000047ab9 */ /* 0x000fe20000000800 */
[C---:B----4-:R-:W-:Y:S01]  /*c8c00*/  PRMT R3, R29.reuse, 0x7770, RZ ;  /* 0x000077701d037816 */ /* 0x050fe200000000ff */
[----:B------:R-:W-:Y:S01]  /*c8c10*/  ULDC UR8, c[0x0][0x228] ;  /* 0x00008a0000087ab9 */ /* 0x000fe20000000800 */
[----:B------:R-:W-:Y:S01]  /*c8c20*/  ISETP.LT.AND P0, PT, R56, UR4, !P0 ;  /* 0x0000000438007c0c */ /* 0x000fe2000c701270 */
[----:B------:R-:W-:Y:S01]  /*c8c30*/  ULDC UR4, c[0x0][0x228] ;  /* 0x00008a0000047ab9 */ /* 0x000fe20000000800 */
[----:B------:R-:W-:-:S02]  /*c8c40*/  PRMT R2, R29, 0x7771, RZ ;  /* 0x000077711d027816 */ /* 0x000fc400000000ff */
[----:B------:R-:W-:Y:S01]  /*c8c50*/  PRMT R0, R29, 0x7772, RZ ;  /* 0x000077721d007816 */ /* 0x000fe200000000ff */
[----:B------:R-:W-:Y:S01]  /*c8c60*/  @P3 STG.E.U8 desc[UR32][R48.64], R3 ;  /* 0x0000000330003986 */ /* 0x000fe2000c101120 */
[----:B------:R-:W-:Y:S01]  /*c8c70*/  ISETP.LT.AND P6, PT, R25, UR6, !P2 ;  /* 0x0000000619007c0c */ /* 0x000fe2000d7c1270 */
[----:B------:R-:W-:Y:S02]  /*c8c80*/  ULDC UR6, c[0x0][0x228] ;  /* 0x00008a0000067ab9 */ /* 0x000fe40000000800 */
[----:B------:R-:W-:Y:S04]  /*c8c90*/  @P4 STG.E.U8 desc[UR32][R54.64], R2 ;  /* 0x0000000236004986 */ /* 0x000fe8000c101120 */
[----:B------:R0:W-:Y:S01]  /*c8ca0*/  @P5 STG.E.U8 desc[UR32][R60.64], R0 ;  /* 0x000000003c005986 */ /* 0x0001e2000c101120 */
[----:B------:R-:W-:Y:S01]  /*c8cb0*/  ISETP.LT.AND P5, PT, R19, UR4, !P2 ;  /* 0x0000000413007c0c */ /* 0x000fe2000d7a1270 */
[----:B------:R-:W-:Y:S01]  /*c8cc0*/  ULDC UR4, c[0x0][0x22c] ;  /* 0x00008b0000047ab9 */ /* 0x000fe20000000800 */
[----:B0-----:R-:W-:-:S02]  /*c8cd0*/  PRMT R0, R29, 0x7773, RZ ;  /* 0x000077731d007816 */ /* 0x001fc400000000ff */
[----:B------:R-:W-:Y:S01]  /*c8ce0*/  ISETP.LT.AND P4, PT, R41, UR8, !P2 ;  /* 0x0000000829007c0c */ /* 0x000fe2000d781270 */
[----:B------:R-:W4:Y:S01]  /*c8cf0*/  LDL.LU.64 R28, [R1+0x5e0] ;  /* 0x0005e000011c7983 */ /* 0x000f220000300a00 */
[----:B------:R-:W-:-:S03]  /*c8d00*/  ULDC UR8, c[0x0][0x228] ;  /* 0x00008a0000087ab9 */ /* 0x000fc60000000800 */
[----:B--2---:R0:W-:Y:S01]  /*c8d10*/  @P0 STG.E.U8 desc[UR32][R32.64], R0 ;  /* 0x0000000020000986 */ /* 0x0041e2000c101120 */
[----:B------:R-:W-:Y:S01]  /*c8d20*/  ISETP.LT.AND P0, PT, R11, UR6, !P2 ;  /* 0x000000060b007c0c */ /* 0x000fe2000d701270 */
[----:B------:R-:W-:Y:S01]  /*c8d30*/  ULDC UR6, c[0x0][0x228] ;  /* 0x00008a0000067ab9 */ /* 0x000fe20000000800 */
[----:B0-----:R-:W-:Y:S01]  /*c8d40*/  VIADD R0, R18, 0x15 ;  /* 0x0000001512007836 */ /* 0x001fe20000000000 */
[C---:B------:R-:W-:Y:S01]  /*c8d50*/  PRMT R3, R47.reuse, 0x7770, RZ ;  /* 0x000077702f037816 */ /* 0x040fe200000000ff */
[----:B------:R-:W2:Y:S01]  /*c8d60*/  LDL.LU.64 R32, [R1+0x5d8] ;  /* 0x0005d80001207983 */ /* 0x000ea20000300a00 */
[----:B------:R-:W-:Y:S02]  /*c8d70*/  PRMT R2, R47, 0x7771, RZ ;  /* 0x000077712f027816 */ /* 0x000fe400000000ff */
[----:B------:R-:W-:Y:S01]  /*c8d80*/  ISETP.GE.AND P3, PT, R0, UR4, PT ;  /* 0x0000000400007c0c */ /* 0x000fe2000bf66270 */
[----:B------:R0:W-:Y:S01]  /*c8d90*/  @P5 STG.E.U8 desc[UR32][R36.64], R3 ;  /* 0x0000000324005986 */ /* 0x0001e2000c101120 */
[----:B------:R-:W-:-:S03]  /*c8da0*/  ULDC UR4, c[0x0][0x228] ;  /* 0x00008a0000047ab9 */ /* 0x000fc60000000800 */
[----:B------:R1:W-:Y:S01]  /*c8db0*/  @P6 STG.E.U8 desc[UR32][R26.64], R2 ;  /* 0x000000021a006986 */ /* 0x0003e2000c101120 */
[----:B------:R-:W-:Y:S01]  /*c8dc0*/  ISETP.LT.AND P6, PT, R45, UR4, !P2 ;  /* 0x000000042d007c0c */ /* 0x000fe2000d7c1270 */
[----:B------:R-:W-:Y:S01]  /*c8dd0*/  ULDC UR4, c[0x0][0x228] ;  /* 0x00008a0000047ab9 */ /* 0x000fe20000000800 */
[C---:B------:R-:W-:Y:S01]  /*c8de0*/  PRMT R0, R47.reuse, 0x7773, RZ ;  /* 0x000077732f007816 */ /* 0x040fe200000000ff */
[----:B0-----:R-:W2:Y:S01]  /*c8df0*/  LDL.LU.64 R36, [R1+0x5b8] ;  /* 0x0005b80001247983 */ /* 0x001ea20000300a00 */
[----:B-1----:R-:W-:-:S05]  /*c8e00*/  PRMT R2, R47, 0x7772, RZ ;  /* 0x000077722f027816 */ /* 0x002fca00000000ff */
[----:B------:R0:W-:Y:S04]  /*c8e10*/  @P0 STG.E.U8 desc[UR32][R42.64], R2 ;  /* 0x000000022a000986 */ /* 0x0001e8000c101120 */
[----:B---3--:R1:W-:Y:S01]  /*c8e20*/  @P4 STG.E.U8 desc[UR32][R34.64], R0 ;  /* 0x0000000022004986 */ /* 0x0083e2000c101120 */
[----:B0-----:R-:W-:-:S03]  /*c8e30*/  PRMT R2, R46, 0x7770, RZ ;  /* 0x000077702e027816 */ /* 0x001fc600000000ff */
[----:B------:R-:W3:Y:S04]  /*c8e40*/  LDL.LU.64 R42, [R1+0x5b0] ;  /* 0x0005b000012a7983 */ /* 0x000ee80000300a00 */
[----:B------:R-:W3:Y:S04]  /*c8e50*/  LDL.LU.64 R26, [R1+0x5a8] ;  /* 0x0005a800011a7983 */ /* 0x000ee80000300a00 */
[----:B-1----:R-:W3:Y:S04]  /*c8e60*/  LDL.LU.64 R34, [R1+0x5a0] ;  /* 0x0005a00001227983 */ /* 0x002ee80000300a00 */
[----:B------:R0:W-:Y:S04]  /*c8e70*/  @P6 STG.E.U8 desc[UR32][R22.64], R2 ;  /* 0x0000000216006986 */ /* 0x0001e8000c101120 */
[----:B0-----:R-:W3:Y:S01]  /*c8e80*/  LDL.LU.64 R22, [R1+0x4538] ;  /* 0x0045380001167983 */ /* 0x001ee20000300a00 */
[----:B------:R-:W-:-:S02]  /*c8e90*/  ISETP.LT.AND P4, PT, R40, UR4, !P2 ;  /* 0x0000000428007c0c */ /* 0x000fc4000d781270 */
[----:B------:R-:W-:Y:S01]  /*c8ea0*/  ISETP.LT.AND P5, PT, R44, UR6, !P2 ;  /* 0x000000062c007c0c */ /* 0x000fe2000d7a1270 */
[----:B------:R-:W-:Y:S01]  /*c8eb0*/  VIADD R0, R18, 0x16 ;  /* 0x0000001612007836 */ /* 0x000fe20000000000 */
[----:B------:R-:W-:Y:S01]  /*c8ec0*/  ULDC UR4, c[0x0][0x22c] ;  /* 0x00008b0000047ab9 */ /* 0x000fe20000000800 */
[----:B------:R-:W-:Y:S01]  /*c8ed0*/  PRMT R2, R46, 0x7771, RZ ;  /* 0x000077712e027816 */ /* 0x000fe200000000ff */
[----:B------:R-:W-:Y:S01]  /*c8ee0*/  ULDC UR6, c[0x0][0x228] ;  /* 0x00008a0000067ab9 */ /* 0x000fe20000000800 */
[----:B------:R-:W3:Y:S01]  /*c8ef0*/  LDL.LU R47, [R1+0x98] ;  /* 0x00009800012f7983 */ /* 0x000ee20000300800 */
[----:B------:R-:W-:Y:S01]  /*c8f00*/  ISETP.GE.AND P0, PT, R0, UR4, PT ;  /* 0x0000000400007c0c */ /* 0x000fe2000bf06270 */
[----:B------:R-:W-:Y:S01]  /*c8f10*/  ULDC UR4, c[0x0][0x228] ;  /* 0x00008a0000047ab9 */ /* 0x000fe20000000800 */
[----:B------:R-:W-:Y:S02]  /*c8f20*/  PRMT R0, R46, 0x7772, RZ ;  /* 0x000077722e007816 */ /* 0x000fe400000000ff */
[----:B------:R-:W-:Y:S01]  /*c8f30*/  ISETP.LT.AND P2, PT, R56, UR4, !P2 ;  /* 0x0000000438007c0c */ /* 0x000fe2000d741270 */
[----:B----4-:R0:W-:Y:S01]  /*c8f40*/  @P4 STG.E.U8 desc[UR32][R28.64], R2 ;  /* 0x000000021c004986 */ /* 0x0101e2000c101120 */
[----:B------:R-:W-:Y:S01]  /*c8f50*/  ISETP.LT.AND P6, PT, R19, UR6, !P3 ;  /* 0x0000000613007c0c */ /* 0x000fe2000dfc1270 */
[----:B------:R-:W-:Y:S01]  /*c8f60*/  ULDC UR4, c[0x0][0x228] ;  /* 0x00008a0000047ab9 */ /* 0x000fe20000000800 */
[----:B------:R-:W-:Y:S01]  /*c8f70*/  ULDC UR6, c[0x0][0x228] ;  /* 0x00008a0000067ab9 */ /* 0x000fe20000000800 */
[----:B0-----:R-:W-:Y:S01]  /*c8f80*/  PRMT R2, R46, 0x7773, RZ ;  /* 0x000077732e027816 */ /* 0x001fe200000000ff */
[----:B--2---:R0:W-:Y:S01]  /*c8f90*/  @P5 STG.E.U8 desc[UR32][R32.64], R0 ;  /* 0x0000000020005986 */ /* 0x0041e2000c101120 */
[----:B------:R-:W-:Y:S01]  /*c8fa0*/  ISETP.LT.AND P5, PT, R25, UR4, !P3 ;  /* 0x0000000419007c0c */ /* 0x000fe2000dfa1270 */
[----:B------:R-:W-:-:S02]  /*c8fb0*/  ULDC UR4, c[0x0][0x228] ;  /* 0x00008a0000047ab9 */ /* 0x000fc40000000800 */
[----:B------:R-:W-:Y:S01]  /*c8fc0*/  ISETP.LT.AND P4, PT, R11, UR4, !P3 ;  /* 0x000000040b007c0c */ /* 0x000fe2000df81270 */
[----:B------:R-:W-:Y:S01]  /*c8fd0*/  ULDC UR4, c[0x0][0x228] ;  /* 0x00008a0000047ab9 */ /* 0x000fe20000000800 */
[----:B0-----:R-:W2:Y:S04]  /*c8fe0*/  LDL.LU.64 R32, [R1+0x598] ;  /* 0x0005980001207983 */ /* 0x001ea80000300a00 */
[----:B------:R-:W4:Y:S04]  /*c8ff0*/  LDL.LU.64 R54, [R1+0x590] ;  /* 0x0005900001367983 */ /* 0x000f280000300a00 */
[----:B------:R0:W-:Y:S04]  /*c9000*/  @P2 STG.E.U8 desc[UR32][R36.64], R2 ;  /* 0x0000000224002986 */ /* 0x0001e8000c101120 */
[----:B------:R-:W4:Y:S01]  /*c9010*/  LDL.LU.64 R60, [R1+0x588] ;  /* 0x00058800013c7983 */ /* 0x000f220000300a00 */
[----:B---3--:R-:W-:-:S02]  /*c9020*/  PRMT R0, R22, 0x7770, RZ ;  /* 0x0000777016007816 */ /* 0x008fc400000000ff */
[----:B0-----:R-:W-:-:S03]  /*c9030*/  PRMT R2, R22, 0x7771, RZ ;  /* 0x0000777116027816 */ /* 0x001fc600000000ff */
[----:B------:R0:W-:Y:S04]  /*c9040*/  @P6 STG.E.U8 desc[UR32][R42.64], R0 ;  /* 0x000000002a006986 */ /* 0x0001e8000c101120 */
[----:B------:R-:W-:Y:S01]  /*c9050*/  @P5 STG.E.U8 desc[UR32][R26.64], R2 ;  /* 0x000000021a005986 */ /* 0x000fe2000c101120 */
[----:B0-----:R-:W-:-:S03]  /*c9060*/  PRMT R0, R22, 0x7772, RZ ;  /* 0x0000777216007816 */ /* 0x001fc600000000ff */
[----:B------:R-:W3:Y:S04]  /*c9070*/  LDL.LU.64 R42, [R1+0x580] ;  /* 0x00058000012a7983 */ /* 0x000ee80000300a00 */
[----:B------:R0:W-:Y:S04]  /*c9080*/  @P4 STG.E.U8 desc[UR32][R34.64], R0 ;  /* 0x0000000022004986 */ /* 0x0001e8000c101120 */
[----:B0-----:R-:W3:Y:S01]  /*c9090*/  LDL.LU.64 R34, [R1+0x578] ;  /* 0x0005780001227983 */ /* 0x001ee20000300a00 */
[----:B------:R-:W-:Y:S02]  /*c90a0*/  ISETP.LT.AND P2, PT, R41, UR4, !P3 ;  /* 0x0000000429007c0c */ /* 0x000fe4000df41270 */
[----:B------:R-:W-:Y:S01]  /*c90b0*/  ISETP.LT.AND P6, PT, R45, UR6, !P3 ;  /* 0x000000062d007c0c */ /* 0x000fe2000dfc1270 */
[----:B------:R-:W3:Y:S01]  /*c90c0*/  LDL.LU R27, [R1+0x13c] ;  /* 0x00013c00011b7983 */ /* 0x000ee20000300800 */
[----:B------:R-:W-:Y:S01]  /*c90d0*/  PRMT R22, R22, 0x7773, RZ ;  /* 0x0000777316167816 */ /* 0x000fe200000000ff */
[----:B------:R-:W-:Y:S01]  /*c90e0*/  ULDC UR6, c[0x0][0x228] ;  /* 0x00008a0000067ab9 */ /* 0x000fe20000000800 */
[----:B------:R-:W-:Y:S01]  /*c90f0*/  VIADD R0, R18, 0x17 ;  /* 0x0000001712007836 */ /* 0x000fe20000000000 */
[----:B------:R-:W3:Y:S01]  /*c9100*/  LDL.LU.64 R28, [R1+0x570] ;  /* 0x00057000011c7983 */ /* 0x000ee20000300a00 */
[----:B------:R-:W-:Y:S01]  /*c9110*/  ISETP.LT.AND P4, PT, R40, UR6, !P3 ;  /* 0x0000000628007c0c */ /* 0x000fe2000df81270 */
[----:B------:R-:W-:Y:S01]  /*c9120*/  ULDC UR4, c[0x0][0x22c] ;  /* 0x00008b0000047ab9 */ /* 0x000fe20000000800 */
[----:B------:R-:W-:Y:S01]  /*c9130*/  PRMT R2, R47, 0x7770, RZ ;  /* 0x000077702f027816 */ /* 0x000fe200000000ff */
[----:B------:R-:W3:Y:S01]  /*c9140*/  LDL.LU.64 R36, [R1+0x568] ;  /* 0x0005680001247983 */ /* 0x000ee20000300a00 */
[----:B------:R-:W-:Y:S01]  /*c9150*/  ISETP.LT.AND P5, PT, R44, UR8, !P3 ;  /* 0x000000082c007c0c */ /* 0x000fe2000dfa1270 */
[----:B------:R-:W-:Y:S01]  /*c9160*/  ULDC UR6, c[0x0][0x228] ;  /* 0x00008a0000067ab9 */ /* 0x000fe20000000800 */
[----:B------:R-:W-:Y:S01]  /*c9170*/  ULDC UR8, c[0x0][0x228] ;  /* 0x00008a0000087ab9 */ /* 0x000fe20000000800 */
[----:B--2---:R0:W-:Y:S01]  /*c9180*/  @P2 STG.E.U8 desc[UR32][R32.64], R22 ;  /* 0x0000001620002986 */ /* 0x0041e2000c101120 */
[----:B------:R-:W-:Y:S01]  /*c9190*/  ISETP.GE.AND P2, PT, R0, UR4, PT ;  /* 0x0000000400007c0c */ /* 0x000fe2000bf46270 */
[----:B------:R-:W-:-:S02]  /*c91a0*/  ULDC UR4, c[0x0][0x228] ;  /* 0x00008a0000047ab9 */ /* 0x000fc40000000800 */
[----:B------:R-:W-:Y:S01]  /*c91b0*/  ISETP.LT.AND P3, PT, R56, UR4, !P3 ;  /* 0x0000000438007c0c */ /* 0x000fe2000df61270 */
[----:B----4-:R1:W-:Y:S04]  /*c91c0*/  @P6 STG.E.U8 desc[UR32][R54.64], R2 ;  /* 0x0000000236006986 */ /* 0x0103e8000c101120 */
[----:B0-----:R-:W2:Y:S01]  /*c91d0*/  LDL.LU.64 R32, [R1+0x558] ;  /* 0x0005580001207983 */ /* 0x001ea20000300a00 */
[C---:B------:R-:W-:Y:S01]  /*c91e0*/  PRMT R0, R47.reuse, 0x7772, RZ ;  /* 0x000077722f007816 */ /* 0x040fe200000000ff */
[----:B------:R-:W-:Y:S02]  /*c91f0*/  ULDC UR4, c[0x0][0x22c] ;  /* 0x00008b0000047ab9 */ /* 0x000fe40000000800 */
[----:B------:R-:W4:Y:S01]  /*c9200*/  LDL.LU R26, [R1+0xec] ;  /* 0x0000ec00011a7983 */ /* 0x000f220000300800 */
[----:B-1----:R-:W-:-:S05]  /*c9210*/  PRMT R2, R47, 0x7771, RZ ;  /* 0x000077712f027816 */ /* 0x002fca00000000ff */
[----:B------:R0:W-:Y:S02]  /*c9220*/  @P4 STG.E.U8 desc[UR32][R60.64], R2 ;  /* 0x000000023c004986 */ /* 0x0001e4000c101120 */
[----:B0-----:R-:W-:Y:S02]  /*c9230*/  PRMT R2, R47, 0x7773, RZ ;  /* 0x000077732f027816 */ /* 0x001fe400000000ff */
[----:B---3--:R0:W-:Y:S04]  /*c9240*/  @P5 STG.E.U8 desc[UR32][R42.64], R0 ;  /* 0x000000002a005986 */ /* 0x0081e8000c101120 */
[----:B0-----:R-:W3:Y:S04]  /*c9250*/  LDL.LU.64 R42, [R1+0x550] ;  /* 0x00055000012a7983 */ /* 0x001ee80000300a00 */
[----:B------:R0:W-:Y:S04]  /*c9260*/  @P3 STG.E.U8 desc[UR32][R34.64], R2 ;  /* 0x0000000222003986 */ /* 0x0001e8000c101120 */
[----:B------:R-:W3:Y:S04]  /*c9270*/  LDL.LU.64 R46, [R1+0x548] ;  /* 0x00054800012e7983 */ /* 0x000ee80000300a00 */
[----:B0-----:R-:W3:Y:S01]  /*c9280*/  LDL.LU.64 R34, [R1+0x540] ;  /* 0x0005400001227983 */ /* 0x001ee20000300a00 */
[----:B------:R-:W-:Y:S01]  /*c9290*/  ISETP.LT.AND P6, PT, R19, UR6, !P0 ;  /* 0x0000000613007c0c */ /* 0x000fe2000c7c1270 */
[----:B------:R-:W-:Y:S01]  /*c92a0*/  ULDC UR6, c[0x0][0x228] ;  /* 0x00008a0000067ab9 */ /* 0x000fe20000000800 */
[----:B------:R-:W-:Y:S01]  /*c92b0*/  ISETP.LT.AND P5, PT, R25, UR8, !P0 ;  /* 0x0000000819007c0c */ /* 0x000fe2000c7a1270 */
[----:B------:R-:W-:Y:S01]  /*c92c0*/  VIADD R0, R18, 0x18 ;  /* 0x0000001812007836 */ /* 0x000fe20000000000 */
[----:B------:R-:W-:Y:S01]  /*c92d0*/  ISETP.LT.AND P4, PT, R11, UR6, !P0 ;  /* 0x000000060b007c0c */ /* 0x000fe2000c781270 */
[----:B------:R-:W-:Y:S01]  /*c92e0*/  ULDC UR6, c[0x0][0x228] ;  /* 0x00008a0000067ab9 */ /* 0x000fe20000000800 */
[C---:B------:R-:W-:Y:S01]  /*c92f0*/  PRMT R2, R27.reuse, 0x7770, RZ ;  /* 0x000077701b027816 */ /* 0x040fe200000000ff */
[----:B------:R-:W-:Y:S01]  /*c9300*/  ULDC UR8, c[0x0][0x228] ;  /* 0x00008a0000087ab9 */ /* 0x000fe20000000800 */
[----:B------:R-:W-:Y:S01]  /*c9310*/  ISETP.GE.AND P3, PT, R0, UR4, PT ;  /* 0x0000000400007c0c */ /* 0x000fe2000bf66270 */
[----:B------:R-:W-:Y:S01]  /*c9320*/  ULDC UR4, c[0x0][0x228] ;  /* 0x00008a0000047ab9 */ /* 0x000fe20000000800 */
[----:B------:R-:W-:-:S02]  /*c9330*/  PRMT R3, R27, 0x7771, RZ ;  /* 0x000077711b037816 */ /* 0x000fc400000000ff */
[C---:B------:R-:W-:Y:S01]  /*c9340*/  PRMT R0, R27.reuse, 0x7772, RZ ;  /* 0x000077721b007816 */ /* 0x040fe200000000ff */
[----:B------:R-:W-:Y:S01]  /*c9350*/  @P6 STG.E.U8 desc[UR32][R28.64], R2 ;  /* 0x000000021c006986 */ /* 0x000fe2000c101120 */
[----:B------:R-:W-:-:S03]  /*c9360*/  PRMT R20, R27, 0x7773, RZ ;  /* 0x000077731b147816 */ /* 0x000fc600000000ff */
[----:B------:R-:W-:Y:S01]  /*c9370*/  @P5 STG.E.U8 desc[UR32][R36.64], R3 ;  /* 0x0000000324005986 */ /* 0x000fe2000c101120 */
[----:B------:R-:W-:Y:S01]  /*c9380*/  ISETP.LT.AND P5, PT, R40, UR6, !P0 ;  /* 0x0000000628007c0c */ /* 0x000fe2000c7a1270 */
[----:B------:R-:W-:Y:S02]  /*c9390*/  ULDC UR6, c[0x0][0x228] ;  /* 0x00008a0000067ab9 */ /* 0x000fe40000000800 */
[----:B------:R-:W3:Y:S04]  /*c93a0*/  LDL.LU R27, [R1+0x9c] ;  /* 0x00009c00011b7983 */ /* 0x000ee80000300800 */
[----:B--2---:R0:W-:Y:S01]  /*c93b0*/  @P4 STG.E.U8 desc[UR32][R32.64], R0 ;  /* 0x0000000020004986 */ /* 0x0041e2000c101120 */
[----:B------:R-:W-:Y:S01]  /*c93c0*/  ISETP.LT.AND P4, PT, R41, UR4, !P0 ;  /* 0x0000000429007c0c */ /* 0x000fe2000c781270 */
[----:B------:R-:W-:-:S02]  /*c93d0*/  ULDC UR4, c[0x0][0x228] ;  /* 0x00008a0000047ab9 */ /* 0x000fc40000000800 */
[----:B------:R-:W-:Y:S01]  /*c93e0*/  ISETP.LT.AND P6, PT, R45, UR4, !P0 ;  /* 0x000000042d007c0c */ /* 0x000fe2000c7c1270 */
[----:B------:R-:W-:Y:S01]  /*c93f0*/  ULDC UR4, c[0x0][0x228] ;  /* 0x00008a0000047ab9 */ /* 0x000fe20000000800 */
[----:B0-----:R-:W2:Y:S04]  /*c9400*/  LDL.LU.64 R32, [R1+0x538] ;  /* 0x0005380001207983 */ /* 0x001ea80000300a00 */
[----:B------:R-:W2:Y:S04]  /*c9410*/  LDL.LU R40, [R1+0x4534] ;  /* 0x0045340001287983 */ /* 0x000ea80000300800 */
[----:B------:R-:W2:Y:S04]  /*c9420*/  LDL.LU.64 R60, [R1+0x520] ;  /* 0x00052000013c7983 */ /* 0x000ea80000300a00 */
[----:B------:R-:W2:Y:S01]  /*c9430*/  LDL.LU.64 R28, [R1+0x518] ;  /* 0x00051800011c7983 */ /* 0x000ea20000300a00 */
[----:B----4-:R-:W-:-:S02]  /*c9440*/  PRMT R2, R26, 0x7770, RZ ;  /* 0x000077701a027816 */ /* 0x010fc400000000ff */
[----:B------:R-:W-:Y:S01]  /*c9450*/  PRMT R0, R26, 0x7771, RZ ;  /* 0x000077711a007816 */ /* 0x000fe200000000ff */
[----:B---3--:R0:W-:Y:S01]  /*c9460*/  @P4 STG.E.U8 desc[UR32][R42.64], R20 ;  /* 0x000000142a004986 */ /* 0x0081e2000c101120 */
[----:B------:R-:W-:Y:S01]  /*c9470*/  ISETP.LT.AND P4, PT, R44, UR4, !P0 ;  /* 0x000000042c007c0c */ /* 0x000fe2000c781270 */
[----:B------:R-:W-:Y:S02]  /*c9480*/  ULDC UR4, c[0x0][0x228] ;  /* 0x00008a0000047ab9 */ /* 0x000fe40000000800 */
[----:B------:R1:W-:Y:S04]  /*c9490*/  @P6 STG.E.U8 desc[UR32][R46.64], R2 ;  /* 0x000000022e006986 */ /* 0x0003e8000c101120 */
[----:B0-----:R-:W3:Y:S04]  /*c94a0*/  LDL.LU.64 R42, [R1+0x510] ;  /* 0x00051000012a7983 */ /* 0x001ee80000300a00 */
[----:B------:R-:W4:Y:S04]  /*c94b0*/  LDL.LU R44, [R1+0x4530] ;  /* 0x00453000012c7983 */ /* 0x000f280000300800 */
[----:B------:R0:W-:Y:S04]  /*c94c0*/  @P5 STG.E.U8 desc[UR32][R34.64], R0 ;  /* 0x0000000022005986 */ /* 0x0001e8000c101120 */
[----:B-1----:R-:W4:Y:S04]  /*c94d0*/  LDL.LU.64 R46, [R1+0x508] ;  /* 0x00050800012e7983 */ /* 0x002f280000300a00 */
[----:B0-----:R-:W4:Y:S01]  /*c94e0*/  LDL.LU.64 R34, [R1+0x500] ;  /* 0x0005000001227983 */ /* 0x001f220000300a00 */
[----:B------:R-:W-:Y:S01]  /*c94f0*/  ISETP.LT.AND P0, PT, R56, UR4, !P0 ;  /* 0x0000000438007c0c */ /* 0x000fe2000c701270 */
[----:B------:R-:W-:Y:S01]  /*c9500*/  ULDC UR4, c[0x0][0x228] ;  /* 0x00008a0000047ab9 */ /* 0x000fe20000000800 */
[----:B------:R-:W-:Y:S01]  /*c9510*/  ISETP.LT.AND P5, PT, R19, UR6, !P2 ;  /* 0x0000000613007c0c */ /* 0x000fe2000d7a1270 */
[----:B------:R-:W-:Y:S01]  /*c9520*/  ULDC UR6, c[0x0][0x228] ;  /* 0x00008a0000067ab9 */ /* 0x000fe20000000800 */
[----:B------:R-:W-:-:S02]  /*c9530*/  PRMT R54, R26, 0x7772, RZ ;  /* 0x000077721a367816 */ /* 0x000fc400000000ff */
[----:B------:R-:W-:Y:S02]  /*c9540*/  PRMT R49, R26, 0x7773, RZ ;  /* 0x000077731a317816 */ /* 0x000fe400000000ff */
[----:B------:R-:W-:Y:S02]  /*c9550*/  PRMT R48, R23, 0x7770, RZ ;  /* 0x0000777017307816 */ /* 0x000fe400000000ff */
[----:B------:R-:W-:Y:S01]  /*c9560*/  ISETP.LT.AND P6, PT, R25, UR4, !P2 ;  /* 0x0000000419007c0c */ /* 0x000fe2000d7c1270 */
[----:B------:R-:W-:Y:S01]  /*c9570*/  ULDC UR4, c[0x0][0x228] ;  /* 0x00008a0000047ab9 */ /* 0x000fe20000000800 */
[C---:B------:R-:W-:Y:S02]  /*c9580*/  PRMT R22, R23.reuse, 0x7771, RZ ;  /* 0x0000777117167816 */ /* 0x040fe400000000ff */
[C---:B------:R-:W-:Y:S02]  /*c9590*/  PRMT R21, R23.reuse, 0x7772, RZ ;  /* 0x0000777217157816 */ /* 0x040fe400000000ff */
[----:B------:R-:W-:Y:S01]  /*c95a0*/  PRMT R23, R23, 0x7773, RZ ;  /* 0x0000777317177816 */ /* 0x000fe200000000ff */
[----:B--2---:R0:W-:Y:S01]  /*c95b0*/  @P4 STG.E.U8 desc[UR32][R32.64], R54 ;  /* 0x0000003620004986 */ /* 0x0041e2000c101120 */
[----:B------:R-:W-:Y:S01]  /*c95c0*/  ISETP.LT.AND P4, PT, R11, UR4, !P2 ;  /* 0x000000040b007c0c */ /* 0x000fe2000d781270 */
[----:B------:R-:W-:-:S02]  /*c95d0*/  ULDC UR4, c[0x0][0x228] ;  /* 0x00008a0000047ab9 */ /* 0x000fc40000000800 */
[----:B------:R1:W-:Y:S04]  /*c95e0*/  @P0 STG.E.U8 desc[UR32][R60.64], R49 ;  /* 0x000000313c000986 */ /* 0x0003e8000c101120 */
[----:B0-----:R-:W2:Y:S04]  /*c95f0*/  LDL.LU.64 R32, [R1+0x4f8] ;  /* 0x0004f80001207983 */ /* 0x001ea80000300a00 */
[----:B------:R-:W2:Y:S04]  /*c9600*/  LDL.LU.64 R36, [R1+0x4e8] ;  /* 0x0004e80001247983 */ /* 0x000ea80000300a00 */
[----:B------:R-:W2:Y:S01]  /*c9610*/  LDL.LU R26, [R1+0x80] ;  /* 0x00008000011a7983 */ /* 0x000ea20000300800 */
[----:B------:R-:W-:Y:S01]  /*c9620*/  ISETP.LT.AND P0, PT, R41, UR6, !P2 ;  /* 0x0000000629007c0c */ /* 0x000fe2000d701270 */
[----:B------:R-:W-:-:S02]  /*c9630*/  ULDC UR6, c[0x0][0x228] ;  /* 0x00008a0000067ab9 */ /* 0x000fc40000000800 */
[----:B-1----:R-:W2:Y:S04]  /*c9640*/  LDL.LU R49, [R1+0x1c80] ;  /* 0x001c800001317983 */ /* 0x002ea80000300800 */
[----:B------:R-:W2:Y:S04]  /*c9650*/  LDL.LU.64 R54, [R1+0x4d8] ;  /* 0x0004d80001367983 */ /* 0x000ea80000300a00 */
[----:B------:R0:W-:Y:S04]  /*c9660*/  @P5 STG.E.U8 desc[UR32][R28.64], R48 ;  /* 0x000000301c005986 */ /* 0x0001e8000c101120 */
[----:B------:R-:W2:Y:S04]  /*c9670*/  LDL.LU.64 R60, [R1+0x4d0] ;  /* 0x0004d000013c7983 */ /* 0x000ea80000300a00 */
[----:B0-----:R-:W2:Y:S04]  /*c9680*/  LDL.LU.64 R28, [R1+0x4c8] ;  /* 0x0004c800011c7983 */ /* 0x001ea80000300a00 */
[----:B------:R-:W2:Y:S04]  /*c9690*/  LDL.LU R48, [R1+0x1c84] ;  /* 0x001c840001307983 */ /* 0x000ea80000300800 */
[----:B---3--:R0:W-:Y:S04]  /*c96a0*/  @P6 STG.E.U8 desc[UR32][R42.64], R22 ;  /* 0x000000162a006986 */ /* 0x0081e8000c101120 */
[----:B----4-:R-:W-:Y:S04]  /*c96b0*/  @P4 STG.E.U8 desc[UR32][R46.64], R21 ;  /* 0x000000152e004986 */ /* 0x010fe8000c101120 */
[----:B0-----:R-:W3:Y:S04]  /*c96c0*/  LDL.LU.64 R42, [R1+0x4b8] ;  /* 0x0004b800012a7983 */ /* 0x001ee80000300a00 */
[----:B------:R0:W-:Y:S04]  /*c96d0*/  @P0 STG.E.U8 desc[UR32][R34.64], R23 ;  /* 0x0000001722000986 */ /* 0x0001e8000c101120 */
[----:B0-----:R-:W4:Y:S01]  /*c96e0*/  LDL.LU.64 R22, [R1+0x4f0] ;  /* 0x0004f00001167983 */ /* 0x001f220000300a00 */
[----:B------:R-:W-:Y:S01]  /*c96f0*/  ISETP.LT.AND P6, PT, R45, UR4, !P2 ;  /* 0x000000042d007c0c */ /* 0x000fe2000d7c1270 */
[----:B------:R-:W-:Y:S01]  /*c9700*/  ULDC UR4, c[0x0][0x228] ;  /* 0x00008a0000047ab9 */ /* 0x000fe20000000800 */
[C---:B------:R-:W-:Y:S01]  /*c9710*/  PRMT R3, R27.reuse, 0x7770, RZ ;  /* 0x000077701b037816 */ /* 0x040fe200000000ff */
[----:B------:R-:W3:Y:S01]  /*c9720*/  LDL.LU.64 R46, [R1+0x4b0] ;  /* 0x0004b000012e7983 */ /* 0x000ee20000300a00 */
[----:B------:R-:W-:-:S02]  /*c9730*/  PRMT R2, R27, 0x7771, RZ ;  /* 0x000077711b027816 */ /* 0x000fc400000000ff */
[C---:B------:R-:W-:Y:S01]  /*c9740*/  PRMT R0, R27.reuse, 0x7772, RZ ;  /* 0x000077721b007816 */ /* 0x040fe200000000ff */
[----:B------:R-:W3:Y:S01]  /*c9750*/  LDL.LU.64 R34, [R1+0x4a8] ;  /* 0x0004a80001227983 */ /* 0x000ee20000300a00 */
[----:B------:R-:W-:-:S03]  /*c9760*/  PRMT R20, R27, 0x7773, RZ ;  /* 0x000077731b147816 */ /* 0x000fc600000000ff */
[----:B------:R-:W3:Y:S04]  /*c9770*/  LDL.LU R27, [R1+0x70] ;  /* 0x00007000011b7983 */ /* 0x000ee80000300800 */
[----:B--2---:R0:W-:Y:S01]  /*c9780*/  @P6 STG.E.U8 desc[UR32][R32.64], R3 ;  /* 0x0000000320006986 */ /* 0x0041e2000c101120 */
[----:B------:R-:W-:-:S03]  /*c9790*/  ISETP.LT.AND P4, PT, R49, UR4, !P2 ;  /* 0x0000000431007c0c */ /* 0x000fc6000d781270 */
[----:B0-----:R-:W2:Y:S01]  /*c97a0*/  LDL.LU.64 R32, [R1+0x4528] ;  /* 0x0045280001207983 */ /* 0x001ea20000300a00 */
[----:B------:R-:W-:Y:S01]  /*c97b0*/  ULDC UR4, c[0x0][0x228] ;  /* 0x00008a0000047ab9 */ /* 0x000fe20000000800 */
[----:B------:R-:W-:Y:S01]  /*c97c0*/  ISETP.LT.AND P5, PT, R48, UR6, !P2 ;  /* 0x0000000630007c0c */ /* 0x000fe2000d7a1270 */
[----:B------:R-:W-:-:S12]  /*c97d0*/  ULDC UR6, c[0x0][0x228] ;  /* 0x00008a0000067ab9 */ /* 0x000fd80000000800 */
[----:B----4-:R-:W-:Y:S04]  /*c97e0*/  @P5 STG.E.U8 desc[UR32][R22.64], R2 ;  /* 0x0000000216005986 */ /* 0x010fe8000c101120 */
[----:B------:R0:W-:Y:S04]  /*c97f0*/  @P4 STG.E.U8 desc[UR32][R36.64], R0 ;  /* 0x0000000024004986 */ /* 0x0001e8000c101120 */
[----:B0-----:R-:W4:Y:S01]  /*c9800*/  LDL.LU.64 R36, [R1+0x4a0] ;  /* 0x0004a00001247983 */ /* 0x001f220000300a00 */
[----:B------:R-:W-:Y:S01]  /*c9810*/  ISETP.LT.AND P2, PT, R56, UR4, !P2 ;  /* 0x0000000438007c0c */ /* 0x000fe2000d741270 */
[----:B------:R-:W-:Y:S01]  /*c9820*/  ULDC UR4, c[0x0][0x228] ;  /* 0x00008a0000047ab9 */ /* 0x000fe20000000800 */
[----:B------:R-:W-:Y:S01]  /*c9830*/  ISETP.LT.AND P0, PT, R19, UR6, !P3 ;  /* 0x0000000613007c0c */ /* 0x000fe2000df01270 */
[----:B------:R-:W-:Y:S01]  /*c9840*/  ULDC UR6, c[0x0][0x228] ;  /* 0x00008a0000067ab9 */ /* 0x000fe20000000800 */
[----:B------:R-:W-:Y:S01]  /*c9850*/  ISETP.LT.AND P6, PT, R25, UR4, !P3 ;  /* 0x0000000419007c0c */ /* 0x000fe2000dfc1270 */
[----:B------:R-:W-:Y:S01]  /*c9860*/  ULDC UR4, c[0x0][0x228] ;  /* 0x00008a0000047ab9 */ /* 0x000fe20000000800 */
[----:B------:R-:W-:-:S02]  /*c9870*/  PRMT R2, R26, 0x7770, RZ ;  /* 0x000077701a027816 */ /* 0x000fc400000000ff */
[----:B------:R-:W-:Y:S01]  /*c9880*/  ISETP.LT.AND P4, PT, R11, UR4, !P3 ;  /* 0x000000040b007c0c */ /* 0x000fe2000df81270 */
[----:B------:R-:W-:Y:S01]  /*c9890*/  ULDC UR4, c[0x0][0x228] ;  /* 0x00008a0000047ab9 */ /* 0x000fe20000000800 */
[----:B------:R-:W-:-:S03]  /*c98a0*/  PRMT R0, R26, 0x7771, RZ ;  /* 0x000077711a007816 */ /* 0x000fc600000000ff */
        /* <DEDUP_REMOVED lines=10> */
[----:B---3--:R0:W-:Y:S01]  /*c9950*/  @P4 STG.E.U8 desc[UR32][R42.64], R0 ;  /* 0x000000002a004986 */ /* 0x0081e2000c101120 */
[----:B------:R-:W-:Y:S01]  /*c9960*/  ISETP.LT.AND P4, PT, R49, UR6, !P3 ;  /* 0x0000000631007c0c */ /* 0x000fe2000df81270 */
[----:B------:R-:W-:Y:S01]  /*c9970*/  ULDC UR6, c[0x0][0x228] ;  /* 0x00008a0000067ab9 */ /* 0x000fe20000000800 */
[----:B------:R-:W-:Y:S01]  /*c9980*/  PRMT R2, R26, 0x7773, RZ ;  /* 0x000077731a027816 */ /* 0x000fe200000000ff */
[----:B0-----:R-:W-:Y:S01]  /*c9990*/  VIADD R0, R18, 0x19 ;  /* 0x0000001912007836 */ /* 0x001fe20000000000 */
[----:B------:R-:W3:Y:S04]  /*c99a0*/  LDL.LU.64 R42, [R1+0x480] ;  /* 0x00048000012a7983 */ /* 0x000ee80000300a00 */
[----:B------:R-:W-:Y:S01]  /*c99b0*/  ISETP.GE.AND P0, PT, R0, UR4, PT ;  /* 0x0000000400007c0c */ /* 0x000fe2000bf06270 */
[----:B------:R0:W-:Y:S01]  /*c99c0*/  @P2 STG.E.U8 desc[UR32][R46.64], R2 ;  /* 0x000000022e002986 */ /* 0x0001e2000c101120 */
[----:B------:R-:W-:Y:S01]  /*c99d0*/  PRMT R0, R27, 0x7770, RZ ;  /* 0x000077701b007816 */ /* 0x000fe200000000ff */
[----:B------:R-:W-:-:S04]  /*c99e0*/  ULDC UR4, c[0x0][0x228] ;  /* 0x00008a0000047ab9 */ /* 0x000fc80000000800 */
[----:B------:R1:W-:Y:S01]  /*c99f0*/  @P5 STG.E.U8 desc[UR32][R34.64], R0 ;  /* 0x0000000022005986 */ /* 0x0003e2000c101120 */
[----:B0-----:R-:W-:-:S03]  /*c9a00*/  PRMT R2, R27, 0x7771, RZ ;  /* 0x000077711b027816 */ /* 0x001fc600000000ff */
[----:B------:R-:W3:Y:S01]  /*c9a10*/  LDL.LU.64 R46, [R1+0x478] ;  /* 0x00047800012e7983 */ /* 0x000ee20000300a00 */
[----:B-1----:R-:W-:-:S03]  /*c9a20*/  PRMT R0, R27, 0x7772, RZ ;  /* 0x000077721b007816 */ /* 0x002fc600000000ff */
[----:B------:R-:W3:Y:S04]  /*c9a30*/  LDL.LU.64 R34, [R1+0x470] ;  /* 0x0004700001227983 */ /* 0x000ee80000300a00 */
[----:B------:R-:W3:Y:S04]  /*c9a40*/  LDL.LU.64 R20, [R1+0x458] ;  /* 0x0004580001147983 */ /* 0x000ee80000300a00 */
[----:B----4-:R-:W-:Y:S04]  /*c9a50*/  @P6 STG.E.U8 desc[UR32][R36.64], R2 ;  /* 0x0000000224006986 */ /* 0x010fe8000c101120 */
[----:B--2---:R0:W-:Y:S04]  /*c9a60*/  @P4 STG.E.U8 desc[UR32][R32.64], R0 ;  /* 0x0000000020004986 */ /* 0x0041e8000c101120 */
[----:B0-----:R-:W2:Y:S01]  /*c9a70*/  LDL.LU.64 R32, [R1+0x4520] ;  /* 0x0045200001207983 */ /* 0x001ea20000300a00 */
[----:B------:R-:W-:Y:S01]  /*c9a80*/  ISETP.LT.AND P3, PT, R56, UR4, !P3 ;  /* 0x0000000438007c0c */ /* 0x000fe2000df61270 */
[----:B------:R-:W-:-:S02]  /*c9a90*/  ULDC UR4, c[0x0][0x228] ;  /* 0x00008a0000047ab9 */ /* 0x000fc40000000800 */
[----:B------:R-:W4:Y:S01]  /*c9aa0*/  LDL.LU.64 R36, [R1+0x450] ;  /* 0x0004500001247983 */ /* 0x000f220000300a00 */
[----:B------:R-:W-:Y:S01]  /*c9ab0*/  ISETP.LT.AND P6, PT, R19, UR4, !P0 ;  /* 0x0000000413007c0c */ /* 0x000fe2000c7c1270 */
[----:B------:R-:W-:Y:S01]  /*c9ac0*/  VIADD R2, R18, 0x1a ;  /* 0x0000001a12027836 */ /* 0x000fe20000000000 */
[----:B------:R-:W-:Y:S01]  /*c9ad0*/  PRMT R0, R27, 0x7773, RZ ;  /* 0x000077731b007816 */ /* 0x000fe200000000ff */
[----:B------:R-:W4:Y:S01]  /*c9ae0*/  LDL.LU R55, [R1+0x60] ;  /* 0x0000600001377983 */ /* 0x000f220000300800 */
[----:B------:R-:W-:Y:S01]  /*c9af0*/  ISETP.LT.AND P5, PT, R25, UR6, !P0 ;  /* 0x0000000619007c0c */ /* 0x000fe2000c7a1270 */
[----:B------:R-:W-:Y:S01]  /*c9b00*/  ULDC UR4, c[0x0][0x22c] ;  /* 0x00008b0000047ab9 */ /* 0x000fe20000000800 */
[----:B------:R-:W-:Y:S01]  /*c9b10*/  ISETP.LT.AND P4, PT, R11, UR8, !P0 ;  /* 0x000000080b007c0c */ /* 0x000fe2000c781270 */
[----:B------:R-:W4:Y:S04]  /*c9b20*/  LDL.LU.64 R22, [R1+0x448] ;  /* 0x0004480001167983 */ /* 0x000f280000300a00 */
[----:B---3--:R0:W-:Y:S01]  /*c9b30*/  @P3 STG.E.U8 desc[UR32][R42.64], R0 ;  /* 0x000000002a003986 */ /* 0x0081e2000c101120 */
[----:B--2---:R-:W-:-:S03]  /*c9b40*/  PRMT R3, R32, 0x7770, RZ ;  /* 0x0000777020037816 */ /* 0x004fc600000000ff */
[----:B0-----:R-:W2:Y:S01]  /*c9b50*/  LDL.LU.64 R42, [R1+0x440] ;  /* 0x00044000012a7983 */ /* 0x001ea20000300a00 */
[----:B------:R-:W-:Y:S01]  /*c9b60*/  ISETP.GE.AND P2, PT, R2, UR4, PT ;  /* 0x0000000402007c0c */ /* 0x000fe2000bf46270 */
[----:B------:R-:W-:Y:S01]  /*c9b70*/  ULDC UR4, c[0x0][0x228] ;  /* 0x00008a0000047ab9 */ /* 0x000fe20000000800 */
[----:B------:R-:W-:Y:S01]  /*c9b80*/  ULDC UR6, c[0x0][0x228] ;  /* 0x00008a0000067ab9 */ /* 0x000fe20000000800 */
[----:B------:R-:W3:Y:S01]  /*c9b90*/  LDL.LU.64 R60, [R1+0x438] ;  /* 0x00043800013c7983 */ /* 0x000ee20000300a00 */
[----:B------:R-:W-:-:S03]  /*c9ba0*/  ULDC UR8, c[0x0][0x228] ;  /* 0x00008a0000087ab9 */ /* 0x000fc60000000800 */
[----:B------:R-:W3:Y:S04]  /*c9bb0*/  LDL.LU.64 R28, [R1+0x430] ;  /* 0x00043000011c7983 */ /* 0x000ee80000300a00 */
[----:B------:R-:W3:Y:S04]  /*c9bc0*/  LDL.LU R26, [R1+0x84] ;  /* 0x00008400011a7983 */ /* 0x000ee80000300800 */
[----:B------:R0:W-:Y:S04]  /*c9bd0*/  @P6 STG.E.U8 desc[UR32][R46.64], R3 ;  /* 0x000000032e006986 */ /* 0x0001e8000c101120 */
[----:B0-----:R-:W3:Y:S01]  /*c9be0*/  LDL.LU.64 R46, [R1+0x428] ;  /* 0x00042800012e7983 */ /* 0x001ee20000300a00 */
[----:B------:R-:W-:Y:S01]  /*c9bf0*/  ISETP.LT.AND P3, PT, R41, UR4, !P0 ;  /* 0x0000000429007c0c */ /* 0x000fe2000c761270 */
[----:B------:R-:W-:Y:S01]  /*c9c00*/  ULDC UR4, c[0x0][0x228] ;  /* 0x00008a0000047ab9 */ /* 0x000fe20000000800 */
[----:B------:R-:W-:-:S02]  /*c9c10*/  PRMT R2, R32, 0x7771, RZ ;  /* 0x0000777120027816 */ /* 0x000fc400000000ff */
[----:B------:R-:W-:Y:S02]  /*c9c20*/  PRMT R0, R32, 0x7772, RZ ;  /* 0x0000777220007816 */ /* 0x000fe400000000ff */
[----:B------:R-:W-:Y:S01]  /*c9c30*/  ISETP.LT.AND P6, PT, R45, UR4, !P0 ;  /* 0x000000042d007c0c */ /* 0x000fe2000c7c1270 */
[----:B------:R0:W-:Y:S01]  /*c9c40*/  @P5 STG.E.U8 desc[UR32][R34.64], R2 ;  /* 0x0000000222005986 */ /* 0x0001e2000c101120 */
[----:B------:R-:W-:Y:S01]  /*c9c50*/  ULDC UR4, c[0x0][0x228] ;  /* 0x00008a0000047ab9 */ /* 0x000fe20000000800 */
[----:B------:R-:W-:Y:S01]  /*c9c60*/  ISETP.LT.AND P5, PT, R48, UR6, !P0 ;  /* 0x0000000630007c0c */ /* 0x000fe2000c7a1270 */
[----:B------:R-:W-:Y:S01]  /*c9c70*/  ULDC UR6, c[0x0][0x228] ;  /* 0x00008a0000067ab9 */ /* 0x000fe20000000800 */
[----:B------:R1:W-:Y:S01]  /*c9c80*/  @P4 STG.E.U8 desc[UR32][R20.64], R0 ;  /* 0x0000000014004986 */ /* 0x0003e2000c101120 */
[----:B------:R-:W-:Y:S02]  /*c9c90*/  PRMT R32, R32, 0x7773, RZ ;  /* 0x0000777320207816 */ /* 0x000fe400000000ff */
[----:B------:R-:W-:Y:S01]  /*c9ca0*/  ISETP.LT.AND P4, PT, R49, UR4, !P0 ;  /* 0x0000000431007c0c */ /* 0x000fe2000c781270 */
[----:B------:R-:W-:-:S02]  /*c9cb0*/  ULDC UR4, c[0x0][0x228] ;  /* 0x00008a0000047ab9 */ /* 0x000fc40000000800 */
[----:B----4-:R4:W-:Y:S01]  /*c9cc0*/  @P3 STG.E.U8 desc[UR32][R36.64], R32 ;  /* 0x0000002024003986 */ /* 0x0109e2000c101120 */
[----:B------:R-:W-:Y:S01]  /*c9cd0*/  ISETP.LT.AND P0, PT, R56, UR4, !P0 ;  /* 0x0000000438007c0c */ /* 0x000fe2000c701270 */
[----:B------:R-:W-:Y:S01]  /*c9ce0*/  ULDC UR4, c[0x0][0x228] ;  /* 0x00008a0000047ab9 */ /* 0x000fe20000000800 */
[C---:B0-----:R-:W-:Y:S01]  /*c9cf0*/  PRMT R2, R55.reuse, 0x7771, RZ ;  /* 0x0000777137027816 */ /* 0x041fe200000000ff */
[----:B------:R-:W3:Y:S01]  /*c9d00*/  LDL.LU.64 R34, [R1+0x4518] ;  /* 0x0045180001227983 */ /* 0x000ee20000300a00 */
[----:B-1----:R-:W-:Y:S02]  /*c9d10*/  PRMT R0, R55, 0x7770, RZ ;  /* 0x0000777037007816 */ /* 0x002fe400000000ff */
[----:B------:R-:W-:Y:S01]  /*c9d20*/  ISETP.LT.AND P3, PT, R19, UR6, !P2 ;  /* 0x0000000613007c0c */ /* 0x000fe2000d761270 */
[----:B------:R-:W-:Y:S02]  /*c9d30*/  ULDC UR6, c[0x0][0x228] ;  /* 0x00008a0000067ab9 */ /* 0x000fe40000000800 */
[----:B------:R0:W-:Y:S04]  /*c9d40*/  @P6 STG.E.U8 desc[UR32][R22.64], R0 ;  /* 0x0000000016006986 */ /* 0x0001e8000c101120 */
[----:B----4-:R-:W4:Y:S04]  /*c9d50*/  LDL.LU.64 R36, [R1+0x420] ;  /* 0x0004200001247983 */ /* 0x010f280000300a00 */
[----:B------:R-:W4:Y:S01]  /*c9d60*/  LDL.LU R27, [R1+0x74] ;  /* 0x00007400011b7983 */ /* 0x000f220000300800 */
[----:B0-----:R-:W-:-:S03]  /*c9d70*/  PRMT R0, R55, 0x7772, RZ ;  /* 0x0000777237007816 */ /* 0x001fc600000000ff */
[----:B--2---:R0:W-:Y:S04]  /*c9d80*/  @P5 STG.E.U8 desc[UR32][R42.64], R2 ;  /* 0x000000022a005986 */ /* 0x0041e8000c101120 */
[----:B---3--:R1:W-:Y:S04]  /*c9d90*/  @P4 STG.E.U8 desc[UR32][R60.64], R0 ;  /* 0x000000003c004986 */ /* 0x0083e8000c101120 */
[----:B0-----:R-:W2:Y:S01]  /*c9da0*/  LDL.LU.64 R42, [R1+0x418] ;  /* 0x00041800012a7983 */ /* 0x001ea20000300a00 */
[----:B------:R-:W-:-:S03]  /*c9db0*/  PRMT R2, R55, 0x7773, RZ ;  /* 0x0000777337027816 */ /* 0x000fc600000000ff */
[----:B------:R-:W3:Y:S01]  /*c9dc0*/  LDL.LU.64 R20, [R1+0x410] ;  /* 0x0004100001147983 */ /* 0x000ee20000300a00 */
[----:B-1----:R-:W-:-:S03]  /*c9dd0*/  PRMT R0, R26, 0x7770, RZ ;  /* 0x000077701a007816 */ /* 0x002fc600000000ff */
[----:B------:R-:W3:Y:S04]  /*c9de0*/  LDL.LU.64 R22, [R1+0x408] ;  /* 0x0004080001167983 */ /* 0x000ee80000300a00 */
[----:B------:R-:W-:Y:S04]  /*c9df0*/  @P0 STG.E.U8 desc[UR32][R28.64], R2 ;  /* 0x000000021c000986 */ /* 0x000fe8000c101120 */
[----:B------:R0:W-:Y:S04]  /*c9e00*/  @P3 STG.E.U8 desc[UR32][R46.64], R0 ;  /* 0x000000002e003986 */ /* 0x0001e8000c101120 */
[----:B0-----:R-:W3:Y:S04]  /*c9e10*/  LDL.LU.64 R46, [R1+0x400] ;  /* 0x00040000012e7983 */ /* 0x001ee80000300a00 */
[----:B------:R-:W3:Y:S01]  /*c9e20*/  LDL.LU.64 R54, [R1+0x3f8] ;  /* 0x0003f80001367983 */ /* 0x000ee20000300a00 */
[----:B------:R-:W-:Y:S01]  /*c9e30*/  ISETP.LT.AND P0, PT, R25, UR4, !P2 ;  /* 0x0000000419007c0c */ /* 0x000fe2000d701270 */
[----:B------:R-:W-:Y:S01]  /*c9e40*/  ULDC UR4, c[0x0][0x228] ;  /* 0x00008a0000047ab9 */ /* 0x000fe20000000800 */
[----:B------:R-:W-:Y:S01]  /*c9e50*/  VIADD R0, R18, 0x1b ;  /* 0x0000001b12007836 */ /* 0x000fe20000000000 */
[----:B------:R-:W-:Y:S01]  /*c9e60*/  ISETP.LT.AND P4, PT, R11, UR4, !P2 ;  /* 0x000000040b007c0c */ /* 0x000fe2000d781270 */
[----:B------:R-:W-:Y:S01]  /*c9e70*/  ULDC UR4, c[0x0][0x22c] ;  /* 0x00008b0000047ab9 */ /* 0x000fe20000000800 */
[----:B------:R-:W-:Y:S01]  /*c9e80*/  ISETP.LT.AND P5, PT, R41, UR6, !P2 ;  /* 0x0000000629007c0c */ /* 0x000fe2000d7a1270 */
[----:B------:R-:W3:Y:S01]  /*c9e90*/  LDL.LU.64 R60, [R1+0x3d8] ;  /* 0x0003d800013c7983 */ /* 0x000ee20000300a00 */
[----:B------:R-:W-:Y:S01]  /*c9ea0*/  PRMT R2, R26, 0x7771, RZ ;  /* 0x000077711a027816 */ /* 0x000fe200000000ff */
[----:B------:R-:W-:Y:S01]  /*c9eb0*/  ULDC UR6, c[0x0][0x228] ;  /* 0x00008a0000067ab9 */ /* 0x000fe20000000800 */
[----:B------:R-:W-:Y:S01]  /*c9ec0*/  ISETP.LT.AND P6, PT, R45, UR8, !P2 ;  /* 0x000000082d007c0c */ /* 0x000fe2000d7c1270 */
[----:B------:R-:W3:Y:S01]  /*c9ed0*/  LDL.LU.64 R28, [R1+0x3d0] ;  /* 0x0003d000011c7983 */ /* 0x000ee20000300a00 */
[----:B------:R-:W-:Y:S01]  /*c9ee0*/  ISETP.GE.AND P3, PT, R0, UR4, PT ;  /* 0x0000000400007c0c */ /* 0x000fe2000bf66270 */
[----:B------:R-:W-:Y:S01]  /*c9ef0*/  ULDC UR4, c[0x0][0x228] ;  /* 0x00008a0000047ab9 */ /* 0x000fe20000000800 */
[----:B------:R-:W-:Y:S01]  /*c9f00*/  PRMT R3, R26, 0x7772, RZ ;  /* 0x000077721a037816 */ /* 0x000fe200000000ff */
[----:B------:R-:W-:Y:S01]  /*c9f10*/  ULDC UR8, c[0x0][0x228] ;  /* 0x00008a0000087ab9 */ /* 0x000fe20000000800 */
[----:B----4-:R0:W-:Y:S01]  /*c9f20*/  @P0 STG.E.U8 desc[UR32][R36.64], R2 ;  /* 0x0000000224000986 */ /* 0x0101e2000c101120 */
[----:B------:R-:W-:Y:S01]  /*c9f30*/  ISETP.LT.AND P0, PT, R48, UR4, !P2 ;  /* 0x0000000430007c0c */ /* 0x000fe2000d701270 */
[----:B------:R-:W-:Y:S01]  /*c9f40*/  ULDC UR4, c[0x0][0x228] ;  /* 0x00008a0000047ab9 */ /* 0x000fe20000000800 */
[----:B------:R-:W-:-:S02]  /*c9f50*/  PRMT R0, R27, 0x7770, RZ ;  /* 0x000077701b007816 */ /* 0x000fc400000000ff */
[----:B0-----:R-:W-:Y:S01]  /*c9f60*/  PRMT R2, R26, 0x7773, RZ ;  /* 0x000077731a027816 */ /* 0x001fe200000000ff */
[----:B------:R-:W4:Y:S04]  /*c9f70*/  LDL.LU.64 R36, [R1+0x3c8] ;  /* 0x0003c80001247983 */ /* 0x000f280000300a00 */
[----:B--2---:R0:W-:Y:S01]  /*c9f80*/  @P4 STG.E.U8 desc[UR32][R42.64], R3 ;  /* 0x000000032a004986 */ /* 0x0041e2000c101120 */
[----:B------:R-:W-:Y:S01]  /*c9f90*/  ISETP.LT.AND P4, PT, R49, UR4, !P2 ;  /* 0x0000000431007c0c */ /* 0x000fe2000d781270 */
[----:B------:R-:W-:Y:S02]  /*c9fa0*/  ULDC UR4, c[0x0][0x228] ;  /* 0x00008a0000047ab9 */ /* 0x000fe40000000800 */
[----:B---3--:R-:W-:Y:S04]  /*c9fb0*/  @P5 STG.E.U8 desc[UR32][R20.64], R2 ;  /* 0x0000000214005986 */ /* 0x008fe8000c101120 */
[----:B------:R1:W-:Y:S04]  /*c9fc0*/  @P6 STG.E.U8 desc[UR32][R22.64], R0 ;  /* 0x0000000016006986 */ /* 0x0003e8000c101120 */
[----:B0-----:R-:W2:Y:S01]  /*c9fd0*/  LDL.LU.64 R42, [R1+0x3b8] ;  /* 0x0003b800012a7983 */ /* 0x001ea20000300a00 */
[----:B-1----:R-:W-:-:S05]  /*c9fe0*/  PRMT R0, R27, 0x7771, RZ ;  /* 0x000077711b007816 */ /* 0x002fca00000000ff */
[----:B------:R0:W-:Y:S04]  /*c9ff0*/  @P0 STG.E.U8 desc[UR32][R46.64], R0 ;  /* 0x000000002e000986 */ /* 0x0001e8000c101120 */
[----:B0-----:R-:W3:Y:S01]  /*ca000*/  LDL.LU.64 R46, [R1+0x3b0] ;  /* 0x0003b000012e7983 */ /* 0x001ee20000300a00 */
[----:B------:R-:W-:-:S03]  /*ca010*/  PRMT R0, R27, 0x7772, RZ ;  /* 0x000077721b007816 */ /* 0x000fc600000000ff */
[----:B------:R-:W3:Y:S04]  /*ca020*/  LDL.LU R26, [R1+0x64] ;  /* 0x00006400011a7983 */ /* 0x000ee80000300800 */
[----:B------:R-:W3:Y:S04]  /*ca030*/  LDL.LU.64 R20, [R1+0x3a8] ;  /* 0x0003a80001147983 */ /* 0x000ee80000300a00 */
[----:B------:R0:W-:Y:S04]  /*ca040*/  @P4 STG.E.U8 desc[UR32][R54.64], R0 ;  /* 0x0000000036004986 */ /* 0x0001e8000c101120 */
[----:B------:R-:W3:Y:S04]  /*ca050*/  LDL.LU.64 R22, [R1+0x3a0] ;  /* 0x0003a00001167983 */ /* 0x000ee80000300a00 */
[----:B0-----:R-:W3:Y:S01]  /*ca060*/  LDL.LU.64 R54, [R1+0x398] ;  /* 0x0003980001367983 */ /* 0x001ee20000300a00 */
[----:B------:R-:W-:Y:S01]  /*ca070*/  ISETP.LT.AND P2, PT, R56, UR6, !P2 ;  /* 0x0000000638007c0c */ /* 0x000fe2000d741270 */
[----:B------:R-:W-:Y:S01]  /*ca080*/  ULDC UR6, c[0x0][0x228] ;  /* 0x00008a0000067ab9 */ /* 0x000fe20000000800 */
[----:B------:R-:W-:Y:S01]  /*ca090*/  ISETP.LT.AND P5, PT, R19, UR4, !P3 ;  /* 0x0000000413007c0c */ /* 0x000fe2000dfa1270 */
[----:B------:R-:W-:-:S02]  /*ca0a0*/  ULDC UR4, c[0x0][0x228] ;  /* 0x00008a0000047ab9 */ /* 0x000fc40000000800 */
[----:B------:R-:W-:Y:S01]  /*ca0b0*/  ISETP.LT.AND P6, PT, R25, UR4, !P3 ;  /* 0x0000000419007c0c */ /* 0x000fe2000dfc1270 */
[----:B------:R-:W-:Y:S01]  /*ca0c0*/  ULDC UR4, c[0x0][0x228] ;  /* 0x00008a0000047ab9 */ /* 0x000fe20000000800 */
[----:B------:R-:W-:Y:S02]  /*ca0d0*/  PRMT R2, R27, 0x7773, RZ ;  /* 0x000077731b027816 */ /* 0x000fe400000000ff */
[----:B------:R-:W-:Y:S01]  /*ca0e0*/  ISETP.LT.AND P0, PT, R11, UR6, !P3 ;  /* 0x000000060b007c0c */ /* 0x000fe2000df01270 */
[----:B------:R-:W-:Y:S01]  /*ca0f0*/  ULDC UR6, c[0x0][0x228] ;  /* 0x00008a0000067ab9 */ /* 0x000fe20000000800 */
[C---:B------:R-:W-:Y:S02]  /*ca100*/  PRMT R0, R33.reuse, 0x7770, RZ ;  /* 0x0000777021007816 */ /* 0x040fe400000000ff */
[----:B------:R0:W-:Y:S04]  /*ca110*/  @P2 STG.E.U8 desc[UR32][R60.64], R2 ;  /* 0x000000023c002986 */ /* 0x0001e8000c101120 */
[----:B------:R1:W-:Y:S01]  /*ca120*/  @P5 STG.E.U8 desc[UR32][R28.64], R0 ;  /* 0x000000001c005986 */ /* 0x0003e2000c101120 */
[----:B0-----:R-:W-:-:S02]  /*ca130*/  PRMT R2, R33, 0x7771, RZ ;  /* 0x0000777121027816 */ /* 0x001fc400000000ff */
[----:B-1----:R-:W-:-:S03]  /*ca140*/  PRMT R0, R33, 0x7772, RZ ;  /* 0x0000777221007816 */ /* 0x002fc600000000ff */
[----:B----4-:R0:W-:Y:S01]  /*ca150*/  @P6 STG.E.U8 desc[UR32][R36.64], R2 ;  /* 0x0000000224006986 */ /* 0x0101e2000c101120 */
[----:B------:R-:W-:Y:S01]  /*ca160*/  ISETP.LT.AND P6, PT, R41, UR4, !P3 ;  /* 0x0000000429007c0c */ /* 0x000fe2000dfc1270 */
[----:B------:R-:W-:Y:S02]  /*ca170*/  ULDC UR4, c[0x0][0x228] ;  /* 0x00008a0000047ab9 */ /* 0x000fe40000000800 */
[----:B------:R-:W4:Y:S01]  /*ca180*/  LDL.LU.64 R28, [R1+0x390] ;  /* 0x00039000011c7983 */ /* 0x000f220000300a00 */
[----:B------:R-:W-:Y:S01]  /*ca190*/  ISETP.LT.AND P2, PT, R45, UR4, !P3 ;  /* 0x000000042d007c0c */ /* 0x000fe2000df41270 */
[----:B------:R-:W-:Y:S01]  /*ca1a0*/  ULDC UR4, c[0x0][0x22c] ;  /* 0x00008b0000047ab9 */ /* 0x000fe20000000800 */
[----:B------:R-:W-:Y:S01]  /*ca1b0*/  ISETP.LT.AND P4, PT, R48, UR6, !P3 ;  /* 0x0000000630007c0c */ /* 0x000fe2000df81270 */
[----:B------:R-:W-:Y:S01]  /*ca1c0*/  ULDC UR6, c[0x0][0x228] ;  /* 0x00008a0000067ab9 */ /* 0x000fe20000000800 */
[----:B------:R-:W-:Y:S01]  /*ca1d0*/  ISETP.LT.AND P5, PT, R49, UR8, !P3 ;  /* 0x0000000831007c0c */ /* 0x000fe2000dfa1270 */
[----:B------:R-:W-:Y:S01]  /*ca1e0*/  ULDC UR8, c[0x0][0x228] ;  /* 0x00008a0000087ab9 */ /* 0x000fe20000000800 */
[----:B0-----:R-:W4:Y:S04]  /*ca1f0*/  LDL.LU.64 R36, [R1+0x388] ;  /* 0x0003880001247983 */ /* 0x001f280000300a00 */
[----:B------:R-:W4:Y:S04]  /*ca200*/  LDL.LU.64 R60, [R1+0x380] ;  /* 0x00038000013c7983 */ /* 0x000f280000300a00 */
[----:B------:R-:W4:Y:S01]  /*ca210*/  LDL.LU R27, [R1+0x88] ;  /* 0x00008800011b7983 */ /* 0x000f220000300800 */
[----:B------:R-:W-:-:S03]  /*ca220*/  PRMT R33, R33, 0x7773, RZ ;  /* 0x0000777321217816 */ /* 0x000fc600000000ff */
[----:B--2---:R0:W-:Y:S02]  /*ca230*/  @P0 STG.E.U8 desc[UR32][R42.64], R0 ;  /* 0x000000002a000986 */ /* 0x0041e4000c101120 */
[----:B0-----:R-:W-:Y:S02]  /*ca240*/  VIADD R0, R18, 0x1c ;  /* 0x0000001c12007836 */ /* 0x001fe40000000000 */
[----:B------:R-:W2:Y:S03]  /*ca250*/  LDL.LU.64 R42, [R1+0x370] ;  /* 0x00037000012a7983 */ /* 0x000ea60000300a00 */
[----:B------:R-:W-:Y:S01]  /*ca260*/  ISETP.GE.AND P0, PT, R0, UR4, PT ;  /* 0x0000000400007c0c */ /* 0x000fe2000bf06270 */
[----:B------:R-:W-:Y:S01]  /*ca270*/  ULDC UR4, c[0x0][0x228] ;  /* 0x00008a0000047ab9 */ /* 0x000fe20000000800 */
[----:B---3--:R0:W-:Y:S01]  /*ca280*/  @P6 STG.E.U8 desc[UR32][R46.64], R33 ;  /* 0x000000212e006986 */ /* 0x0081e2000c101120 */
[----:B------:R-:W-:-:S02]  /*ca290*/  PRMT R3, R26, 0x7770, RZ ;  /* 0x000077701a037816 */ /* 0x000fc400000000ff */
[C---:B------:R-:W-:Y:S02]  /*ca2a0*/  PRMT R2, R26.reuse, 0x7771, RZ ;  /* 0x000077711a027816 */ /* 0x040fe400000000ff */
[----:B------:R-:W-:Y:S01]  /*ca2b0*/  PRMT R0, R26, 0x7772, RZ ;  /* 0x000077721a007816 */ /* 0x000fe200000000ff */
[----:B------:R-:W-:Y:S04]  /*ca2c0*/  @P2 STG.E.U8 desc[UR32][R20.64], R3 ;  /* 0x0000000314002986 */ /* 0x000fe8000c101120 */
[----:B0-----:R-:W3:Y:S04]  /*ca2d0*/  LDL.LU.64 R46, [R1+0x368] ;  /* 0x00036800012e7983 */ /* 0x001ee80000300a00 */
[----:B------:R-:W-:Y:S04]  /*ca2e0*/  @P4 STG.E.U8 desc[UR32][R22.64], R2 ;  /* 0x0000000216004986 */ /* 0x000fe8000c101120 */
[----:B------:R0:W-:Y:S04]  /*ca2f0*/  @P5 STG.E.U8 desc[UR32][R54.64], R0 ;  /* 0x0000000036005986 */ /* 0x0001e8000c101120 */
[----:B0-----:R-:W3:Y:S01]  /*ca300*/  LDL.LU R54, [R1+0x78] ;  /* 0x0000780001367983 */ /* 0x001ee20000300800 */
[----:B------:R-:W-:Y:S01]  /*ca310*/  ISETP.LT.AND P3, PT, R56, UR4, !P3 ;  /* 0x0000000438007c0c */ /* 0x000fe2000df61270 */
[----:B------:R-:W-:Y:S01]  /*ca320*/  ULDC UR4, c[0x0][0x228] ;  /* 0x00008a0000047ab9 */ /* 0x000fe20000000800 */
[----:B------:R-:W-:-:S02]  /*ca330*/  PRMT R0, R26, 0x7773, RZ ;  /* 0x000077731a007816 */ /* 0x000fc400000000ff */
[----:B------:R-:W-:Y:S01]  /*ca340*/  ISETP.LT.AND P2, PT, R19, UR4, !P0 ;  /* 0x0000000413007c0c */ /* 0x000fe2000c741270 */
[----:B------:R-:W-:Y:S01]  /*ca350*/  ULDC UR4, c[0x0][0x22c] ;  /* 0x00008b0000047ab9 */ /* 0x000fe20000000800 */
[----:B------:R-:W-:Y:S01]  /*ca360*/  ISETP.LT.AND P5, PT, R25, UR6, !P0 ;  /* 0x0000000619007c0c */ /* 0x000fe2000c7a1270 */
[----:B------:R-:W-:Y:S01]  /*ca370*/  ULDC UR6, c[0x0][0x228] ;  /* 0x00008a0000067ab9 */ /* 0x000fe20000000800 */
[----:B------:R-:W-:Y:S01]  /*ca380*/  ISETP.LT.AND P4, PT, R41, UR8, !P0 ;  /* 0x0000000829007c0c */ /* 0x000fe2000c781270 */
[----:B------:R-:W-:-:S04]  /*ca390*/  ULDC UR8, c[0x0][0x228] ;  /* 0x00008a0000087ab9 */ /* 0x000fc80000000800 */
[----:B----4-:R0:W-:Y:S01]  /*ca3a0*/  @P3 STG.E.U8 desc[UR32][R28.64], R0 ;  /* 0x000000001c003986 */ /* 0x0101e2000c101120 */
[----:B------:R-:W-:Y:S01]  /*ca3b0*/  ISETP.LT.AND P3, PT, R11, UR6, !P0 ;  /* 0x000000060b007c0c */ /* 0x000fe2000c761270 */
[----:B------:R-:W-:Y:S01]  /*ca3c0*/  ULDC UR6, c[0x0][0x228] ;  /* 0x00008a0000067ab9 */ /* 0x000fe20000000800 */
[----:B0-----:R-:W-:Y:S01]  /*ca3d0*/  VIADD R0, R18, 0x1d ;  /* 0x0000001d12007836 */ /* 0x001fe20000000000 */
[----:B------:R-:W4:Y:S01]  /*ca3e0*/  LDL.LU.64 R28, [R1+0x358] ;  /* 0x00035800011c7983 */ /* 0x000f220000300a00 */
[C---:B------:R-:W-:Y:S02]  /*ca3f0*/  PRMT R3, R27.reuse, 0x7770, RZ ;  /* 0x000077701b037816 */ /* 0x040fe400000000ff */
[----:B------:R-:W-:Y:S02]  /*ca400*/  PRMT R2, R27, 0x7771, RZ ;  /* 0x000077711b027816 */ /* 0x000fe400000000ff */
[----:B------:R-:W-:Y:S01]  /*ca410*/  ISETP.GE.AND P6, PT, R0, UR4, PT ;  /* 0x0000000400007c0c */ /* 0x000fe2000bfc6270 */
[----:B------:R0:W-:Y:S01]  /*ca420*/  @P2 STG.E.U8 desc[UR32][R36.64], R3 ;  /* 0x0000000324002986 */ /* 0x0001e2000c101120 */
[----:B------:R-:W-:-:S02]  /*ca430*/  ULDC UR4, c[0x0][0x228] ;  /* 0x00008a0000047ab9 */ /* 0x000fc40000000800 */
[----:B------:R-:W-:Y:S01]  /*ca440*/  ISETP.LT.AND P2, PT, R45, UR4, !P0 ;  /* 0x000000042d007c0c */ /* 0x000fe2000c741270 */
[----:B------:R1:W-:Y:S01]  /*ca450*/  @P5 STG.E.U8 desc[UR32][R60.64], R2 ;  /* 0x000000023c005986 */ /* 0x0003e2000c101120 */
[C---:B------:R-:W-:Y:S01]  /*ca460*/  PRMT R0, R27.reuse, 0x7773, RZ ;  /* 0x000077731b007816 */ /* 0x040fe200000000ff */
[----:B------:R-:W-:Y:S02]  /*ca470*/  ULDC UR4, c[0x0][0x228] ;  /* 0x00008a0000047ab9 */ /* 0x000fe40000000800 */
[----:B0-----:R-:W4:Y:S01]  /*ca480*/  LDL.LU.64 R36, [R1+0x350] ;  /* 0x0003500001247983 */ /* 0x001f220000300a00 */
[----:B-1----:R-:W-:-:S03]  /*ca490*/  PRMT R2, R27, 0x7772, RZ ;  /* 0x000077721b027816 */ /* 0x002fc600000000ff */
[----:B------:R-:W4:Y:S04]  /*ca4a0*/  LDL.LU.64 R60, [R1+0x338] ;  /* 0x00033800013c7983 */ /* 0x000f280000300a00 */
[----:B------:R-:W4:Y:S04]  /*ca4b0*/  LDL.LU.64 R26, [R1+0x330] ;  /* 0x00033000011a7983 */ /* 0x000f280000300a00 */
[----:B--2---:R0:W-:Y:S04]  /*ca4c0*/  @P3 STG.E.U8 desc[UR32][R42.64], R2 ;  /* 0x000000022a003986 */ /* 0x0041e8000c101120 */
[----:B0-----:R-:W2:Y:S04]  /*ca4d0*/  LDL.LU.64 R42, [R1+0x328] ;  /* 0x00032800012a7983 */ /* 0x001ea80000300a00 */
[----:B---3--:R0:W-:Y:S04]  /*ca4e0*/  @P4 STG.E.U8 desc[UR32][R46.64], R0 ;  /* 0x000000002e004986 */ /* 0x0081e8000c101120 */
[----:B0-----:R-:W3:Y:S01]  /*ca4f0*/  LDL.LU.64 R46, [R1+0x318] ;  /* 0x00031800012e7983 */ /* 0x001ee20000300a00 */
[----:B------:R-:W-:-:S05]  /*ca500*/  PRMT R2, R54, 0x7770, RZ ;  /* 0x0000777036027816 */ /* 0x000fca00000000ff */
[----:B------:R0:W-:Y:S04]  /*ca510*/  @P2 STG.E.U8 desc[UR32][R34.64], R2 ;  /* 0x0000000222002986 */ /* 0x0001e8000c101120 */
[----:B0-----:R-:W2:Y:S01]  /*ca520*/  LDL.LU.64 R34, [R1+0x4510] ;  /* 0x0045100001227983 */ /* 0x001ea20000300a00 */
[----:B------:R-:W-:Y:S02]  /*ca530*/  ISETP.LT.AND P4, PT, R48, UR4, !P0 ;  /* 0x0000000430007c0c */ /* 0x000fe4000c781270 */
[----:B------:R-:W-:Y:S01]  /*ca540*/  ISETP.LT.AND P5, PT, R49, UR6, !P0 ;  /* 0x0000000631007c0c */ /* 0x000fe2000c7a1270 */
[----:B------:R-:W-:Y:S01]  /*ca550*/  VIADD R0, R18, 0x1e ;  /* 0x0000001e12007836 */ /* 0x000fe20000000000 */
[----:B------:R-:W-:Y:S01]  /*ca560*/  ULDC UR4, c[0x0][0x22c] ;  /* 0x00008b0000047ab9 */ /* 0x000fe20000000800 */
[----:B------:R-:W-:Y:S01]  /*ca570*/  PRMT R2, R54, 0x7771, RZ ;  /* 0x0000777136027816 */ /* 0x000fe200000000ff */
[----:B------:R-:W3:Y:S01]  /*ca580*/  LDL.LU R55, [R1+0x68] ;  /* 0x0000680001377983 */ /* 0x000ee20000300800 */
[----:B------:R-:W-:Y:S01]  /*ca590*/  ULDC UR6, c[0x0][0x228] ;  /* 0x00008a0000067ab9 */ /* 0x000fe20000000800 */
[----:B------:R-:W-:Y:S01]  /*ca5a0*/  ISETP.GE.AND P3, PT, R0, UR4, PT ;  /* 0x0000000400007c0c */ /* 0x000fe2000bf66270 */
[----:B------:R-:W-:Y:S01]  /*ca5b0*/  ULDC UR4, c[0x0][0x228] ;  /* 0x00008a0000047ab9 */ /* 0x000fe20000000800 */
[----:B------:R-:W-:-:S02]  /*ca5c0*/  PRMT R0, R54, 0x7772, RZ ;  /* 0x0000777236007816 */ /* 0x000fc400000000ff */
[----:B------:R-:W-:Y:S01]  /*ca5d0*/  ISETP.LT.AND P0, PT, R56, UR4, !P0 ;  /* 0x0000000438007c0c */ /* 0x000fe2000c701270 */
[----:B------:R-:W-:Y:S01]  /*ca5e0*/  ULDC UR4, c[0x0][0x228] ;  /* 0x00008a0000047ab9 */ /* 0x000fe20000000800 */
[----:B----4-:R0:W-:Y:S01]  /*ca5f0*/  @P4 STG.E.U8 desc[UR32][R28.64], R2 ;  /* 0x000000021c004986 */ /* 0x0101e2000c101120 */
[----:B------:R-:W-:Y:S01]  /*ca600*/  ISETP.LT.AND P2, PT, R19, UR6, !P6 ;  /* 0x0000000613007c0c */ /* 0x000fe2000f741270 */
[----:B------:R-:W-:Y:S02]  /*ca610*/  ULDC UR6, c[0x0][0x228] ;  /* 0x00008a0000067ab9 */ /* 0x000fe40000000800 */
[----:B0-----:R-:W4:Y:S04]  /*ca620*/  LDL.LU.64 R28, [R1+0x310] ;  /* 0x00031000011c7983 */ /* 0x001f280000300a00 */
[----:B------:R0:W-:Y:S01]  /*ca630*/  @P5 STG.E.U8 desc[UR32][R36.64], R0 ;  /* 0x0000000024005986 */ /* 0x0001e2000c101120 */
[----:B------:R-:W-:Y:S01]  /*ca640*/  ISETP.LT.AND P5, PT, R25, UR4, !P6 ;  /* 0x0000000419007c0c */ /* 0x000fe2000f7a1270 */
[----:B------:R-:W-:-:S02]  /*ca650*/  ULDC UR4, c[0x0][0x228] ;  /* 0x00008a0000047ab9 */ /* 0x000fc40000000800 */
[----:B0-----:R-:W4:Y:S01]  /*ca660*/  LDL.LU.64 R36, [R1+0x308] ;  /* 0x0003080001247983 */ /* 0x001f220000300a00 */
[----:B------:R-:W-:Y:S02]  /*ca670*/  PRMT R2, R54, 0x7773, RZ ;  /* 0x0000777336027816 */ /* 0x000fe400000000ff */
[----:B------:R-:W-:Y:S01]  /*ca680*/  ISETP.LT.AND P4, PT, R11, UR4, !P6 ;  /* 0x000000040b007c0c */ /* 0x000fe2000f781270 */
[----:B------:R-:W4:Y:S01]  /*ca690*/  LDL.LU.64 R20, [R1+0x300] ;  /* 0x0003000001147983 */ /* 0x000f220000300a00 */
[----:B------:R-:W-:-:S03]  /*ca6a0*/  ULDC UR4, c[0x0][0x228] ;  /* 0x00008a0000047ab9 */ /* 0x000fc60000000800 */
[----:B------:R0:W-:Y:S04]  /*ca6b0*/  @P0 STG.E.U8 desc[UR32][R60.64], R2 ;  /* 0x000000023c000986 */ /* 0x0001e8000c101120 */
[----:B------:R-:W4:Y:S01]  /*ca6c0*/  LDL.LU.64 R22, [R1+0x2f8] ;  /* 0x0002f80001167983 */ /* 0x000f220000300a00 */
[C---:B--2---:R-:W-:Y:S02]  /*ca6d0*/  PRMT R0, R34.reuse, 0x7770, RZ ;  /* 0x0000777022007816 */ /* 0x044fe400000000ff */
[----:B0-----:R-:W-:-:S03]  /*ca6e0*/  PRMT R2, R34, 0x7771, RZ ;  /* 0x0000777122027816 */ /* 0x001fc600000000ff */
[----:B------:R0:W-:Y:S04]  /*ca6f0*/  @P2 STG.E.U8 desc[UR32][R26.64], R0 ;  /* 0x000000001a002986 */ /* 0x0001e8000c101120 */
[----:B------:R1:W-:Y:S01]  /*ca700*/  @P5 STG.E.U8 desc[UR32][R42.64], R2 ;  /* 0x000000022a005986 */ /* 0x0003e2000c101120 */
[----:B0-----:R-:W-:-:S03]  /*ca710*/  PRMT R0, R34, 0x7772, RZ ;  /* 0x0000777222007816 */ /* 0x001fc600000000ff */
[----:B------:R-:W2:Y:S04]  /*ca720*/  LDL.LU R26, [R1+0x8c] ;  /* 0x00008c00011a7983 */ /* 0x000ea80000300800 */
[----:B-1----:R-:W2:Y:S04]  /*ca730*/  LDL.LU.64 R42, [R1+0x2e8] ;  /* 0x0002e800012a7983 */ /* 0x002ea80000300a00 */
[----:B---3--:R0:W-:Y:S04]  /*ca740*/  @P4 STG.E.U8 desc[UR32][R46.64], R0 ;  /* 0x000000002e004986 */ /* 0x0081e8000c101120 */
[----:B0-----:R-:W3:Y:S01]  /*ca750*/  LDL.LU.64 R46, [R1+0x2e0] ;  /* 0x0002e000012e7983 */ /* 0x001ee20000300a00 */
[----:B------:R-:W-:Y:S01]  /*ca760*/  ISETP.LT.AND P2, PT, R41, UR4, !P6 ;  /* 0x0000000429007c0c */ /* 0x000fe2000f741270 */
[----:B------:R-:W-:Y:S01]  /*ca770*/  VIADD R2, R18, 0x1f ;  /* 0x0000001f12027836 */ /* 0x000fe20000000000 */
[----:B------:R-:W-:Y:S01]  /*ca780*/  ISETP.LT.AND P5, PT, R45, UR6, !P6 ;  /* 0x000000062d007c0c */ /* 0x000fe2000f7a1270 */
[----:B------:R-:W-:Y:S01]  /*ca790*/  ULDC UR6, c[0x0][0x228] ;  /* 0x00008a0000067ab9 */ /* 0x000fe20000000800 */
[----:B------:R-:W-:Y:S01]  /*ca7a0*/  PRMT R34, R34, 0x7773, RZ ;  /* 0x0000777322227816 */ /* 0x000fe200000000ff */
[----:B------:R-:W3:Y:S01]  /*ca7b0*/  LDL.LU.64 R60, [R1+0x2d8] ;  /* 0x0002d800013c7983 */ /* 0x000ee20000300a00 */
[----:B------:R-:W-:Y:S01]  /*ca7c0*/  PRMT R0, R55, 0x7770, RZ ;  /* 0x0000777037007816 */ /* 0x000fe200000000ff */
[----:B------:R-:W-:Y:S01]  /*ca7d0*/  ULDC UR4, c[0x0][0x22c] ;  /* 0x00008b0000047ab9 */ /* 0x000fe20000000800 */
[----:B------:R-:W-:Y:S01]  /*ca7e0*/  ISETP.LT.AND P0, PT, R48, UR6, !P6 ;  /* 0x0000000630007c0c */ /* 0x000fe2000f701270 */
[----:B------:R-:W-:-:S04]  /*ca7f0*/  ULDC UR6, c[0x0][0x228] ;  /* 0x00008a0000067ab9 */ /* 0x000fc80000000800 */
[----:B----4-:R0:W-:Y:S04]  /*ca800*/  @P2 STG.E.U8 desc[UR32][R28.64], R34 ;  /* 0x000000221c002986 */ /* 0x0101e8000c101120 */
[----:B------:R1:W-:Y:S01]  /*ca810*/  @P5 STG.E.U8 desc[UR32][R36.64], R0 ;  /* 0x0000000024005986 */ /* 0x0003e2000c101120 */
[----:B------:R-:W-:Y:S01]  /*ca820*/  ISETP.LT.AND P4, PT, R49, UR8, !P6 ;  /* 0x0000000831007c0c */ /* 0x000fe2000f781270 */
[----:B------:R-:W-:Y:S02]  /*ca830*/  ULDC UR8, c[0x0][0x228] ;  /* 0x00008a0000087ab9 */ /* 0x000fe40000000800 */
[----:B0-----:R-:W4:Y:S04]  /*ca840*/  LDL.LU.64 R28, [R1+0x2d0] ;  /* 0x0002d000011c7983 */ /* 0x001f280000300a00 */
[----:B-1----:R-:W4:Y:S01]  /*ca850*/  LDL.LU.64 R36, [R1+0x2c8] ;  /* 0x0002c80001247983 */ /* 0x002f220000300a00 */
[----:B------:R-:W-:Y:S01]  /*ca860*/  ISETP.GE.AND P2, PT, R2, UR4, PT ;  /* 0x0000000402007c0c */ /* 0x000fe2000bf46270 */
[----:B------:R-:W-:Y:S01]  /*ca870*/  ULDC UR4, c[0x0][0x228] ;  /* 0x00008a0000047ab9 */ /* 0x000fe20000000800 */
[C---:B------:R-:W-:Y:S01]  /*ca880*/  PRMT R2, R55.reuse, 0x7771, RZ ;  /* 0x0000777137027816 */ /* 0x040fe200000000ff */
[----:B------:R-:W4:Y:S01]  /*ca890*/  LDL.LU R27, [R1+0x7c] ;  /* 0x00007c00011b7983 */ /* 0x000f220000300800 */
[----:B------:R-:W-:Y:S01]  /*ca8a0*/  ISETP.LT.AND P6, PT, R56, UR4, !P6 ;  /* 0x0000000438007c0c */ /* 0x000fe2000f7c1270 */
[----:B------:R-:W-:Y:S01]  /*ca8b0*/  ULDC UR4, c[0x0][0x228] ;  /* 0x00008a0000047ab9 */ /* 0x000fe20000000800 */
[----:B------:R-:W-:Y:S01]  /*ca8c0*/  PRMT R0, R55, 0x7772, RZ ;  /* 0x0000777237007816 */ /* 0x000fe200000000ff */
[----:B------:R-:W-:Y:S01]  /*ca8d0*/  @P0 STG.E.U8 desc[UR32][R20.64], R2 ;  /* 0x0000000214000986 */ /* 0x000fe2000c101120 */
[----:B------:R-:W-:Y:S01]  /*ca8e0*/  ISETP.LT.AND P0, PT, R19, UR6, !P3 ;  /* 0x0000000613007c0c */ /* 0x000fe2000df01270 */
[----:B------:R-:W-:-:S02]  /*ca8f0*/  ULDC UR6, c[0x0][0x228] ;  /* 0x00008a0000067ab9 */ /* 0x000fc40000000800 */
[----:B------:R0:W-:Y:S02]  /*ca900*/  @P4 STG.E.U8 desc[UR32][R22.64], R0 ;  /* 0x0000000016004986 */ /* 0x0001e4000c101120 */
[----:B0-----:R-:W-:Y:S02]  /*ca910*/  PRMT R0, R55, 0x7773, RZ ;  /* 0x0000777337007816 */ /* 0x001fe400000000ff */
[----:B--2---:R-:W-:-:S03]  /*ca920*/  PRMT R2, R26, 0x7770, RZ ;  /* 0x000077701a027816 */ /* 0x004fc600000000ff */
[----:B------:R0:W-:Y:S04]  /*ca930*/  @P6 STG.E.U8 desc[UR32][R42.64], R0 ;  /* 0x000000002a006986 */ /* 0x0001e8000c101120 */
[----:B0-----:R-:W2:Y:S04]  /*ca940*/  LDL.LU.64 R42, [R1+0x2c0] ;  /* 0x0002c000012a7983 */ /* 0x001ea80000300a00 */
[----:B---3--:R0:W-:Y:S04]  /*ca950*/  @P0 STG.E.U8 desc[UR32][R46.64], R2 ;  /* 0x000000022e000986 */ /* 0x0081e8000c101120 */
[----:B------:R-:W3:Y:S04]  /*ca960*/  LDL.LU.64 R54, [R1+0x2b8] ;  /* 0x0002b80001367983 */ /* 0x000ee80000300a00 */
[----:B0-----:R-:W3:Y:S01]  /*ca970*/  LDL.LU.64 R46, [R1+0x2b0] ;  /* 0x0002b000012e7983 */ /* 0x001ee20000300a00 */
[----:B------:R-:W-:-:S02]  /*ca980*/  ISETP.LT.AND P4, PT, R25, UR4, !P3 ;  /* 0x0000000419007c0c */ /* 0x000fc4000df81270 */
[----:B------:R-:W-:Y:S01]  /*ca990*/  ISETP.LT.AND P5, PT, R11, UR6, !P3 ;  /* 0x000000060b007c0c */ /* 0x000fe2000dfa1270 */
[----:B------:R-:W-:Y:S01]  /*ca9a0*/  VIADD R0, R18, 0x20 ;  /* 0x0000002012007836 */ /* 0x000fe20000000000 */
[----:B------:R-:W-:Y:S01]  /*ca9b0*/  ISETP.LT.AND P6, PT, R41, UR8, !P3 ;  /* 0x0000000829007c0c */ /* 0x000fe2000dfc1270 */
[----:B------:R-:W-:Y:S01]  /*ca9c0*/  ULDC UR4, c[0x0][0x22c] ;  /* 0x00008b0000047ab9 */ /* 0x000fe20000000800 */
[----:B------:R-:W-:Y:S01]  /*ca9d0*/  PRMT R3, R26, 0x7771, RZ ;  /* 0x000077711a037816 */ /* 0x000fe200000000ff */
[----:B------:R-:W-:Y:S01]  /*ca9e0*/  ULDC UR6, c[0x0][0x228] ;  /* 0x00008a0000067ab9 */ /* 0x000fe20000000800 */
[----:B------:R-:W-:Y:S01]  /*ca9f0*/  ISETP.GE.AND P0, PT, R0, UR4, PT ;  /* 0x0000000400007c0c */ /* 0x000fe2000bf06270 */
[----:B------:R-:W-:Y:S01]  /*caa00*/  ULDC UR4, c[0x0][0x228] ;  /* 0x00008a0000047ab9 */ /* 0x000fe20000000800 */
[C---:B------:R-:W-:Y:S01]  /*caa10*/  PRMT R2, R26.reuse, 0x7772, RZ ;  /* 0x000077721a027816 */ /* 0x040fe200000000ff */
[----:B------:R-:W-:Y:S01]  /*caa20*/  ULDC UR8, c[0x0][0x228] ;  /* 0x00008a0000087ab9 */ /* 0x000fe20000000800 */
[----:B------:R-:W-:Y:S01]  /*caa30*/  PRMT R0, R26, 0x7773, RZ ;  /* 0x000077731a007816 */ /* 0x000fe200000000ff */
[----:B------:R-:W-:Y:S04]  /*caa40*/  @P4 STG.E.U8 desc[UR32][R60.64], R3 ;  /* 0x000000033c004986 */ /* 0x000fe8000c101120 */
[----:B----4-:R-:W-:Y:S04]  /*caa50*/  @P5 STG.E.U8 desc[UR32][R28.64], R2 ;  /* 0x000000021c005986 */ /* 0x010fe8000c101120 */
[----:B------:R0:W-:Y:S01]  /*caa60*/  @P6 STG.E.U8 desc[UR32][R36.64], R0 ;  /* 0x0000000024006986 */ /* 0x0001e2000c101120 */
[----:B------:R-:W-:Y:S01]  /*caa70*/  ISETP.LT.AND P4, PT, R45, UR4, !P3 ;  /* 0x000000042d007c0c */ /* 0x000fe2000df81270 */
[----:B------:R-:W-:-:S02]  /*caa80*/  ULDC UR4, c[0x0][0x228] ;  /* 0x00008a0000047ab9 */ /* 0x000fc40000000800 */
[----:B0-----:R-:W4:Y:S04]  /*caa90*/  LDL.LU.64 R36, [R1+0x2a8] ;  /* 0x0002a80001247983 */ /* 0x001f280000300a00 */
[----:B------:R-:W4:Y:S04]  /*caaa0*/  LDL.LU R34, [R1+0x6c] ;  /* 0x00006c0001227983 */ /* 0x000f280000300800 */
[----:B------:R-:W4:Y:S04]  /*caab0*/  LDL.LU.64 R60, [R1+0x2a0] ;  /* 0x0002a000013c7983 */ /* 0x000f280000300a00 */
[----:B------:R-:W4:Y:S01]  /*caac0*/  LDL.LU.64 R28, [R1+0x298] ;  /* 0x00029800011c7983 */ /* 0x000f220000300a00 */
[----:B------:R-:W-:Y:S01]  /*caad0*/  ISETP.LT.AND P5, PT, R48, UR6, !P3 ;  /* 0x0000000630007c0c */ /* 0x000fe2000dfa1270 */
[----:B------:R-:W-:Y:S01]  /*caae0*/  ULDC UR6, c[0x0][0x228] ;  /* 0x00008a0000067ab9 */ /* 0x000fe20000000800 */
[----:B------:R-:W-:Y:S01]  /*caaf0*/  ISETP.LT.AND P6, PT, R49, UR8, !P3 ;  /* 0x0000000831007c0c */ /* 0x000fe2000dfc1270 */
[----:B------:R-:W-:Y:S01]  /*cab00*/  ULDC UR8, c[0x0][0x228] ;  /* 0x00008a0000087ab9 */ /* 0x000fe20000000800 */
[----:B------:R-:W-:-:S02]  /*cab10*/  PRMT R20, R27, 0x7770, RZ ;  /* 0x000077701b147816 */ /* 0x000fc400000000ff */
[C---:B------:R-:W-:Y:S02]  /*cab20*/  PRMT R3, R27.reuse, 0x7771, RZ ;  /* 0x000077711b037816 */ /* 0x040fe400000000ff */
[C---:B------:R-:W-:Y:S02]  /*cab30*/  PRMT R2, R27.reuse, 0x7772, RZ ;  /* 0x000077721b027816 */ /* 0x040fe400000000ff */
[----:B------:R-:W-:Y:S02]  /*cab40*/  PRMT R0, R27, 0x7773, RZ ;  /* 0x000077731b007816 */ /* 0x000fe400000000ff */
[----:B------:R-:W4:Y:S04]  /*cab50*/  LDL.LU.64 R26, [R1+0x270] ;  /* 0x00027000011a7983 */ /* 0x000f280000300a00 */
[----:B--2---:R0:W-:Y:S04]  /*cab60*/  @P4 STG.E.U8 desc[UR32][R42.64], R20 ;  /* 0x000000142a004986 */ /* 0x0041e8000c101120 */
[----:B---3--:R-:W-:Y:S04]  /*cab70*/  @P5 STG.E.U8 desc[UR32][R54.64], R3 ;  /* 0x0000000336005986 */ /* 0x008fe8000c101120 */
[----:B0-----:R-:W2:Y:S04]  /*cab80*/  LDL.LU.64 R42, [R1+0x268] ;  /* 0x00026800012a7983 */ /* 0x001ea80000300a00 */
[----:B------:R0:W-:Y:S04]  /*cab90*/  @P6 STG.E.U8 desc[UR32][R46.64], R2 ;  /* 0x000000022e006986 */ /* 0x0001e8000c101120 */
[----:B0-----:R-:W3:Y:S01]  /*caba0*/  LDL.LU.64 R46, [R1+0x260] ;  /* 0x00026000012e7983 */ /* 0x001ee20000300a00 */
[----:B------:R-:W-:Y:S01]  /*cabb0*/  ISETP.LT.AND P3, PT, R56, UR4, !P3 ;  /* 0x0000000438007c0c */ /* 0x000fe2000df61270 */
[----:B------:R-:W-:-:S02]  /*cabc0*/  ULDC UR4, c[0x0][0x228] ;  /* 0x00008a0000047ab9 */ /* 0x000fc40000000800 */
[----:B------:R-:W-:Y:S01]  /*cabd0*/  ISETP.LT.AND P6, PT, R19, UR4, !P2 ;  /* 0x0000000413007c0c */ /* 0x000fe2000d7c1270 */
[----:B------:R-:W-:Y:S01]  /*cabe0*/  ULDC UR4, c[0x0][0x228] ;  /* 0x00008a0000047ab9 */ /* 0x000fe20000000800 */
[----:B------:R-:W-:Y:S01]  /*cabf0*/  PRMT R23, R35, 0x7770, RZ ;  /* 0x0000777023177816 */ /* 0x000fe200000000ff */
[----:B------:R-:W3:Y:S01]  /*cac00*/  LDL.LU.64 R32, [R1+0x250] ;  /* 0x0002500001207983 */ /* 0x000ee20000300a00 */
[----:B------:R-:W-:Y:S01]  /*cac10*/  ISETP.LT.AND P5, PT, R25, UR4, !P2 ;  /* 0x0000000419007c0c */ /* 0x000fe2000d7a1270 */
[----:B------:R-:W-:Y:S01]  /*cac20*/  ULDC UR4, c[0x0][0x228] ;  /* 0x00008a0000047ab9 */ /* 0x000fe20000000800 */
[----:B------:R-:W-:-:S04]  /*cac30*/  PRMT R22, R35, 0x7771, RZ ;  /* 0x0000777123167816 */ /* 0x000fc800000000ff */
[----:B----4-:R0:W-:Y:S04]  /*cac40*/  @P3 STG.E.U8 desc[UR32][R36.64], R0 ;  /* 0x0000000024003986 */ /* 0x0101e8000c101120 */
[----:B------:R1:W-:Y:S04]  /*cac50*/  @P6 STG.E.U8 desc[UR32][R60.64], R23 ;  /* 0x000000173c006986 */ /* 0x0003e8000c101120 */
[----:B0-----:R-:W4:Y:S04]  /*cac60*/  LDL.LU.64 R36, [R1+0x248] ;  /* 0x0002480001247983 */ /* 0x001f280000300a00 */
[----:B------:R-:W4:Y:S04]  /*cac70*/  LDL.LU.64 R54, [R1+0x240] ;  /* 0x0002400001367983 */ /* 0x000f280000300a00 */
[----:B-1----:R-:W4:Y:S04]  /*cac80*/  LDL.LU.64 R60, [R1+0x238] ;  /* 0x00023800013c7983 */ /* 0x002f280000300a00 */
[----:B------:R0:W-:Y:S01]  /*cac90*/  @P5 STG.E.U8 desc[UR32][R28.64], R22 ;  /* 0x000000161c005986 */ /* 0x0001e2000c101120 */
[----:B------:R-:W-:Y:S01]  /*caca0*/  ISETP.LT.AND P3, PT, R41, UR4, !P2 ;  /* 0x0000000429007c0c */ /* 0x000fe2000d761270 */
[----:B------:R-:W-:Y:S01]  /*cacb0*/  ULDC UR4, c[0x0][0x228] ;  /* 0x00008a0000047ab9 */ /* 0x000fe20000000800 */
[----:B------:R-:W-:Y:S01]  /*cacc0*/  ISETP.LT.AND P4, PT, R11, UR6, !P2 ;  /* 0x000000060b007c0c */ /* 0x000fe2000d781270 */
[----:B------:R-:W-:Y:S01]  /*cacd0*/  ULDC UR6, c[0x0][0x228] ;  /* 0x00008a0000067ab9 */ /* 0x000fe20000000800 */
[----:B0-----:R-:W4:Y:S01]  /*cace0*/  LDL.LU.64 R22, [R1+0x258] ;  /* 0x0002580001167983 */ /* 0x001f220000300a00 */
[----:B------:R-:W-:Y:S01]  /*cacf0*/  ISETP.LT.AND P5, PT, R45, UR4, !P2 ;  /* 0x000000042d007c0c */ /* 0x000fe2000d7a1270 */
[----:B------:R-:W-:Y:S01]  /*cad00*/  ULDC UR4, c[0x0][0x228] ;  /* 0x00008a0000047ab9 */ /* 0x000fe20000000800 */
[C---:B------:R-:W-:Y:S01]  /*cad10*/  PRMT R21, R35.reuse, 0x7772, RZ ;  /* 0x0000777223157816 */ /* 0x040fe200000000ff */
[----:B------:R-:W4:Y:S01]  /*cad20*/  LDL.LU.64 R28, [R1+0x220] ;  /* 0x00022000011c7983 */ /* 0x000f220000300a00 */
[----:B------:R-:W-:-:S02]  /*cad30*/  PRMT R35, R35, 0x7773, RZ ;  /* 0x0000777323237816 */ /* 0x000fc400000000ff */
[----:B------:R-:W-:-:S04]  /*cad40*/  PRMT R20, R34, 0x7770, RZ ;  /* 0x0000777022147816 */ /* 0x000fc800000000ff */
[----:B------:R0:W-:Y:S04]  /*cad50*/  @P4 STG.E.U8 desc[UR32][R26.64], R21 ;  /* 0x000000151a004986 */ /* 0x0001e8000c101120 */
[----:B0-----:R-:W4:Y:S04]  /*cad60*/  LDL.LU.64 R26, [R1+0x4508] ;  /* 0x00450800011a7983 */ /* 0x001f280000300a00 */
[----:B--2---:R0:W-:Y:S04]  /*cad70*/  @P3 STG.E.U8 desc[UR32][R42.64], R35 ;  /* 0x000000232a003986 */ /* 0x0041e8000c101120 */
[----:B0-----:R-:W2:Y:S04]  /*cad80*/  LDL.LU.64 R42, [R1+0x4500] ;  /* 0x00450000012a7983 */ /* 0x001ea80000300a00 */
        /* <DEDUP_REMOVED lines=8> */
[----:B------:R-:W-:-:S02]  /*cae10*/  PRMT R3, R34, 0x7771, RZ ;  /* 0x0000777122037816 */ /* 0x000fc400000000ff */
[C---:B------:R-:W-:Y:S02]  /*cae20*/  PRMT R0, R34.reuse, 0x7772, RZ ;  /* 0x0000777222007816 */ /* 0x040fe400000000ff */
[----:B------:R-:W-:Y:S02]  /*cae30*/  PRMT R2, R34, 0x7773, RZ ;  /* 0x0000777322027816 */ /* 0x000fe400000000ff */
[----:B------:R-:W-:Y:S01]  /*cae40*/  ISETP.LT.AND P6, PT, R19, UR6, !P0 ;  /* 0x0000000613007c0c */ /* 0x000fe2000c7c1270 */
[----:B------:R-:W-:Y:S01]  /*cae50*/  ULDC UR6, c[0x0][0x228] ;  /* 0x00008a0000067ab9 */ /* 0x000fe20000000800 */
[----:B------:R-:W-:Y:S01]  /*cae60*/  ISETP.LT.AND P5, PT, R25, UR4, !P0 ;  /* 0x0000000419007c0c */ /* 0x000fe2000c7a1270 */
[----:B------:R-:W-:Y:S01]  /*cae70*/  ULDC UR4, c[0x0][0x228] ;  /* 0x00008a0000047ab9 */ /* 0x000fe20000000800 */
[----:B----4-:R-:W-:Y:S04]  /*cae80*/  @P4 STG.E.U8 desc[UR32][R22.64], R3 ;  /* 0x0000000316004986 */ /* 0x010fe8000c101120 */
[----:B------:R0:W-:Y:S01]  /*cae90*/  @P3 STG.E.U8 desc[UR32][R32.64], R0 ;  /* 0x0000000020003986 */ /* 0x0001e2000c101120 */
[----:B------:R-:W-:Y:S01]  /*caea0*/  ISETP.LT.AND P4, PT, R11, UR6, !P0 ;  /* 0x000000060b007c0c */ /* 0x000fe2000c781270 */
[----:B------:R-:W-:-:S02]  /*caeb0*/  ULDC UR6, c[0x0][0x228] ;  /* 0x00008a0000067ab9 */ /* 0x000fc40000000800 */
[----:B------:R1:W-:Y:S01]  /*caec0*/  @P2 STG.E.U8 desc[UR32][R36.64], R2 ;  /* 0x0000000224002986 */ /* 0x0003e2000c101120 */
[----:B------:R-:W-:Y:S01]  /*caed0*/  ISETP.LT.AND P3, PT, R41, UR4, !P0 ;  /* 0x0000000429007c0c */ /* 0x000fe2000c761270 */
[----:B------:R-:W-:Y:S01]  /*caee0*/  ULDC UR4, c[0x0][0x228] ;  /* 0x00008a0000047ab9 */ /* 0x000fe20000000800 */
[C---:B0-----:R-:W-:Y:S01]  /*caef0*/  PRMT R0, R44.reuse, 0x7770, RZ ;  /* 0x000077702c007816 */ /* 0x041fe200000000ff */
[----:B-1----:R-:W4:Y:S04]  /*caf00*/  LDL.LU.64 R36, [R1+0x210] ;  /* 0x0002100001247983 */ /* 0x002f280000300a00 */
[----:B------:R-:W2:Y:S01]  /*caf10*/  LDL.LU.64 R34, [R1+0x208] ;  /* 0x0002080001227983 */ /* 0x000ea20000300a00 */
[----:B------:R-:W-:-:S03]  /*caf20*/  PRMT R2, R44, 0x7771, RZ ;  /* 0x000077712c027816 */ /* 0x000fc600000000ff */
[----:B------:R-:W2:Y:S04]  /*caf30*/  LDL.LU.64 R22, [R1+0x200] ;  /* 0x0002000001167983 */ /* 0x000ea80000300a00 */
[----:B------:R0:W-:Y:S01]  /*caf40*/  @P6 STG.E.U8 desc[UR32][R54.64], R0 ;  /* 0x0000000036006986 */ /* 0x0001e2000c101120 */
[----:B------:R-:W-:Y:S01]  /*caf50*/  ISETP.LT.AND P6, PT, R45, UR4, !P0 ;  /* 0x000000042d007c0c */ /* 0x000fe2000c7c1270 */
[----:B------:R-:W-:Y:S02]  /*caf60*/  ULDC UR4, c[0x0][0x22c] ;  /* 0x00008b0000047ab9 */ /* 0x000fe40000000800 */
[----:B------:R1:W-:Y:S01]  /*caf70*/  @P5 STG.E.U8 desc[UR32][R60.64], R2 ;  /* 0x000000023c005986 */ /* 0x0003e2000c101120 */
[C---:B0-----:R-:W-:Y:S02]  /*caf80*/  PRMT R0, R44.reuse, 0x7772, RZ ;  /* 0x000077722c007816 */ /* 0x041fe400000000ff */
[----:B------:R-:W-:Y:S01]  /*caf90*/  PRMT R44, R44, 0x7773, RZ ;  /* 0x000077732c2c7816 */ /* 0x000fe200000000ff */
[----:B-1----:R-:W2:Y:S04]  /*cafa0*/  LDL.LU.64 R60, [R1+0x1f0] ;  /* 0x0001f000013c7983 */ /* 0x002ea80000300a00 */
[----:B------:R0:W-:Y:S04]  /*cafb0*/  @P4 STG.E.U8 desc[UR32][R28.64], R0 ;  /* 0x000000001c004986 */ /* 0x0001e8000c101120 */
[----:B------:R-:W2:Y:S04]  /*cafc0*/  LDL.LU R45, [R1+0x44f8] ;  /* 0x0044f800012d7983 */ /* 0x000ea80000300800 */
[----:B0-----:R-:W2:Y:S04]  /*cafd0*/  LDL.LU R29, [R1+0x50] ;  /* 0x00005000011d7983 */ /* 0x001ea80000300800 */
[----:B---3--:R0:W-:Y:S04]  /*cafe0*/  @P3 STG.E.U8 desc[UR32][R46.64], R44 ;  /* 0x0000002c2e003986 */ /* 0x0081e8000c101120 */
[----:B0-----:R-:W3:Y:S04]  /*caff0*/  LDL.LU.64 R46, [R1+0x1e8] ;  /* 0x0001e800012e7983 */ /* 0x001ee80000300a00 */
[----:B------:R-:W3:Y:S01]  /*cb000*/  LDL.LU.64 R32, [R1+0x1e0] ;  /* 0x0001e00001207983 */ /* 0x000ee20000300a00 */
[----:B------:R-:W-:Y:S01]  /*cb010*/  ISETP.LT.AND P5, PT, R48, UR6, !P0 ;  /* 0x0000000630007c0c */ /* 0x000fe2000c7a1270 */
[----:B------:R-:W-:Y:S01]  /*cb020*/  VIADD R0, R18, 0x21 ;  /* 0x0000002112007836 */ /* 0x000fe20000000000 */
[----:B------:R-:W-:Y:S01]  /*cb030*/  ISETP.LT.AND P4, PT, R49, UR8, !P0 ;  /* 0x0000000831007c0c */ /* 0x000fe2000c781270 */
[----:B------:R-:W3:Y:S01]  /*cb040*/  LDL.LU R44, [R1+0x1c88] ;  /* 0x001c8800012c7983 */ /* 0x000ee20000300800 */
[----:B------:R-:W-:Y:S01]  /*cb050*/  PRMT R3, R40, 0x7770, RZ ;  /* 0x0000777028037816 */ /* 0x000fe200000000ff */
[----:B------:R-:W-:Y:S01]  /*cb060*/  ULDC UR6, c[0x0][0x228] ;  /* 0x00008a0000067ab9 */ /* 0x000fe20000000800 */
[----:B------:R-:W-:Y:S01]  /*cb070*/  ISETP.GE.AND P2, PT, R0, UR4, PT ;  /* 0x0000000400007c0c */ /* 0x000fe2000bf46270 */
[----:B------:R-:W-:Y:S01]  /*cb080*/  ULDC UR4, c[0x0][0x228] ;  /* 0x00008a0000047ab9 */ /* 0x000fe20000000800 */
[----:B------:R-:W-:Y:S01]  /*cb090*/  PRMT R2, R40, 0x7771, RZ ;  /* 0x0000777128027816 */ /* 0x000fe200000000ff */
[----:B------:R-:W3:Y:S01]  /*cb0a0*/  LDL.LU.64 R54, [R1+0x1c8] ;  /* 0x0001c80001367983 */ /* 0x000ee20000300a00 */
[----:B------:R-:W-:Y:S01]  /*cb0b0*/  ISETP.LT.AND P0, PT, R56, UR4, !P0 ;  /* 0x0000000438007c0c */ /* 0x000fe2000c701270 */
[----:B------:R-:W-:Y:S01]  /*cb0c0*/  ULDC UR4, c[0x0][0x228] ;  /* 0x00008a0000047ab9 */ /* 0x000fe20000000800 */
[C---:B------:R-:W-:Y:S01]  /*cb0d0*/  PRMT R0, R40.reuse, 0x7772, RZ ;  /* 0x0000777228007816 */ /* 0x040fe200000000ff */
[----:B------:R-:W-:Y:S01]  /*cb0e0*/  ULDC UR8, c[0x0][0x228] ;  /* 0x00008a0000087ab9 */ /* 0x000fe20000000800 */
[----:B------:R-:W-:Y:S01]  /*cb0f0*/  ISETP.LT.AND P3, PT, R19, UR4, !P2 ;  /* 0x0000000413007c0c */ /* 0x000fe2000d761270 */
[----:B------:R-:W-:Y:S01]  /*cb100*/  ULDC UR4, c[0x0][0x22c] ;  /* 0x00008b0000047ab9 */ /* 0x000fe20000000800 */
[----:B------:R-:W-:Y:S01]  /*cb110*/  PRMT R40, R40, 0x7773, RZ ;  /* 0x0000777328287816 */ /* 0x000fe200000000ff */
[----:B----4-:R0:W-:Y:S04]  /*cb120*/  @P6 STG.E.U8 desc[UR32][R36.64], R3 ;  /* 0x0000000324006986 */ /* 0x0101e8000c101120 */
[----:B--2---:R1:W-:Y:S04]  /*cb130*/  @P5 STG.E.U8 desc[UR32][R34.64], R2 ;  /* 0x0000000222005986 */ /* 0x0043e8000c101120 */
[----:B0-----:R-:W2:Y:S04]  /*cb140*/  LDL.LU.64 R36, [R1+0x1c0] ;  /* 0x0001c00001247983 */ /* 0x001ea80000300a00 */
[----:B-1----:R-:W4:Y:S04]  /*cb150*/  LDL.LU R34, [R1+0x40] ;  /* 0x0000400001227983 */ /* 0x002f280000300800 */
[----:B------:R-:W-:Y:S01]  /*cb160*/  @P4 STG.E.U8 desc[UR32][R22.64], R0 ;  /* 0x0000000016004986 */ /* 0x000fe2000c101120 */
[----:B------:R-:W-:Y:S01]  /*cb170*/  ISETP.LT.AND P4, PT, R25, UR6, !P2 ;  /* 0x0000000619007c0c */ /* 0x000fe2000d781270 */
[----:B------:R-:W-:-:S02]  /*cb180*/  ULDC UR6, c[0x0][0x228] ;  /* 0x00008a0000067ab9 */ /* 0x000fc40000000800 */
[----:B------:R-:W4:Y:S04]  /*cb190*/  LDL.LU.64 R20, [R1+0x1b8] ;  /* 0x0001b80001147983 */ /* 0x000f280000300a00 */
[----:B------:R0:W-:Y:S04]  /*cb1a0*/  @P0 STG.E.U8 desc[UR32][R60.64], R40 ;  /* 0x000000283c000986 */ /* 0x0001e8000c101120 */
[----:B0-----:R-:W4:Y:S01]  /*cb1b0*/  LDL.LU.64 R60, [R1+0x1b0] ;  /* 0x0001b000013c7983 */ /* 0x001f220000300a00 */
[----:B------:R-:W-:-:S03]  /*cb1c0*/  PRMT R3, R29, 0x7770, RZ ;  /* 0x000077701d037816 */ /* 0x000fc600000000ff */
[----:B------:R-:W4:Y:S01]  /*cb1d0*/  LDL.LU.64 R22, [R1+0x1a8] ;  /* 0x0001a80001167983 */ /* 0x000f220000300a00 */
[----:B------:R-:W-:-:S03]  /*cb1e0*/  PRMT R2, R29, 0x7771, RZ ;  /* 0x000077711d027816 */ /* 0x000fc600000000ff */
[----:B---3--:R0:W-:Y:S04]  /*cb1f0*/  @P3 STG.E.U8 desc[UR32][R46.64], R3 ;  /* 0x000000032e003986 */ /* 0x0081e8000c101120 */
[----:B------:R1:W-:Y:S04]  /*cb200*/  @P4 STG.E.U8 desc[UR32][R32.64], R2 ;  /* 0x0000000220004986 */ /* 0x0003e8000c101120 */
[----:B0-----:R-:W3:Y:S04]  /*cb210*/  LDL.LU.64 R46, [R1+0x44f0] ;  /* 0x0044f000012e7983 */ /* 0x001ee80000300a00 */
[----:B-1----:R-:W3:Y:S01]  /*cb220*/  LDL.LU.64 R32, [R1+0x198] ;  /* 0x0001980001207983 */ /* 0x002ee20000300a00 */
        /* <DEDUP_REMOVED lines=9> */
[----:B------:R-:W-:Y:S01]  /*cb2c0*/  ISETP.LT.AND P4, PT, R44, UR4, !P2 ;  /* 0x000000042c007c0c */ /* 0x000fe2000d781270 */
[----:B------:R-:W-:Y:S01]  /*cb2d0*/  ULDC UR4, c[0x0][0x228] ;  /* 0x00008a0000047ab9 */ /* 0x000fe20000000800 */
[----:B------:R-:W3:Y:S04]  /*cb2e0*/  LDL.LU.64 R28, [R1+0x190] ;  /* 0x00019000011c7983 */ /* 0x000ee80000300a00 */
[----:B------:R0:W-:Y:S01]  /*cb2f0*/  @P6 STG.E.U8 desc[UR32][R54.64], R2 ;  /* 0x0000000236006986 */ /* 0x0001e2000c101120 */
[----:B------:R-:W-:Y:S01]  /*cb300*/  ISETP.LT.AND P6, PT, R49, UR6, !P2 ;  /* 0x0000000631007c0c */ /* 0x000fe2000d7c1270 */
[----:B------:R-:W-:Y:S02]  /*cb310*/  ULDC UR6, c[0x0][0x228] ;  /* 0x00008a0000067ab9 */ /* 0x000fe40000000800 */
[----:B0-----:R-:W3:Y:S04]  /*cb320*/  LDL.LU.64 R54, [R1+0x188] ;  /* 0x0001880001367983 */ /* 0x001ee80000300a00 */
[----:B--2---:R0:W-:Y:S01]  /*cb330*/  @P5 STG.E.U8 desc[UR32][R36.64], R0 ;  /* 0x0000000024005986 */ /* 0x0041e2000c101120 */
[----:B------:R-:W-:Y:S01]  /*cb340*/  ISETP.LT.AND P5, PT, R48, UR4, !P2 ;  /* 0x0000000430007c0c */ /* 0x000fe2000d7a1270 */
[----:B------:R-:W-:Y:S01]  /*cb350*/  ULDC UR4, c[0x0][0x22c] ;  /* 0x00008b0000047ab9 */ /* 0x000fe20000000800 */
[----:B----4-:R-:W-:Y:S01]  /*cb360*/  PRMT R2, R34, 0x7770, RZ ;  /* 0x0000777022027816 */ /* 0x010fe200000000ff */
[----:B0-----:R-:W-:-:S04]  /*cb370*/  VIADD R0, R18, 0x23 ;  /* 0x0000002312007836 */ /* 0x001fc80000000000 */
[----:B------:R0:W-:Y:S01]  /*cb380*/  @P4 STG.E.U8 desc[UR32][R20.64], R2 ;  /* 0x0000000214004986 */ /* 0x0001e2000c101120 */
[----:B------:R-:W-:Y:S01]  /*cb390*/  ISETP.GE.AND P3, PT, R0, UR4, PT ;  /* 0x0000000400007c0c */ /* 0x000fe2000bf66270 */
[----:B------:R-:W-:Y:S02]  /*cb3a0*/  ULDC UR4, c[0x0][0x228] ;  /* 0x00008a0000047ab9 */ /* 0x000fe40000000800 */
[----:B------:R-:W2:Y:S01]  /*cb3b0*/  LDL.LU.64 R36, [R1+0x178] ;  /* 0x0001780001247983 */ /* 0x000ea20000300a00 */
[----:B------:R-:W-:Y:S01]  /*cb3c0*/  ISETP.LT.AND P2, PT, R56, UR4, !P2 ;  /* 0x0000000438007c0c */ /* 0x000fe2000d741270 */
[----:B------:R-:W-:Y:S01]  /*cb3d0*/  ULDC UR4, c[0x0][0x228] ;  /* 0x00008a0000047ab9 */ /* 0x000fe20000000800 */
[C---:B------:R-:W-:Y:S02]  /*cb3e0*/  PRMT R0, R34.reuse, 0x7772, RZ ;  /* 0x0000777222007816 */ /* 0x040fe400000000ff */
[----:B0-----:R-:W-:-:S05]  /*cb3f0*/  PRMT R2, R34, 0x7771, RZ ;  /* 0x0000777122027816 */ /* 0x001fca00000000ff */
[----:B------:R0:W-:Y:S04]  /*cb400*/  @P5 STG.E.U8 desc[UR32][R60.64], R2 ;  /* 0x000000023c005986 */ /* 0x0001e8000c101120 */
[----:B------:R1:W-:Y:S01]  /*cb410*/  @P6 STG.E.U8 desc[UR32][R22.64], R0 ;  /* 0x0000000016006986 */ /* 0x0003e2000c101120 */
[----:B------:R-:W-:Y:S01]  /*cb420*/  ISETP.LT.AND P6, PT, R25, UR4, !P0 ;  /* 0x0000000419007c0c */ /* 0x000fe2000c7c1270 */
[----:B------:R-:W-:Y:S02]  /*cb430*/  ULDC UR4, c[0x0][0x228] ;  /* 0x00008a0000047ab9 */ /* 0x000fe40000000800 */
[----:B------:R-:W-:Y:S01]  /*cb440*/  ISETP.LT.AND P5, PT, R11, UR4, !P0 ;  /* 0x000000040b007c0c */ /* 0x000fe2000c7a1270 */
[----:B------:R-:W-:Y:S01]  /*cb450*/  ULDC UR4, c[0x0][0x228] ;  /* 0x00008a0000047ab9 */ /* 0x000fe20000000800 */
[----:B0-----:R-:W-:Y:S01]  /*cb460*/  PRMT R2, R34, 0x7773, RZ ;  /* 0x0000777322027816 */ /* 0x001fe200000000ff */
[----:B------:R-:W4:Y:S04]  /*cb470*/  LDL.LU.64 R60, [R1+0x170] ;  /* 0x00017000013c7983 */ /* 0x000f280000300a00 */
[----:B-1----:R-:W4:Y:S04]  /*cb480*/  LDL.LU.64 R22, [R1+0x160] ;  /* 0x0001600001167983 */ /* 0x002f280000300a00 */
[----:B---3--:R0:W-:Y:S01]  /*cb490*/  @P2 STG.E.U8 desc[UR32][R32.64], R2 ;  /* 0x0000000220002986 */ /* 0x0081e2000c101120 */
[----:B------:R-:W-:Y:S01]  /*cb4a0*/  ISETP.LT.AND P2, PT, R41, UR4, !P0 ;  /* 0x0000000429007c0c */ /* 0x000fe2000c741270 */
[----:B------:R-:W-:-:S02]  /*cb4b0*/  ULDC UR4, c[0x0][0x22c] ;  /* 0x00008b0000047ab9 */ /* 0x000fc40000000800 */
[----:B------:R-:W3:Y:S01]  /*cb4c0*/  LDL.LU R41, [R1+0x44e8] ;  /* 0x0044e80001297983 */ /* 0x000ee20000300800 */
[----:B------:R-:W-:Y:S01]  /*cb4d0*/  ISETP.LT.AND P4, PT, R19, UR6, !P0 ;  /* 0x0000000613007c0c */ /* 0x000fe2000c781270 */
[----:B------:R-:W-:Y:S01]  /*cb4e0*/  ULDC UR6, c[0x0][0x228] ;  /* 0x00008a0000067ab9 */ /* 0x000fe20000000800 */
[C---:B------:R-:W-:Y:S01]  /*cb4f0*/  PRMT R0, R45.reuse, 0x7770, RZ ;  /* 0x000077702d007816 */ /* 0x040fe200000000ff */
[----:B------:R-:W3:Y:S01]  /*cb500*/  LDL.LU.64 R34, [R1+0x150] ;  /* 0x0001500001227983 */ /* 0x000ee20000300a00 */
[----:B0-----:R-:W-:-:S03]  /*cb510*/  PRMT R2, R45, 0x7771, RZ ;  /* 0x000077712d027816 */ /* 0x001fc600000000ff */
[----:B------:R-:W3:Y:S06]  /*cb520*/  LDL.LU.64 R32, [R1+0x120] ;  /* 0x0001200001207983 */ /* 0x000eec0000300a00 */
[----:B------:R0:W-:Y:S01]  /*cb530*/  @P4 STG.E.U8 desc[UR32][R28.64], R0 ;  /* 0x000000001c004986 */ /* 0x0001e2000c101120 */
[----:B------:R-:W-:Y:S01]  /*cb540*/  ISETP.LT.AND P4, PT, R44, UR6, !P0 ;  /* 0x000000062c007c0c */ /* 0x000fe2000c781270 */
[----:B------:R-:W-:Y:S01]  /*cb550*/  ULDC UR6, c[0x0][0x228] ;  /* 0x00008a0000067ab9 */ /* 0x000fe20000000800 */
[C---:B0-----:R-:W-:Y:S01]  /*cb560*/  PRMT R0, R45.reuse, 0x7772, RZ ;  /* 0x000077722d007816 */ /* 0x041fe200000000ff */
[----:B------:R-:W3:Y:S01]  /*cb570*/  LDL.LU R28, [R1+0x54] ;  /* 0x00005400011c7983 */ /* 0x000ee20000300800 */
[----:B------:R-:W-:-:S03]  /*cb580*/  PRMT R45, R45, 0x7773, RZ ;  /* 0x000077732d2d7816 */ /* 0x000fc600000000ff */
[----:B------:R0:W-:Y:S04]  /*cb590*/  @P6 STG.E.U8 desc[UR32][R54.64], R2 ;  /* 0x0000000236006986 */ /* 0x0001e8000c101120 */
[----:B0-----:R-:W3:Y:S04]  /*cb5a0*/  LDL.LU.64 R54, [R1+0x110] ;  /* 0x0001100001367983 */ /* 0x001ee80000300a00 */
[----:B--2---:R0:W-:Y:S04]  /*cb5b0*/  @P5 STG.E.U8 desc[UR32][R36.64], R0 ;  /* 0x0000000024005986 */ /* 0x0041e8000c101120 */
[----:B0-----:R-:W2:Y:S04]  /*cb5c0*/  LDL.LU.64 R36, [R1+0x18] ;  /* 0x0000180001247983 */ /* 0x001ea80000300a00 */
[----:B----4-:R0:W-:Y:S04]  /*cb5d0*/  @P2 STG.E.U8 desc[UR32][R60.64], R45 ;  /* 0x0000002d3c002986 */ /* 0x0101e8000c101120 */
[----:B0-----:R-:W4:Y:S04]  /*cb5e0*/  LDL.LU.64 R60, [R1+0x1a0] ;  /* 0x0001a000013c7983 */ /* 0x001f280000300a00 */
[----:B------:R-:W4:Y:S04]  /*cb5f0*/  LDL.LU R45, [R1+0x1c70] ;  /* 0x001c7000012d7983 */ /* 0x000f280000300800 */
[----:B------:R-:W4:Y:S01]  /*cb600*/  LDL.LU.64 R20, [R1+0x180] ;  /* 0x0001800001147983 */ /* 0x000f220000300a00 */
[----:B---3--:R-:W-:-:S05]  /*cb610*/  PRMT R0, R41, 0x7770, RZ ;  /* 0x0000777029007816 */ /* 0x008fca00000000ff */
[----:B------:R0:W-:Y:S04]  /*cb620*/  @P4 STG.E.U8 desc[UR32][R22.64], R0 ;  /* 0x0000000016004986 */ /* 0x0001e8000c101120 */
[----:B0-----:R-:W3:Y:S04]  /*cb630*/  LDL.LU.64 R22, [R1+0x1d8] ;  /* 0x0001d80001167983 */ /* 0x001ee80000300a00 */
[----:B------:R-:W3:Y:S01]  /*cb640*/  LDL.LU R29, [R1+0x44] ;  /* 0x00004400011d7983 */ /* 0x000ee20000300800 */
[----:B------:R-:W-:Y:S01]  /*cb650*/  VIADD R2, R18, 0x24 ;  /* 0x0000002412027836 */ /* 0x000fe20000000000 */
[----:B------:R-:W-:Y:S01]  /*cb660*/  ISETP.LT.AND P5, PT, R48, UR6, !P0 ;  /* 0x0000000630007c0c */ /* 0x000fe2000c7a1270 */
[----:B------:R-:W-:Y:S01]  /*cb670*/  ULDC UR6, c[0x0][0x228] ;  /* 0x00008a0000067ab9 */ /* 0x000fe20000000800 */
[----:B------:R-:W-:Y:S01]  /*cb680*/  ISETP.LT.AND P6, PT, R49, UR8, !P0 ;  /* 0x0000000831007c0c */ /* 0x000fe2000c7c1270 */
[----:B------:R-:W-:Y:S01]  /*cb690*/  ULDC UR8, c[0x0][0x228] ;  /* 0x00008a0000087ab9 */ /* 0x000fe20000000800 */
[----:B------:R-:W-:Y:S01]  /*cb6a0*/  ISETP.GE.AND P2, PT, R2, UR4, PT ;  /* 0x0000000402007c0c */ /* 0x000fe2000bf46270 */
[----:B------:R-:W-:Y:S01]  /*cb6b0*/  ULDC UR4, c[0x0][0x228] ;  /* 0x00008a0000047ab9 */ /* 0x000fe20000000800 */
[----:B------:R-:W-:Y:S01]  /*cb6c0*/  ISETP.LT.AND P4, PT, R19, UR6, !P3 ;  /* 0x0000000613007c0c */ /* 0x000fe2000df81270 */
[----:B------:R-:W-:Y:S01]  /*cb6d0*/  ULDC UR6, c[0x0][0x228] ;  /* 0x00008a0000067ab9 */ /* 0x000fe20000000800 */
[----:B------:R-:W-:Y:S01]  /*cb6e0*/  ISETP.LT.AND P0, PT, R56, UR4, !P0 ;  /* 0x0000000438007c0c */ /* 0x000fe2000c701270 */
[----:B------:R-:W-:Y:S01]  /*cb6f0*/  ULDC UR4, c[0x0][0x228] ;  /* 0x00008a0000047ab9 */ /* 0x000fe20000000800 */
[----:B------:R-:W-:-:S02]  /*cb700*/  PRMT R2, R41, 0x7771, RZ ;  /* 0x0000777129027816 */ /* 0x000fc400000000ff */
[C---:B------:R-:W-:Y:S02]  /*cb710*/  PRMT R0, R41.reuse, 0x7772, RZ ;  /* 0x0000777229007816 */ /* 0x040fe400000000ff */
[----:B------:R-:W-:Y:S01]  /*cb720*/  PRMT R41, R41, 0x7773, RZ ;  /* 0x0000777329297816 */ /* 0x000fe200000000ff */
[----:B------:R0:W-:Y:S04]  /*cb730*/  @P5 STG.E.U8 desc[UR32][R34.64], R2 ;  /* 0x0000000222005986 */ /* 0x0001e8000c101120 */
[----:B------:R1:W-:Y:S01]  /*cb740*/  @P6 STG.E.U8 desc[UR32][R32.64], R0 ;  /* 0x0000000020006986 */ /* 0x0003e2000c101120 */
[----:B------:R-:W-:Y:S01]  /*cb750*/  ISETP.LT.AND P6, PT, R25, UR4, !P3 ;  /* 0x0000000419007c0c */ /* 0x000fe2000dfc1270 */
[----:B------:R-:W-:Y:S01]  /*cb760*/  ULDC UR4, c[0x0][0x228] ;  /* 0x00008a0000047ab9 */ /* 0x000fe20000000800 */
[----:B------:R-:W-:Y:S01]  /*cb770*/  ISETP.LT.AND P5, PT, R11, UR6, !P3 ;  /* 0x000000060b007c0c */ /* 0x000fe2000dfa1270 */
[----:B------:R-:W-:Y:S01]  /*cb780*/  @P0 STG.E.U8 desc[UR32][R54.64], R41 ;  /* 0x0000002936000986 */ /* 0x000fe2000c101120 */
[----:B------:R-:W-:Y:S01]  /*cb790*/  ULDC UR6, c[0x0][0x228] ;  /* 0x00008a0000067ab9 */ /* 0x000fe20000000800 */
[----:B0-----:R-:W-:-:S02]  /*cb7a0*/  PRMT R2, R28, 0x7771, RZ ;  /* 0x000077711c027816 */ /* 0x001fc400000000ff */
[----:B------:R-:W3:Y:S01]  /*cb7b0*/  LDL.LU.64 R34, [R1+0x230] ;  /* 0x0002300001227983 */ /* 0x000ee20000300a00 */
[----:B-1----:R-:W-:-:S03]  /*cb7c0*/  PRMT R0, R28, 0x7770, RZ ;  /* 0x000077701c007816 */ /* 0x002fc600000000ff */
[----:B------:R-:W3:Y:S04]  /*cb7d0*/  LDL.LU.64 R32, [R1+0x228] ;  /* 0x0002280001207983 */ /* 0x000ee80000300a00 */
[----:B--2---:R0:W-:Y:S02]  /*cb7e0*/  @P4 STG.E.U8 desc[UR32][R36.64], R0 ;  /* 0x0000000024004986 */ /* 0x0041e4000c101120 */
[----:B0-----:R-:W-:Y:S02]  /*cb7f0*/  PRMT R0, R28, 0x7772, RZ ;  /* 0x000077721c007816 */ /* 0x001fe400000000ff */
[----:B------:R-:W2:Y:S04]  /*cb800*/  LDL.LU.64 R36, [R1+0x290] ;  /* 0x0002900001247983 */ /* 0x000ea80000300a00 */
[----:B------:R-:W2:Y:S01]  /*cb810*/  LDL.LU.64 R54, [R1+0x288] ;  /* 0x0002880001367983 */ /* 0x000ea20000300a00 */
[----:B----4-:R-:W-:Y:S01]  /*cb820*/  ISETP.LT.AND P4, PT, R45, UR4, !P3 ;  /* 0x000000042d007c0c */ /* 0x010fe2000df81270 */
[----:B------:R-:W-:-:S02]  /*cb830*/  ULDC UR4, c[0x0][0x228] ;  /* 0x00008a0000047ab9 */ /* 0x000fc40000000800 */
[----:B------:R-:W-:Y:S01]  /*cb840*/  ISETP.LT.AND P0, PT, R44, UR4, !P3 ;  /* 0x000000042c007c0c */ /* 0x000fe2000df01270 */
[----:B------:R0:W-:Y:S01]  /*cb850*/  @P6 STG.E.U8 desc[UR32][R60.64], R2 ;  /* 0x000000023c006986 */ /* 0x0001e2000c101120 */
[----:B------:R-:W-:-:S03]  /*cb860*/  ULDC UR4, c[0x0][0x228] ;  /* 0x00008a0000047ab9 */ /* 0x000fc60000000800 */
[----:B------:R1:W-:Y:S01]  /*cb870*/  @P5 STG.E.U8 desc[UR32][R20.64], R0 ;  /* 0x0000000014005986 */ /* 0x0003e2000c101120 */
[----:B0-----:R-:W-:-:S03]  /*cb880*/  PRMT R2, R28, 0x7773, RZ ;  /* 0x000077731c027816 */ /* 0x001fc600000000ff */
[----:B------:R-:W4:Y:S04]  /*cb890*/  LDL.LU.64 R60, [R1+0x280] ;  /* 0x00028000013c7983 */ /* 0x000f280000300a00 */
[----:B---3--:R-:W-:Y:S01]  /*cb8a0*/  @P4 STG.E.U8 desc[UR32][R22.64], R2 ;  /* 0x0000000216004986 */ /* 0x008fe2000c101120 */
[----:B-1----:R-:W-:-:S05]  /*cb8b0*/  PRMT R0, R29, 0x7770, RZ ;  /* 0x000077701d007816 */ /* 0x002fca00000000ff */
[----:B------:R0:W-:Y:S04]  /*cb8c0*/  @P0 STG.E.U8 desc[UR32][R46.64], R0 ;  /* 0x000000002e000986 */ /* 0x0001e8000c101120 */
[----:B0-----:R-:W3:Y:S01]  /*cb8d0*/  LDL.LU.64 R46, [R1+0x44e0] ;  /* 0x0044e000012e7983 */ /* 0x001ee20000300a00 */
[----:B------:R-:W-:Y:S01]  /*cb8e0*/  ISETP.LT.AND P5, PT, R48, UR4, !P3 ;  /* 0x0000000430007c0c */ /* 0x000fe2000dfa1270 */
[----:B------:R-:W-:Y:S01]  /*cb8f0*/  ULDC UR4, c[0x0][0x228] ;  /* 0x00008a0000047ab9 */ /* 0x000fe20000000800 */
[----:B------:R-:W-:Y:S01]  /*cb900*/  ISETP.LT.AND P4, PT, R49, UR6, !P3 ;  /* 0x0000000631007c0c */ /* 0x000fe2000df81270 */
[----:B------:R-:W-:Y:S01]  /*cb910*/  ULDC UR6, c[0x0][0x228] ;  /* 0x00008a0000067ab9 */ /* 0x000fe20000000800 */
[----:B------:R-:W-:Y:S01]  /*cb920*/  ISETP.LT.AND P3, PT, R56, UR4, !P3 ;  /* 0x0000000438007c0c */ /* 0x000fe2000df61270 */
[----:B------:R-:W-:Y:S01]  /*cb930*/  ULDC UR4, c[0x0][0x228] ;  /* 0x00008a0000047ab9 */ /* 0x000fe20000000800 */
[----:B------:R-:W-:Y:S01]  /*cb940*/  PRMT R2, R29, 0x7771, RZ ;  /* 0x000077711d027816 */ /* 0x000fe200000000ff */
[----:B------:R-:W4:Y:S01]  /*cb950*/  LDL.LU.64 R22, [R1+0x2f0] ;  /* 0x0002f00001167983 */ /* 0x000f220000300a00 */
[----:B------:R-:W-:Y:S01]  /*cb960*/  ISETP.LT.AND P6, PT, R19, UR6, !P2 ;  /* 0x0000000613007c0c */ /* 0x000fe2000d7c1270 */
[----:B------:R-:W-:Y:S01]  /*cb970*/  ULDC UR6, c[0x0][0x228] ;  /* 0x00008a0000067ab9 */ /* 0x000fe20000000800 */
[----:B------:R-:W-:-:S02]  /*cb980*/  PRMT R0, R29, 0x7772, RZ ;  /* 0x000077721d007816 */ /* 0x000fc400000000ff */
[----:B------:R-:W-:Y:S01]  /*cb990*/  ISETP.LT.AND P0, PT, R25, UR8, !P2 ;  /* 0x0000000819007c0c */ /* 0x000fe2000d701270 */
[----:B------:R-:W-:Y:S01]  /*cb9a0*/  @P5 STG.E.U8 desc[UR32][R34.64], R2 ;  /* 0x0000000222005986 */ /* 0x000fe2000c101120 */
[----:B------:R-:W-:Y:S01]  /*cb9b0*/  PRMT R3, R29, 0x7773, RZ ;  /* 0x000077731d037816 */ /* 0x000fe200000000ff */
[----:B------:R-:W-:Y:S02]  /*cb9c0*/  ULDC UR8, c[0x0][0x228] ;  /* 0x00008a0000087ab9 */ /* 0x000fe40000000800 */
[----:B------:R0:W-:Y:S01]  /*cb9d0*/  @P4 STG.E.U8 desc[UR32][R32.64], R0 ;  /* 0x0000000020004986 */ /* 0x0001e2000c101120 */
[----:B------:R-:W-:Y:S01]  /*cb9e0*/  ISETP.LT.AND P4, PT, R11, UR4, !P2 ;  /* 0x000000040b007c0c */ /* 0x000fe2000d781270 */
[----:B------:R-:W-:Y:S02]  /*cb9f0*/  ULDC UR4, c[0x0][0x228] ;  /* 0x00008a0000047ab9 */ /* 0x000fe40000000800 */
[----:B0-----:R-:W4:Y:S04]  /*cba00*/  LDL.LU.64 R32, [R1+0x320] ;  /* 0x0003200001207983 */ /* 0x001f280000300a00 */
[----:B------:R-:W4:Y:S04]  /*cba10*/  LDL.LU.64 R28, [R1+0x348] ;  /* 0x00034800011c7983 */ /* 0x000f280000300a00 */
[----:B--2---:R0:W-:Y:S04]  /*cba20*/  @P3 STG.E.U8 desc[UR32][R36.64], R3 ;  /* 0x0000000324003986 */ /* 0x0041e8000c101120 */
[----:B0-----:R-:W2:Y:S01]  /*cba30*/  LDL.LU.64 R36, [R1+0x340] ;  /* 0x0003400001247983 */ /* 0x001ea20000300a00 */
[----:B---3--:R-:W-:-:S02]  /*cba40*/  PRMT R2, R46, 0x7770, RZ ;  /* 0x000077702e027816 */ /* 0x008fc400000000ff */
[----:B------:R-:W-:-:S03]  /*cba50*/  PRMT R0, R46, 0x7771, RZ ;  /* 0x000077712e007816 */ /* 0x000fc600000000ff */
[----:B------:R-:W-:Y:S04]  /*cba60*/  @P6 STG.E.U8 desc[UR32][R54.64], R2 ;  /* 0x0000000236006986 */ /* 0x000fe8000c101120 */
[----:B----4-:R0:W-:Y:S02]  /*cba70*/  @P0 STG.E.U8 desc[UR32][R60.64], R0 ;  /* 0x000000003c000986 */ /* 0x0101e4000c101120 */
[----:B0-----:R-:W-:-:S05]  /*cba80*/  PRMT R0, R46, 0x7772, RZ ;  /* 0x000077722e007816 */ /* 0x001fca00000000ff */
[----:B------:R0:W-:Y:S04]  /*cba90*/  @P4 STG.E.U8 desc[UR32][R42.64], R0 ;  /* 0x000000002a004986 */ /* 0x0001e8000c101120 */
[----:B0-----:R-:W3:Y:S01]  /*cbaa0*/  LDL.LU.64 R42, [R1+0x44d8] ;  /* 0x0044d800012a7983 */ /* 0x001ee20000300a00 */
[----:B------:R-:W-:Y:S01]  /*cbab0*/  ISETP.LT.AND P0, PT, R44, UR6, !P2 ;  /* 0x000000062c007c0c */ /* 0x000fe2000d701270 */
[----:B------:R-:W-:Y:S01]  /*cbac0*/  ULDC UR6, c[0x0][0x228] ;  /* 0x00008a0000067ab9 */ /* 0x000fe20000000800 */
[----:B------:R-:W-:Y:S01]  /*cbad0*/  ISETP.LT.AND P5, PT, R45, UR4, !P2 ;  /* 0x000000042d007c0c */ /* 0x000fe2000d7a1270 */
[----:B------:R-:W4:Y:S01]  /*cbae0*/  LDL.LU.64 R60, [R1+0x378] ;  /* 0x00037800013c7983 */ /* 0x000f220000300a00 */
[----:B------:R-:W-:Y:S01]  /*cbaf0*/  ISETP.LT.AND P6, PT, R48, UR6, !P2 ;  /* 0x0000000630007c0c */ /* 0x000fe2000d7c1270 */
[----:B------:R-:W-:Y:S01]  /*cbb00*/  VIADD R0, R18, 0x25 ;  /* 0x0000002512007836 */ /* 0x000fe20000000000 */
[----:B------:R-:W-:Y:S01]  /*cbb10*/  ULDC UR4, c[0x0][0x22c] ;  /* 0x00008b0000047ab9 */ /* 0x000fe20000000800 */
[----:B------:R-:W4:Y:S01]  /*cbb20*/  LDL.LU R55, [R1+0x58] ;  /* 0x0000580001377983 */ /* 0x000f220000300800 */
[----:B------:R-:W-:Y:S01]  /*cbb30*/  PRMT R46, R46, 0x7773, RZ ;  /* 0x000077732e2e7816 */ /* 0x000fe200000000ff */
[----:B------:R-:W-:Y:S01]  /*cbb40*/  ULDC UR6, c[0x0][0x228] ;  /* 0x00008a0000067ab9 */ /* 0x000fe20000000800 */
[----:B------:R-:W-:Y:S01]  /*cbb50*/  ISETP.GE.AND P3, PT, R0, UR4, PT ;  /* 0x0000000400007c0c */ /* 0x000fe2000bf66270 */
[----:B------:R-:W4:Y:S04]  /*cbb60*/  LDL.LU.64 R40, [R1+0x3f0] ;  /* 0x0003f00001287983 */ /* 0x000f280000300a00 */
[----:B------:R0:W-:Y:S01]  /*cbb70*/  @P5 STG.E.U8 desc[UR32][R22.64], R46 ;  /* 0x0000002e16005986 */ /* 0x0001e2000c101120 */
[----:B------:R-:W-:Y:S01]  /*cbb80*/  ISETP.LT.AND P4, PT, R49, UR6, !P2 ;  /* 0x0000000631007c0c */ /* 0x000fe2000d781270 */
[----:B------:R-:W-:Y:S01]  /*cbb90*/  ULDC UR4, c[0x0][0x228] ;  /* 0x00008a0000047ab9 */ /* 0x000fe20000000800 */
[----:B------:R-:W-:Y:S01]  /*cbba0*/  ULDC UR6, c[0x0][0x228] ;  /* 0x00008a0000067ab9 */ /* 0x000fe20000000800 */
[----:B------:R-:W4:Y:S04]  /*cbbb0*/  LDL.LU.64 R20, [R1+0x3e8] ;  /* 0x0003e80001147983 */ /* 0x000f280000300a00 */
[----:B0-----:R-:W4:Y:S01]  /*cbbc0*/  LDL.LU.64 R22, [R1+0x3c0] ;  /* 0x0003c00001167983 */ /* 0x001f220000300a00 */
[----:B---3--:R-:W-:-:S02]  /*cbbd0*/  PRMT R0, R42, 0x7770, RZ ;  /* 0x000077702a007816 */ /* 0x008fc400000000ff */
[----:B------:R-:W-:-:S03]  /*cbbe0*/  PRMT R2, R42, 0x7771, RZ ;  /* 0x000077712a027816 */ /* 0x000fc600000000ff */
[----:B------:R-:W-:Y:S04]  /*cbbf0*/  @P0 STG.E.U8 desc[UR32][R32.64], R0 ;  /* 0x0000000020000986 */ /* 0x000fe8000c101120 */
[----:B------:R0:W-:Y:S04]  /*cbc00*/  @P6 STG.E.U8 desc[UR32][R28.64], R2 ;  /* 0x000000021c006986 */ /* 0x0001e8000c101120 */
[----:B0-----:R-:W3:Y:S04]  /*cbc10*/  LDL.LU.64 R28, [R1+0x3e0] ;  /* 0x0003e000011c7983 */ /* 0x001ee80000300a00 */
[----:B------:R-:W3:Y:S01]  /*cbc20*/  LDL.LU.64 R34, [R1+0x468] ;  /* 0x0004680001227983 */ /* 0x000ee20000300a00 */
[----:B------:R-:W-:-:S02]  /*cbc30*/  PRMT R0, R42, 0x7772, RZ ;  /* 0x000077722a007816 */ /* 0x000fc400000000ff */
[----:B------:R-:W-:Y:S01]  /*cbc40*/  ISETP.LT.AND P0, PT, R56, UR4, !P2 ;  /* 0x0000000438007c0c */ /* 0x000fe2000d701270 */
[----:B------:R-:W-:Y:S02]  /*cbc50*/  ULDC UR4, c[0x0][0x228] ;  /* 0x00008a0000047ab9 */ /* 0x000fe40000000800 */
[----:B--2---:R0:W-:Y:S01]  /*cbc60*/  @P4 STG.E.U8 desc[UR32][R36.64], R0 ;  /* 0x0000000024004986 */ /* 0x0041e2000c101120 */
[----:B------:R-:W-:Y:S01]  /*cbc70*/  ISETP.LT.AND P4, PT, R19, UR4, !P3 ;  /* 0x0000000413007c0c */ /* 0x000fe2000df81270 */
[----:B------:R-:W-:Y:S01]  /*cbc80*/  ULDC UR4, c[0x0][0x22c] ;  /* 0x00008b0000047ab9 */ /* 0x000fe20000000800 */
[----:B------:R-:W-:Y:S01]  /*cbc90*/  ISETP.LT.AND P5, PT, R25, UR6, !P3 ;  /* 0x0000000619007c0c */ /* 0x000fe2000dfa1270 */
[----:B------:R-:W-:Y:S01]  /*cbca0*/  ULDC UR6, c[0x0][0x228] ;  /* 0x00008a0000067ab9 */ /* 0x000fe20000000800 */
[----:B------:R-:W-:Y:S01]  /*cbcb0*/  PRMT R42, R42, 0x7773, RZ ;  /* 0x000077732a2a7816 */ /* 0x000fe200000000ff */
[----:B0-----:R-:W-:Y:S01]  /*cbcc0*/  VIADD R0, R18, 0x26 ;  /* 0x0000002612007836 */ /* 0x001fe20000000000 */
[----:B------:R-:W-:-:S03]  /*cbcd0*/  ISETP.LT.AND P6, PT, R11, UR8, !P3 ;  /* 0x000000080b007c0c */ /* 0x000fc6000dfc1270 */
[----:B----4-:R-:W-:Y:S01]  /*cbce0*/  @P0 STG.E.U8 desc[UR32][R60.64], R42 ;  /* 0x0000002a3c000986 */ /* 0x010fe2000c101120 */
[----:B------:R-:W-:Y:S01]  /*cbcf0*/  PRMT R3, R55, 0x7770, RZ ;  /* 0x0000777037037816 */ /* 0x000fe200000000ff */
[----:B------:R-:W-:Y:S01]  /*cbd00*/  ULDC UR8, c[0x0][0x228] ;  /* 0x00008a0000087ab9 */ /* 0x000fe20000000800 */
[----:B------:R-:W-:Y:S01]  /*cbd10*/  ISETP.GE.AND P2, PT, R0, UR4, PT ;  /* 0x0000000400007c0c */ /* 0x000fe2000bf46270 */
[----:B------:R-:W-:Y:S01]  /*cbd20*/  ULDC UR4, c[0x0][0x228] ;  /* 0x00008a0000047ab9 */ /* 0x000fe20000000800 */
[----:B------:R-:W2:Y:S01]  /*cbd30*/  LDL.LU.64 R36, [R1+0x460] ;  /* 0x0004600001247983 */ /* 0x000ea20000300a00 */
[----:B------:R-:W-:Y:S01]  /*cbd40*/  ISETP.LT.AND P0, PT, R45, UR4, !P3 ;  /* 0x000000042d007c0c */ /* 0x000fe2000df01270 */
[----:B------:R-:W-:Y:S01]  /*cbd50*/  ULDC UR4, c[0x0][0x228] ;  /* 0x00008a0000047ab9 */ /* 0x000fe20000000800 */
[C---:B------:R-:W-:Y:S01]  /*cbd60*/  PRMT R0, R55.reuse, 0x7771, RZ ;  /* 0x0000777137007816 */ /* 0x040fe200000000ff */
[----:B------:R-:W-:Y:S01]  /*cbd70*/  @P4 STG.E.U8 desc[UR32][R40.64], R3 ;  /* 0x0000000328004986 */ /* 0x000fe2000c101120 */
[----:B------:R-:W-:Y:S01]  /*cbd80*/  ISETP.LT.AND P4, PT, R44, UR4, !P3 ;  /* 0x000000042c007c0c */ /* 0x000fe2000df81270 */
[----:B------:R-:W-:Y:S01]  /*cbd90*/  ULDC UR4, c[0x0][0x22c] ;  /* 0x00008b0000047ab9 */ /* 0x000fe20000000800 */
[C---:B------:R-:W-:Y:S01]  /*cbda0*/  PRMT R2, R55.reuse, 0x7772, RZ ;  /* 0x0000777237027816 */ /* 0x040fe200000000ff */
[----:B------:R0:W-:Y:S04]  /*cbdb0*/  @P5 STG.E.U8 desc[UR32][R20.64], R0 ;  /* 0x0000000014005986 */ /* 0x0001e8000c101120 */
[----:B------:R1:W-:Y:S04]  /*cbdc0*/  @P6 STG.E.U8 desc[UR32][R22.64], R2 ;  /* 0x0000000216006986 */ /* 0x0003e8000c101120 */
[----:B------:R-:W4:Y:S01]  /*cbdd0*/  LDL.LU.64 R32, [R1+0x4c0] ;  /* 0x0004c00001207983 */ /* 0x000f220000300a00 */
[----:B0-----:R-:W-:-:S03]  /*cbde0*/  PRMT R0, R55, 0x7773, RZ ;  /* 0x0000777337007816 */ /* 0x001fc600000000ff */
[----:B------:R-:W4:Y:S01]  /*cbdf0*/  LDL.LU.64 R60, [R1+0x490] ;  /* 0x00049000013c7983 */ /* 0x000f220000300a00 */
[----:B-1----:R-:W-:-:S03]  /*cbe00*/  PRMT R2, R47, 0x7770, RZ ;  /* 0x000077702f027816 */ /* 0x002fc600000000ff */
[----:B------:R-:W4:Y:S01]  /*cbe10*/  LDL.LU.64 R22, [R1+0x4e0] ;  /* 0x0004e00001167983 */ /* 0x000f220000300a00 */
[----:B------:R-:W-:-:S03]  /*cbe20*/  PRMT R3, R47, 0x7771, RZ ;  /* 0x000077712f037816 */ /* 0x000fc600000000ff */
[----:B------:R-:W4:Y:S04]  /*cbe30*/  LDL.LU.64 R54, [R1+0x560] ;  /* 0x0005600001367983 */ /* 0x000f280000300a00 */
[----:B---3--:R0:W-:Y:S04]  /*cbe40*/  @P0 STG.E.U8 desc[UR32][R28.64], R0 ;  /* 0x000000001c000986 */ /* 0x0081e8000c101120 */
[----:B------:R1:W-:Y:S01]  /*cbe50*/  @P4 STG.E.U8 desc[UR32][R34.64], R2 ;  /* 0x0000000222004986 */ /* 0x0003e2000c101120 */
[----:B0-----:R-:W-:-:S03]  /*cbe60*/  VIADD R0, R18, 0x27 ;  /* 0x0000002712007836 */ /* 0x001fc60000000000 */
[----:B------:R-:W3:Y:S01]  /*cbe70*/  LDL.LU.64 R28, [R1+0x530] ;  /* 0x00053000011c7983 */ /* 0x000ee20000300a00 */
[C---:B-1----:R-:W-:Y:S02]  /*cbe80*/  PRMT R2, R47.reuse, 0x7773, RZ ;  /* 0x000077732f027816 */ /* 0x042fe400000000ff */
[----:B------:R-:W-:Y:S01]  /*cbe90*/  ISETP.GE.AND P0, PT, R0, UR4, PT ;  /* 0x0000000400007c0c */ /* 0x000fe2000bf06270 */
[----:B------:R-:W-:Y:S01]  /*cbea0*/  ULDC UR4, c[0x0][0x228] ;  /* 0x00008a0000047ab9 */ /* 0x000fe20000000800 */
[----:B------:R-:W-:Y:S02]  /*cbeb0*/  PRMT R0, R47, 0x7772, RZ ;  /* 0x000077722f007816 */ /* 0x000fe400000000ff */
[----:B------:R-:W3:Y:S01]  /*cbec0*/  LDL.LU R47, [R1+0x44d0] ;  /* 0x0044d000012f7983 */ /* 0x000ee20000300800 */
[----:B------:R-:W-:Y:S01]  /*cbed0*/  ISETP.LT.AND P6, PT, R48, UR6, !P3 ;  /* 0x0000000630007c0c */ /* 0x000fe2000dfc1270 */
[----:B------:R-:W-:Y:S02]  /*cbee0*/  ULDC UR6, c[0x0][0x228] ;  /* 0x00008a0000067ab9 */ /* 0x000fe40000000800 */
[----:B------:R-:W-:Y:S01]  /*cbef0*/  ISETP.LT.AND P5, PT, R49, UR6, !P3 ;  /* 0x0000000631007c0c */ /* 0x000fe2000dfa1270 */
[----:B------:R-:W-:Y:S01]  /*cbf00*/  ULDC UR6, c[0x0][0x228] ;  /* 0x00008a0000067ab9 */ /* 0x000fe20000000800 */
[----:B------:R-:W-:Y:S01]  /*cbf10*/  ISETP.LT.AND P3, PT, R56, UR8, !P3 ;  /* 0x0000000838007c0c */ /* 0x000fe2000df61270 */
[----:B------:R-:W-:-:S07]  /*cbf20*/  ULDC UR8, c[0x0][0x228] ;  /* 0x00008a0000087ab9 */ /* 0x000fce0000000800 */
[----:B--2---:R0:W-:Y:S01]  /*cbf30*/  @P6 STG.E.U8 desc[UR32][R36.64], R3 ;  /* 0x0000000324006986 */ /* 0x0041e2000c101120 */
[----:B------:R-:W-:Y:S01]  /*cbf40*/  ISETP.LT.AND P4, PT, R19, UR4, !P2 ;  /* 0x0000000413007c0c */ /* 0x000fe2000d781270 */
[----:B------:R-:W-:Y:S02]  /*cbf50*/  ULDC UR4, c[0x0][0x22c] ;  /* 0x00008b0000047ab9 */ /* 0x000fe40000000800 */
[----:B0-----:R-:W2:Y:S01]  /*cbf60*/  LDL.LU.64 R36, [R1+0x528] ;  /* 0x0005280001247983 */ /* 0x001ea20000300a00 */
[----:B------:R-:W-:Y:S01]  /*cbf70*/  ISETP.LT.AND P6, PT, R25, UR6, !P2 ;  /* 0x0000000619007c0c */ /* 0x000fe2000d7c1270 */
[----:B------:R-:W-:Y:S02]  /*cbf80*/  ULDC UR6, c[0x0][0x228] ;  /* 0x00008a0000067ab9 */ /* 0x000fe40000000800 */
[----:B----4-:R0:W-:Y:S04]  /*cbf90*/  @P5 STG.E.U8 desc[UR32][R32.64], R0 ;  /* 0x0000000020005986 */ /* 0x0101e8000c101120 */
[----:B------:R-:W4:Y:S04]  /*cbfa0*/  LDL.LU.64 R34, [R1+0x5d0] ;  /* 0x0005d00001227983 */ /* 0x000f280000300a00 */
[----:B------:R1:W-:Y:S04]  /*cbfb0*/  @P3 STG.E.U8 desc[UR32][R60.64], R2 ;  /* 0x000000023c003986 */ /* 0x0003e8000c101120 */
[----:B0-----:R-:W4:Y:S04]  /*cbfc0*/  LDL.LU.64 R32, [R1+0x5c8] ;  /* 0x0005c80001207983 */ /* 0x001f280000300a00 */
[----:B-1----:R-:W4:Y:S01]  /*cbfd0*/  LDL.LU.64 R60, [R1+0x5c0] ;  /* 0x0005c000013c7983 */ /* 0x002f220000300a00 */
[----:B------:R-:W-:Y:S01]  /*cbfe0*/  ISETP.LT.AND P5, PT, R11, UR6, !P2 ;  /* 0x000000060b007c0c */ /* 0x000fe2000d7a1270 */
[----:B------:R-:W-:Y:S01]  /*cbff0*/  VIADD R0, R18, 0x28 ;  /* 0x0000002812007836 */ /* 0x000fe20000000000 */
[----:B------:R-:W-:Y:S01]  /*cc000*/  ULDC UR6, c[0x0][0x228] ;  /* 0x00008a0000067ab9 */ /* 0x000fe20000000800 */
[----:B------:R-:W4:Y:S03]  /*cc010*/  LDL.LU R20, [R1+0x5c] ;  /* 0x00005c0001147983 */ /* 0x000f260000300800 */
[----:B------:R-:W-:Y:S01]  /*cc020*/  ISETP.GE.AND P3, PT, R0, UR4, PT ;  /* 0x0000000400007c0c */ /* 0x000fe2000bf66270 */
[----:B------:R-:W-:Y:S01]  /*cc030*/  ULDC UR4, c[0x0][0x228] ;  /* 0x00008a0000047ab9 */ /* 0x000fe20000000800 */
[----:B---3--:R-:W-:-:S05]  /*cc040*/  PRMT R2, R47, 0x7770, RZ ;  /* 0x000077702f027816 */ /* 0x008fca00000000ff */
[----:B------:R0:W-:Y:S01]  /*cc050*/  @P4 STG.E.U8 desc[UR32][R22.64], R2 ;  /* 0x0000000216004986 */ /* 0x0001e2000c101120 */
[C---:B------:R-:W-:Y:S02]  /*cc060*/  PRMT R0, R47.reuse, 0x7772, RZ ;  /* 0x000077722f007816 */ /* 0x040fe400000000ff */
[----:B0-----:R-:W-:Y:S01]  /*cc070*/  PRMT R2, R47, 0x7771, RZ ;  /* 0x000077712f027816 */ /* 0x001fe200000000ff */
[----:B------:R-:W3:Y:S04]  /*cc080*/  LDL.LU.64 R22, [R1+0x660] ;  /* 0x0006600001167983 */ /* 0x000ee80000300a00 */
[----:B------:R0:W-:Y:S04]  /*cc090*/  @P6 STG.E.U8 desc[UR32][R54.64], R2 ;  /* 0x0000000236006986 */ /* 0x0001e8000c101120 */
[----:B0-----:R-:W3:Y:S04]  /*cc0a0*/  LDL.LU.64 R54, [R1+0x658] ;  /* 0x0006580001367983 */ /* 0x001ee80000300a00 */
[----:B------:R0:W-:Y:S04]  /*cc0b0*/  @P5 STG.E.U8 desc[UR32][R28.64], R0 ;  /* 0x000000001c005986 */ /* 0x0001e8000c101120 */
[----:B0-----:R-:W3:Y:S01]  /*cc0c0*/  LDL.LU.64 R28, [R1+0x650] ;  /* 0x00065000011c7983 */ /* 0x001ee20000300a00 */
[----:B------:R-:W-:Y:S01]  /*cc0d0*/  ISETP.LT.AND P4, PT, R45, UR4, !P2 ;  /* 0x000000042d007c0c */ /* 0x000fe2000d781270 */
[----:B------:R-:W-:Y:S01]  /*cc0e0*/  ULDC UR4, c[0x0][0x228] ;  /* 0x00008a0000047ab9 */ /* 0x000fe20000000800 */
[----:B------:R-:W-:-:S02]  /*cc0f0*/  PRMT R47, R47, 0x7773, RZ ;  /* 0x000077732f2f7816 */ /* 0x000fc400000000ff */
[----:B------:R-:W-:Y:S01]  /*cc100*/  ISETP.LT.AND P6, PT, R44, UR4, !P2 ;  /* 0x000000042c007c0c */ /* 0x000fe2000d7c1270 */
[----:B------:R-:W-:Y:S02]  /*cc110*/  ULDC UR4, c[0x0][0x228] ;  /* 0x00008a0000047ab9 */ /* 0x000fe40000000800 */
[----:B------:R-:W-:Y:S01]  /*cc120*/  ISETP.LT.AND P5, PT, R48, UR4, !P2 ;  /* 0x0000000430007c0c */ /* 0x000fe2000d7a1270 */
[----:B------:R-:W-:-:S05]  /*cc130*/  ULDC UR4, c[0x0][0x228] ;  /* 0x00008a0000047ab9 */ /* 0x000fca0000000800 */
[----:B--2---:R0:W-:Y:S01]  /*cc140*/  @P4 STG.E.U8 desc[UR32][R36.64], R47 ;  /* 0x0000002f24004986 */ /* 0x0041e2000c101120 */
[----:B------:R-:W-:Y:S01]  /*cc150*/  ISETP.LT.AND P4, PT, R49, UR6, !P2 ;  /* 0x0000000631007c0c */ /* 0x000fe2000d781270 */
[----:B------:R-:W-:Y:S01]  /*cc160*/  ULDC UR6, c[0x0][0x228] ;  /* 0x00008a0000067ab9 */ /* 0x000fe20000000800 */
[C---:B------:R-:W-:Y:S01]  /*cc170*/  PRMT R3, R43.reuse, 0x7770, RZ ;  /* 0x000077702b037816 */ /* 0x040fe200000000ff */
[----:B0-----:R-:W2:Y:S04]  /*cc180*/  LDL.LU.64 R36, [R1+0x620] ;  /* 0x0006200001247983 */ /* 0x001ea80000300a00 */
[----:B------:R-:W2:Y:S04]  /*cc190*/  LDL.LU R21, [R1+0x4c] ;  /* 0x00004c0001157983 */ /* 0x000ea80000300800 */
[----:B------:R-:W2:Y:S01]  /*cc1a0*/  LDL.LU.64 R40, [R1+0x6d8] ;  /* 0x0006d80001287983 */ /* 0x000ea20000300a00 */
[----:B------:R-:W-:-:S02]  /*cc1b0*/  PRMT R2, R43, 0x7771, RZ ;  /* 0x000077712b027816 */ /* 0x000fc400000000ff */
[----:B------:R-:W-:Y:S01]  /*cc1c0*/  PRMT R0, R43, 0x7772, RZ ;  /* 0x000077722b007816 */ /* 0x000fe200000000ff */
[----:B----4-:R0:W-:Y:S01]  /*cc1d0*/  @P6 STG.E.U8 desc[UR32][R34.64], R3 ;  /* 0x0000000322006986 */ /* 0x0101e2000c101120 */
[----:B------:R-:W-:Y:S01]  /*cc1e0*/  ISETP.LT.AND P2, PT, R56, UR4, !P2 ;  /* 0x0000000438007c0c */ /* 0x000fe2000d741270 */
[----:B------:R-:W-:Y:S02]  /*cc1f0*/  ULDC UR4, c[0x0][0x228] ;  /* 0x00008a0000047ab9 */ /* 0x000fe40000000800 */
[----:B------:R1:W-:Y:S01]  /*cc200*/  @P5 STG.E.U8 desc[UR32][R32.64], R2 ;  /* 0x0000000220005986 */ /* 0x0003e2000c101120 */
[----:B------:R-:W-:Y:S01]  /*cc210*/  ISETP.LT.AND P5, PT, R19, UR6, !P0 ;  /* 0x0000000613007c0c */ /* 0x000fe2000c7a1270 */
[----:B------:R-:W-:Y:S02]  /*cc220*/  ULDC UR6, c[0x0][0x228] ;  /* 0x00008a0000067ab9 */ /* 0x000fe40000000800 */
[----:B------:R4:W-:Y:S04]  /*cc230*/  @P4 STG.E.U8 desc[UR32][R60.64], R0 ;  /* 0x000000003c004986 */ /* 0x0009e8000c101120 */
[----:B0-----:R-:W2:Y:S04]  /*cc240*/  LDL.LU.64 R34, [R1+0x6d0] ;  /* 0x0006d00001227983 */ /* 0x001ea80000300a00 */
[----:B-1----:R-:W2:Y:S04]  /*cc250*/  LDL.LU.64 R32, [R1+0x6c8] ;  /* 0x0006c80001207983 */ /* 0x002ea80000300a00 */
[----:B----4-:R-:W4:Y:S01]  /*cc260*/  LDL.LU.64 R60, [R1+0x6c0] ;  /* 0x0006c000013c7983 */ /* 0x010f220000300a00 */
[----:B------:R-:W-:-:S02]  /*cc270*/  PRMT R43, R43, 0x7773, RZ ;  /* 0x000077732b2b7816 */ /* 0x000fc400000000ff */
[C---:B------:R-:W-:Y:S02]  /*cc280*/  PRMT R3, R20.reuse, 0x7770, RZ ;  /* 0x0000777014037816 */ /* 0x040fe400000000ff */
[----:B------:R-:W-:Y:S01]  /*cc290*/  ISETP.LT.AND P6, PT, R25, UR4, !P0 ;  /* 0x0000000419007c0c */ /* 0x000fe2000c7c1270 */
[----:B------:R-:W-:Y:S01]  /*cc2a0*/  ULDC UR4, c[0x0][0x228] ;  /* 0x00008a0000047ab9 */ /* 0x000fe20000000800 */
[C---:B------:R-:W-:Y:S01]  /*cc2b0*/  PRMT R2, R20.reuse, 0x7771, RZ ;  /* 0x0000777114027816 */ /* 0x040fe200000000ff */
[----:B---3--:R0:W-:Y:S04]  /*cc2c0*/  @P2 STG.E.U8 desc[UR32][R22.64], R43 ;  /* 0x0000002b16002986 */ /* 0x0081e8000c101120 */
[----:B0-----:R-:W3:Y:S04]  /*cc2d0*/  LDL.LU.64 R22, [R1+0x710] ;  /* 0x0007100001167983 */ /* 0x001ee80000300a00 */
[----:B------:R0:W-:Y:S04]  /*cc2e0*/  @P5 STG.E.U8 desc[UR32][R54.64], R3 ;  /* 0x0000000336005986 */ /* 0x0001e8000c101120 */
[----:B0-----:R-:W3:Y:S04]  /*cc2f0*/  LDL.LU.64 R54, [R1+0x708] ;  /* 0x0007080001367983 */ /* 0x001ee80000300a00 */
[----:B------:R0:W-:Y:S04]  /*cc300*/  @P6 STG.E.U8 desc[UR32][R28.64], R2 ;  /* 0x000000021c006986 */ /* 0x0001e8000c101120 */
[----:B0-----:R-:W3:Y:S01]  /*cc310*/  LDL.LU.64 R28, [R1+0x760] ;  /* 0x00076000011c7983 */ /* 0x001ee20000300a00 */
[----:B------:R-:W-:Y:S01]  /*cc320*/  ISETP.LT.AND P4, PT, R11, UR6, !P0 ;  /* 0x000000060b007c0c */ /* 0x000fe2000c781270 */
[----:B------:R-:W-:Y:S01]  /*cc330*/  ULDC UR6, c[0x0][0x228] ;  /* 0x00008a0000067ab9 */ /* 0x000fe20000000800 */
[----:B------:R-:W-:Y:S01]  /*cc340*/  ISETP.LT.AND P5, PT, R45, UR4, !P0 ;  /* 0x000000042d007c0c */ /* 0x000fe2000c7a1270 */
[----:B------:R-:W-:Y:S01]  /*cc350*/  ULDC UR4, c[0x0][0x228] ;  /* 0x00008a0000047ab9 */ /* 0x000fe20000000800 */
[----:B------:R-:W-:-:S02]  /*cc360*/  PRMT R0, R20, 0x7772, RZ ;  /* 0x0000777214007816 */ /* 0x000fc400000000ff */
[----:B------:R-:W-:Y:S02]  /*cc370*/  PRMT R20, R20, 0x7773, RZ ;  /* 0x0000777314147816 */ /* 0x000fe400000000ff */
[----:B------:R-:W-:Y:S01]  /*cc380*/  ISETP.LT.AND P6, PT, R44, UR6, !P0 ;  /* 0x000000062c007c0c */ /* 0x000fe2000c7c1270 */
[----:B------:R-:W-:-:S04]  /*cc390*/  ULDC UR6, c[0x0][0x228] ;  /* 0x00008a0000067ab9 */ /* 0x000fc80000000800 */
[----:B--2---:R0:W-:Y:S01]  /*cc3a0*/  @P4 STG.E.U8 desc[UR32][R36.64], R0 ;  /* 0x0000000024004986 */ /* 0x0041e2000c101120 */
[----:B------:R-:W-:Y:S01]  /*cc3b0*/  ISETP.LT.AND P4, PT, R48, UR4, !P0 ;  /* 0x0000000430007c0c */ /* 0x000fe2000c781270 */
[----:B------:R-:W-:Y:S01]  /*cc3c0*/  ULDC UR4, c[0x0][0x228] ;  /* 0x00008a0000047ab9 */ /* 0x000fe20000000800 */
[----:B------:R-:W-:Y:S01]  /*cc3d0*/  ISETP.LT.AND P2, PT, R49, UR6, !P0 ;  /* 0x0000000631007c0c */ /* 0x000fe2000c741270 */
[----:B------:R-:W-:Y:S01]  /*cc3e0*/  ULDC UR6, c[0x0][0x228] ;  /* 0x00008a0000067ab9 */ /* 0x000fe20000000800 */
[----:B------:R1:W-:Y:S04]  /*cc3f0*/  @P5 STG.E.U8 desc[UR32][R40.64], R20 ;  /* 0x0000001428005986 */ /* 0x0003e8000c101120 */
[----:B0-----:R-:W2:Y:S01]  /*cc400*/  LDL.LU.64 R36, [R1+0x730] ;  /* 0x0007300001247983 */ /* 0x001ea20000300a00 */
[----:B------:R-:W-:-:S03]  /*cc410*/  PRMT R0, R21, 0x7770, RZ ;  /* 0x0000777015007816 */ /* 0x000fc600000000ff */
[----:B-1----:R-:W2:Y:S01]  /*cc420*/  LDL.LU.64 R40, [R1+0x780] ;  /* 0x0007800001287983 */ /* 0x002ea20000300a00 */
[C---:B------:R-:W-:Y:S02]  /*cc430*/  PRMT R2, R21.reuse, 0x7771, RZ ;  /* 0x0000777115027816 */ /* 0x040fe400000000ff */
[----:B------:R-:W-:Y:S01]  /*cc440*/  PRMT R3, R21, 0x7772, RZ ;  /* 0x0000777215037816 */ /* 0x000fe200000000ff */
[----:B------:R-:W-:Y:S01]  /*cc450*/  @P6 STG.E.U8 desc[UR32][R34.64], R0 ;  /* 0x0000000022006986 */ /* 0x000fe2000c101120 */
[----:B------:R-:W-:Y:S01]  /*cc460*/  ISETP.LT.AND P0, PT, R56, UR4, !P0 ;  /* 0x0000000438007c0c */ /* 0x000fe2000c701270 */
[----:B------:R-:W-:Y:S02]  /*cc470*/  ULDC UR4, c[0x0][0x228] ;  /* 0x00008a0000047ab9 */ /* 0x000fe40000000800 */
[----:B------:R-:W-:Y:S01]  /*cc480*/  @P4 STG.E.U8 desc[UR32][R32.64], R2 ;  /* 0x0000000220004986 */ /* 0x000fe2000c101120 */
[----:B------:R-:W-:Y:S01]  /*cc490*/  ISETP.LT.AND P4, PT, R19, UR6, !P3 ;  /* 0x0000000613007c0c */ /* 0x000fe2000df81270 */
[----:B------:R-:W-:-:S02]  /*cc4a0*/  ULDC UR6, c[0x0][0x228] ;  /* 0x00008a0000067ab9 */ /* 0x000fc40000000800 */
[----:B----4-:R0:W-:Y:S01]  /*cc4b0*/  @P2 STG.E.U8 desc[UR32][R60.64], R3 ;  /* 0x000000033c002986 */ /* 0x0101e2000c101120 */
[----:B------:R-:W-:Y:S01]  /*cc4c0*/  ISETP.LT.AND P5, PT, R25, UR4, !P3 ;  /* 0x0000000419007c0c */ /* 0x000fe2000dfa1270 */
[----:B------:R-:W-:Y:S01]  /*cc4d0*/  ULDC UR4, c[0x0][0x22c] ;  /* 0x00008b0000047ab9 */ /* 0x000fe20000000800 */
[----:B------:R-:W-:Y:S01]  /*cc4e0*/  PRMT R21, R21, 0x7773, RZ ;  /* 0x0000777315157816 */ /* 0x000fe200000000ff */
[----:B0-----:R-:W4:Y:S01]  /*cc4f0*/  LDL.LU R61, [R1+0xd0] ;  /* 0x0000d000013d7983 */ /* 0x001f220000300800 */
[----:B------:R-:W-:-:S03]  /*cc500*/  PRMT R2, R24, 0x7770, RZ ;  /* 0x0000777018027816 */ /* 0x000fc600000000ff */
[----:B------:R-:W4:Y:S04]  /*cc510*/  LDL.LU R25, [R1+0x44cc] ;  /* 0x0044cc0001197983 */ /* 0x000f280000300800 */
[----:B------:R-:W4:Y:S04]  /*cc520*/  LDL.LU.64 R32, [R1+0x7d8] ;  /* 0x0007d80001207983 */ /* 0x000f280000300a00 */
[----:B------:R-:W4:Y:S01]  /*cc530*/  LDL.LU.64 R34, [R1+0x7d0] ;  /* 0x0007d00001227983 */ /* 0x000f220000300a00 */
[----:B------:R-:W-:-:S05]  /*cc540*/  VIADD R0, R18, 0x29 ;  /* 0x0000002912007836 */ /* 0x000fca0000000000 */
[----:B------:R-:W-:Y:S01]  /*cc550*/  ISETP.GE.AND P2, PT, R0, UR4, PT ;  /* 0x0000000400007c0c */ /* 0x000fe2000bf46270 */
[----:B------:R-:W-:Y:S01]  /*cc560*/  ULDC UR4, c[0x0][0x228] ;  /* 0x00008a0000047ab9 */ /* 0x000fe20000000800 */
[----:B------:R-:W-:Y:S01]  /*cc570*/  PRMT R0, R24, 0x7771, RZ ;  /* 0x0000777118007816 */ /* 0x000fe200000000ff */
[----:B---3--:R0:W-:Y:S04]  /*cc580*/  @P0 STG.E.U8 desc[UR32][R22.64], R21 ;  /* 0x0000001516000986 */ /* 0x0081e8000c101120 */
[----:B0-----:R-:W3:Y:S04]  /*cc590*/  LDL.LU.64 R22, [R1+0x828] ;  /* 0x0008280001167983 */ /* 0x001ee80000300a00 */
[----:B------:R0:W-:Y:S04]  /*cc5a0*/  @P4 STG.E.U8 desc[UR32][R54.64], R2 ;  /* 0x0000000236004986 */ /* 0x0001e8000c101120 */
[----:B0-----:R-:W3:Y:S04]  /*cc5b0*/  LDL.LU.64 R54, [R1+0x808] ;  /* 0x0008080001367983 */ /* 0x001ee80000300a00 */
[----:B------:R0:W-:Y:S04]  /*cc5c0*/  @P5 STG.E.U8 desc[UR32][R28.64], R0 ;  /* 0x000000001c005986 */ /* 0x0001e8000c101120 */
[----:B0-----:R-:W3:Y:S01]  /*cc5d0*/  LDL.LU.64 R28, [R1+0x860] ;  /* 0x00086000011c7983 */ /* 0x001ee20000300a00 */
[----:B------:R-:W-:-:S02]  /*cc5e0*/  ISETP.LT.AND P6, PT, R11, UR6, !P3 ;  /* 0x000000060b007c0c */ /* 0x000fc4000dfc1270 */
[----:B------:R-:W-:Y:S01]  /*cc5f0*/  ISETP.LT.AND P4, PT, R45, UR4, !P3 ;  /* 0x000000042d007c0c */ /* 0x000fe2000df81270 */
[----:B------:R-:W-:Y:S01]  /*cc600*/  ULDC UR4, c[0x0][0x228] ;  /* 0x00008a0000047ab9 */ /* 0x000fe20000000800 */
[----:B------:R-:W-:Y:S01]  /*cc610*/  PRMT R2, R24, 0x7772, RZ ;  /* 0x0000777218027816 */ /* 0x000fe200000000ff */
[----:B------:R-:W-:Y:S01]  /*cc620*/  VIADD R0, R18, 0x2a ;  /* 0x0000002a12007836 */ /* 0x000fe20000000000 */
[----:B------:R-:W-:Y:S01]  /*cc630*/  PRMT R24, R24, 0x7773, RZ ;  /* 0x0000777318187816 */ /* 0x000fe200000000ff */
[----:B------:R-:W-:-:S06]  /*cc640*/  ULDC UR6, c[0x0][0x228] ;  /* 0x00008a0000067ab9 */ /* 0x000fcc0000000800 */
[----:B--2---:R0:W-:Y:S01]  /*cc650*/  @P6 STG.E.U8 desc[UR32][R36.64], R2 ;  /* 0x0000000224006986 */ /* 0x0041e2000c101120 */
[----:B------:R-:W-:Y:S01]  /*cc660*/  ISETP.LT.AND P6, PT, R44, UR4, !P3 ;  /* 0x000000042c007c0c */ /* 0x000fe2000dfc1270 */
[----:B------:R-:W-:Y:S02]  /*cc670*/  ULDC UR4, c[0x0][0x22c] ;  /* 0x00008b0000047ab9 */ /* 0x000fe40000000800 */
[----:B------:R1:W-:Y:S04]  /*cc680*/  @P4 STG.E.U8 desc[UR32][R40.64], R24 ;  /* 0x0000001828004986 */ /* 0x0003e8000c101120 */
[----:B0-----:R-:W2:Y:S04]  /*cc690*/  LDL.LU.64 R36, [R1+0x858] ;  /* 0x0008580001247983 */ /* 0x001ea80000300a00 */
[----:B-1----:R-:W2:Y:S01]  /*cc6a0*/  LDL.LU R24, [R1+0x1c78] ;  /* 0x001c780001187983 */ /* 0x002ea20000300800 */
[----:B------:R-:W-:Y:S01]  /*cc6b0*/  ISETP.LT.AND P5, PT, R48, UR6, !P3 ;  /* 0x0000000630007c0c */ /* 0x000fe2000dfa1270 */
[----:B------:R-:W-:Y:S01]  /*cc6c0*/  ULDC UR6, c[0x0][0x228] ;  /* 0x00008a0000067ab9 */ /* 0x000fe20000000800 */
[----:B------:R-:W-:Y:S01]  /*cc6d0*/  ISETP.GE.AND P0, PT, R0, UR4, PT ;  /* 0x0000000400007c0c */ /* 0x000fe2000bf06270 */
[----:B------:R-:W-:-:S02]  /*cc6e0*/  ULDC UR4, c[0x0][0x228] ;  /* 0x00008a0000047ab9 */ /* 0x000fc40000000800 */
[----:B------:R-:W-:Y:S01]  /*cc6f0*/  ISETP.LT.AND P4, PT, R49, UR4, !P3 ;  /* 0x0000000431007c0c */ /* 0x000fe2000df81270 */
[----:B------:R-:W-:Y:S01]  /*cc700*/  ULDC UR4, c[0x0][0x228] ;  /* 0x00008a0000047ab9 */ /* 0x000fe20000000800 */
[----:B------:R-:W-:Y:S01]  /*cc710*/  ISETP.LT.AND P3, PT, R56, UR6, !P3 ;  /* 0x0000000638007c0c */ /* 0x000fe2000df61270 */
[----:B------:R-:W-:Y:S01]  /*cc720*/  ULDC UR6, c[0x0][0x228] ;  /* 0x00008a0000067ab9 */ /* 0x000fe20000000800 */
[C---:B----4-:R-:W-:Y:S02]  /*cc730*/  PRMT R0, R61.reuse, 0x7770, RZ ;  /* 0x000077703d007816 */ /* 0x050fe400000000ff */
[----:B------:R-:W-:-:S03]  /*cc740*/  PRMT R2, R61, 0x7771, RZ ;  /* 0x000077713d027816 */ /* 0x000fc600000000ff */
[----:B------:R0:W-:Y:S04]  /*cc750*/  @P6 STG.E.U8 desc[UR32][R32.64], R0 ;  /* 0x0000000020006986 */ /* 0x0001e8000c101120 */
[----:B------:R1:W-:Y:S01]  /*cc760*/  @P5 STG.E.U8 desc[UR32][R34.64], R2 ;  /* 0x0000000222005986 */ /* 0x0003e2000c101120 */
[----:B------:R-:W-:Y:S01]  /*cc770*/  ISETP.LT.AND P6, PT, R19, UR4, !P2 ;  /* 0x0000000413007c0c */ /* 0x000fe2000d7c1270 */
[----:B------:R-:W-:Y:S02]  /*cc780*/  ULDC UR4, c[0x0][0x228] ;  /* 0x00008a0000047ab9 */ /* 0x000fe40000000800 */
[----:B0-----:R-:W4:Y:S01]  /*cc790*/  LDL.LU.64 R32, [R1+0x8b0] ;  /* 0x0008b00001207983 */ /* 0x001f220000300a00 */
[----:B------:R-:W-:-:S03]  /*cc7a0*/  PRMT R0, R61, 0x7772, RZ ;  /* 0x000077723d007816 */ /* 0x000fc600000000ff */
[----:B------:R-:W4:Y:S01]  /*cc7b0*/  LDL.LU.64 R40, [R1+0x8a8] ;  /* 0x0008a80001287983 */ /* 0x000f220000300a00 */
[----:B-1----:R-:W-:-:S03]  /*cc7c0*/  PRMT R2, R61, 0x7773, RZ ;  /* 0x000077733d027816 */ /* 0x002fc600000000ff */
[----:B------:R-:W4:Y:S04]  /*cc7d0*/  LDL.LU R60, [R1+0xb0] ;  /* 0x0000b000013c7983 */ /* 0x000f280000300800 */
[----:B------:R-:W4:Y:S04]  /*cc7e0*/  LDL.LU.64 R34, [R1+0x900] ;  /* 0x0009000001227983 */ /* 0x000f280000300a00 */
[----:B---3--:R0:W-:Y:S04]  /*cc7f0*/  @P4 STG.E.U8 desc[UR32][R22.64], R0 ;  /* 0x0000000016004986 */ /* 0x0081e8000c101120 */
[----:B------:R1:W-:Y:S01]  /*cc800*/  @P3 STG.E.U8 desc[UR32][R54.64], R2 ;  /* 0x0000000236003986 */ /* 0x0003e2000c101120 */
[----:B0-----:R-:W-:-:S03]  /*cc810*/  PRMT R0, R25, 0x7770, RZ ;  /* 0x0000777019007816 */ /* 0x001fc600000000ff */
[----:B-1----:R-:W3:Y:S04]  /*cc820*/  LDL.LU.64 R54, [R1+0x8f8] ;  /* 0x0008f80001367983 */ /* 0x002ee80000300a00 */
[----:B------:R0:W-:Y:S04]  /*cc830*/  @P6 STG.E.U8 desc[UR32][R28.64], R0 ;  /* 0x000000001c006986 */ /* 0x0001e8000c101120 */
[----:B0-----:R-:W3:Y:S01]  /*cc840*/  LDL.LU.64 R28, [R1+0x950] ;  /* 0x00095000011c7983 */ /* 0x001ee20000300a00 */
[----:B------:R-:W-:Y:S02]  /*cc850*/  PRMT R2, R25, 0x7771, RZ ;  /* 0x0000777119027816 */ /* 0x000fe400000000ff */
[----:B------:R-:W-:Y:S01]  /*cc860*/  ISETP.LT.AND P4, PT, R45, UR6, !P2 ;  /* 0x000000062d007c0c */ /* 0x000fe2000d781270 */
[----:B------:R-:W-:Y:S01]  /*cc870*/  ULDC UR6, c[0x0][0x228] ;  /* 0x00008a0000067ab9 */ /* 0x000fe20000000800 */
[----:B------:R-:W-:Y:S01]  /*cc880*/  PRMT R3, R25, 0x7773, RZ ;  /* 0x0000777319037816 */ /* 0x000fe200000000ff */
[----:B------:R-:W-:Y:S01]  /*cc890*/  VIADD R0, R18, 0x2b ;  /* 0x0000002b12007836 */ /* 0x000fe20000000000 */
[----:B------:R-:W-:Y:S01]  /*cc8a0*/  ISETP.LT.AND P6, PT, R48, UR8, !P2 ;  /* 0x0000000830007c0c */ /* 0x000fe2000d7c1270 */
[----:B------:R-:W-:Y:S01]  /*cc8b0*/  ULDC UR8, c[0x0][0x228] ;  /* 0x00008a0000087ab9 */ /* 0x000fe20000000800 */
[----:B--2---:R-:W-:Y:S01]  /*cc8c0*/  ISETP.LT.AND P5, PT, R24, UR4, !P2 ;  /* 0x0000000418007c0c */ /* 0x004fe2000d7a1270 */
[----:B------:R-:W-:-:S02]  /*cc8d0*/  ULDC UR4, c[0x0][0x228] ;  /* 0x00008a0000047ab9 */ /* 0x000fc40000000800 */
[----:B------:R-:W-:Y:S01]  /*cc8e0*/  ISETP.LT.AND P3, PT, R11, UR4, !P2 ;  /* 0x000000040b007c0c */ /* 0x000fe2000d761270 */
[----:B------:R-:W-:-:S09]  /*cc8f0*/  ULDC UR4, c[0x0][0x22c] ;  /* 0x00008b0000047ab9 */ /* 0x000fd20000000800 */
[----:B------:R0:W-:Y:S01]  /*cc900*/  @P5 STG.E.U8 desc[UR32][R36.64], R2 ;  /* 0x0000000224005986 */ /* 0x0001e2000c101120 */
[----:B------:R-:W-:Y:S01]  /*cc910*/  ISETP.LT.AND P5, PT, R44, UR6, !P2 ;  /* 0x000000062c007c0c */ /* 0x000fe2000d7a1270 */
[----:B------:R-:W-:Y:S02]  /*cc920*/  ULDC UR6, c[0x0][0x228] ;  /* 0x00008a0000067ab9 */ /* 0x000fe40000000800 */
[----:B0-----:R-:W2:Y:S01]  /*cc930*/  LDL.LU.64 R36, [R1+0x920] ;  /* 0x0009200001247983 */ /* 0x001ea20000300a00 */
[----:B------:R-:W-:-:S03]  /*cc940*/  PRMT R2, R25, 0x7772, RZ ;  /* 0x0000777219027816 */ /* 0x000fc600000000ff */
[----:B------:R-:W2:Y:S04]  /*cc950*/  LDL.LU R25, [R1+0x44c8] ;  /* 0x0044c80001197983 */ /* 0x000ea80000300800 */
[----:B----4-:R0:W-:Y:S01]  /*cc960*/  @P3 STG.E.U8 desc[UR32][R32.64], R2 ;  /* 0x0000000220003986 */ /* 0x0101e2000c101120 */
[----:B------:R-:W-:Y:S01]  /*cc970*/  ISETP.GE.AND P3, PT, R0, UR4, PT ;  /* 0x0000000400007c0c */ /* 0x000fe2000bf66270 */
[----:B------:R-:W-:Y:S02]  /*cc980*/  ULDC UR4, c[0x0][0x228] ;  /* 0x00008a0000047ab9 */ /* 0x000fe40000000800 */
[----:B------:R-:W4:Y:S01]  /*cc990*/  LDL.LU.64 R22, [R1+0x978] ;  /* 0x0009780001167983 */ /* 0x000f220000300a00 */
[----:B------:R-:W-:-:S03]  /*cc9a0*/  PRMT R0, R60, 0x7770, RZ ;  /* 0x000077703c007816 */ /* 0x000fc600000000ff */
[----:B------:R-:W-:Y:S04]  /*cc9b0*/  @P4 STG.E.U8 desc[UR32][R40.64], R3 ;  /* 0x0000000328004986 */ /* 0x000fe8000c101120 */
[----:B0-----:R-:W4:Y:S01]  /*cc9c0*/  LDL.LU.64 R32, [R1+0x970] ;  /* 0x0009700001207983 */ /* 0x001f220000300a00 */
[C---:B------:R-:W-:Y:S02]  /*cc9d0*/  PRMT R2, R60.reuse, 0x7771, RZ ;  /* 0x000077713c027816 */ /* 0x040fe400000000ff */
[----:B------:R-:W-:Y:S01]  /*cc9e0*/  ISETP.LT.AND P4, PT, R49, UR4, !P2 ;  /* 0x0000000431007c0c */ /* 0x000fe2000d781270 */
[----:B------:R-:W4:Y:S04]  /*cc9f0*/  LDL.LU.64 R42, [R1+0x9b0] ;  /* 0x0009b000012a7983 */ /* 0x000f280000300a00 */
[----:B------:R0:W-:Y:S01]  /*cca00*/  @P5 STG.E.U8 desc[UR32][R34.64], R0 ;  /* 0x0000000022005986 */ /* 0x0001e2000c101120 */
[----:B------:R-:W-:Y:S01]  /*cca10*/  ULDC UR4, c[0x0][0x228] ;  /* 0x00008a0000047ab9 */ /* 0x000fe20000000800 */
[----:B0-----:R-:W-:-:S02]  /*cca20*/  PRMT R0, R60, 0x7772, RZ ;  /* 0x000077723c007816 */ /* 0x001fc400000000ff */
[----:B---3--:R0:W-:Y:S04]  /*cca30*/  @P6 STG.E.U8 desc[UR32][R54.64], R2 ;  /* 0x0000000236006986 */ /* 0x0081e8000c101120 */
[----:B0-----:R-:W3:Y:S04]  /*cca40*/  LDL.LU.64 R54, [R1+0x9a8] ;  /* 0x0009a80001367983 */ /* 0x001ee80000300a00 */
[----:B------:R-:W3:Y:S01]  /*cca50*/  LDL.LU R46, [R1+0xd4] ;  /* 0x0000d400012e7983 */ /* 0x000ee20000300800 */
[----:B------:R-:W-:-:S03]  /*cca60*/  PRMT R2, R60, 0x7773, RZ ;  /* 0x000077733c027816 */ /* 0x000fc600000000ff */
[----:B------:R-:W3:Y:S04]  /*cca70*/  LDL.LU.64 R60, [R1+0xa00] ;  /* 0x000a0000013c7983 */ /* 0x000ee80000300a00 */
        /* <DEDUP_REMOVED lines=8> */
[----:B------:R-:W-:Y:S01]  /*ccb00*/  ISETP.LT.AND P4, PT, R11, UR4, !P0 ;  /* 0x000000040b007c0c */ /* 0x000fe2000c781270 */
[----:B------:R-:W-:-:S06]  /*ccb10*/  ULDC UR4, c[0x0][0x228] ;  /* 0x00008a0000047ab9 */ /* 0x000fcc0000000800 */
[----:B--2---:R0:W-:Y:S01]  /*ccb20*/  @P2 STG.E.U8 desc[UR32][R36.64], R2 ;  /* 0x0000000224002986 */ /* 0x0041e2000c101120 */
[----:B------:R-:W-:Y:S02]  /*ccb30*/  PRMT R0, R25, 0x7770, RZ ;  /* 0x0000777019007816 */ /* 0x000fe400000000ff */
[----:B------:R-:W-:Y:S01]  /*ccb40*/  ISETP.LT.AND P2, PT, R45, UR4, !P0 ;  /* 0x000000042d007c0c */ /* 0x000fe2000c741270 */
[----:B------:R-:W-:Y:S01]  /*ccb50*/  ULDC UR4, c[0x0][0x228] ;  /* 0x00008a0000047ab9 */ /* 0x000fe20000000800 */
[----:B0-----:R-:W-:Y:S01]  /*ccb60*/  PRMT R2, R25, 0x7771, RZ ;  /* 0x0000777119027816 */ /* 0x001fe200000000ff */
[----:B------:R-:W2:Y:S04]  /*ccb70*/  LDL.LU R36, [R1+0xc4] ;  /* 0x0000c40001247983 */ /* 0x000ea80000300800 */
[----:B------:R-:W2:Y:S04]  /*ccb80*/  LDL.LU.64 R40, [R1+0xa78] ;  /* 0x000a780001287983 */ /* 0x000ea80000300a00 */
[----:B----4-:R0:W-:Y:S04]  /*ccb90*/  @P6 STG.E.U8 desc[UR32][R22.64], R0 ;  /* 0x0000000016006986 */ /* 0x0101e8000c101120 */
[----:B------:R1:W-:Y:S01]  /*ccba0*/  @P5 STG.E.U8 desc[UR32][R32.64], R2 ;  /* 0x0000000220005986 */ /* 0x0003e2000c101120 */
[----:B------:R-:W-:Y:S01]  /*ccbb0*/  ISETP.LT.AND P5, PT, R44, UR4, !P0 ;  /* 0x000000042c007c0c */ /* 0x000fe2000c7a1270 */
[----:B------:R-:W-:-:S02]  /*ccbc0*/  ULDC UR4, c[0x0][0x228] ;  /* 0x00008a0000047ab9 */ /* 0x000fc40000000800 */
[----:B------:R-:W4:Y:S01]  /*ccbd0*/  LDL.LU.64 R34, [R1+0xa50] ;  /* 0x000a500001227983 */ /* 0x000f220000300a00 */
[----:B0-----:R-:W-:-:S03]  /*ccbe0*/  PRMT R0, R25, 0x7772, RZ ;  /* 0x0000777219007816 */ /* 0x001fc600000000ff */
[----:B------:R-:W4:Y:S04]  /*ccbf0*/  LDL.LU.64 R22, [R1+0xa48] ;  /* 0x000a480001167983 */ /* 0x000f280000300a00 */
[----:B-1----:R-:W4:Y:S01]  /*ccc00*/  LDL.LU.64 R32, [R1+0xa70] ;  /* 0x000a700001207983 */ /* 0x002f220000300a00 */
[----:B------:R-:W-:-:S03]  /*ccc10*/  PRMT R25, R25, 0x7773, RZ ;  /* 0x0000777319197816 */ /* 0x000fc600000000ff */
[----:B------:R0:W-:Y:S01]  /*ccc20*/  @P4 STG.E.U8 desc[UR32][R42.64], R0 ;  /* 0x000000002a004986 */ /* 0x0001e2000c101120 */
[----:B------:R-:W-:Y:S01]  /*ccc30*/  ISETP.LT.AND P4, PT, R48, UR6, !P0 ;  /* 0x0000000630007c0c */ /* 0x000fe2000c781270 */
[----:B------:R-:W-:Y:S02]  /*ccc40*/  ULDC UR6, c[0x0][0x228] ;  /* 0x00008a0000067ab9 */ /* 0x000fe40000000800 */
[----:B---3--:R1:W-:Y:S01]  /*ccc50*/  @P2 STG.E.U8 desc[UR32][R54.64], R25 ;  /* 0x0000001936002986 */ /* 0x0083e2000c101120 */
[C---:B0-----:R-:W-:Y:S02]  /*ccc60*/  PRMT R0, R46.reuse, 0x7770, RZ ;  /* 0x000077702e007816 */ /* 0x041fe400000000ff */
[----:B------:R-:W-:-:S03]  /*ccc70*/  PRMT R2, R46, 0x7771, RZ ;  /* 0x000077712e027816 */ /* 0x000fc600000000ff */
[----:B------:R0:W-:Y:S04]  /*ccc80*/  @P5 STG.E.U8 desc[UR32][R60.64], R0 ;  /* 0x000000003c005986 */ /* 0x0001e8000c101120 */
[----:B-1----:R-:W3:Y:S04]  /*ccc90*/  LDL.LU.64 R54, [R1+0xac0] ;  /* 0x000ac00001367983 */ /* 0x002ee80000300a00 */
[----:B------:R-:W3:Y:S04]  /*ccca0*/  LDL.LU R37, [R1+0xb4] ;  /* 0x0000b40001257983 */ /* 0x000ee80000300800 */
[----:B0-----:R-:W3:Y:S04]  /*cccb0*/  LDL.LU.64 R60, [R1+0xae8] ;  /* 0x000ae800013c7983 */ /* 0x001ee80000300a00 */
        /* <DEDUP_REMOVED lines=9> */
[----:B------:R-:W-:Y:S01]  /*ccd50*/  ULDC UR4, c[0x0][0x228] ;  /* 0x00008a0000047ab9 */ /* 0x000fe20000000800 */
[----:B------:R-:W-:-:S02]  /*ccd60*/  PRMT R0, R46, 0x7772, RZ ;  /* 0x000077722e007816 */ /* 0x000fc400000000ff */
[----:B------:R-:W-:Y:S02]  /*ccd70*/  PRMT R2, R46, 0x7773, RZ ;  /* 0x000077732e027816 */ /* 0x000fe400000000ff */
[----:B------:R-:W-:Y:S01]  /*ccd80*/  ISETP.LT.AND P5, PT, R11, UR4, !P3 ;  /* 0x000000040b007c0c */ /* 0x000fe2000dfa1270 */
[----:B------:R-:W-:Y:S01]  /*ccd90*/  ULDC UR4, c[0x0][0x22c] ;  /* 0x00008b0000047ab9 */ /* 0x000fe20000000800 */
[C---:B--2---:R-:W-:Y:S01]  /*ccda0*/  PRMT R3, R36.reuse, 0x7770, RZ ;  /* 0x0000777024037816 */ /* 0x044fe200000000ff */
[----:B------:R0:W-:Y:S01]  /*ccdb0*/  @P2 STG.E.U8 desc[UR32][R40.64], R0 ;  /* 0x0000000028002986 */ /* 0x0001e2000c101120 */
[----:B------:R-:W-:Y:S01]  /*ccdc0*/  ISETP.LT.AND P2, PT, R45, UR6, !P3 ;  /* 0x000000062d007c0c */ /* 0x000fe2000df41270 */
[----:B------:R-:W-:Y:S01]  /*ccdd0*/  ULDC UR6, c[0x0][0x228] ;  /* 0x00008a0000067ab9 */ /* 0x000fe20000000800 */
[----:B0-----:R-:W-:Y:S01]  /*ccde0*/  PRMT R0, R36, 0x7771, RZ ;  /* 0x0000777124007816 */ /* 0x001fe200000000ff */
[----:B----4-:R0:W-:Y:S04]  /*ccdf0*/  @P0 STG.E.U8 desc[UR32][R34.64], R2 ;  /* 0x0000000222000986 */ /* 0x0101e8000c101120 */
[----:B------:R-:W-:Y:S04]  /*cce00*/  @P6 STG.E.U8 desc[UR32][R22.64], R3 ;  /* 0x0000000316006986 */ /* 0x000fe8000c101120 */
[----:B------:R1:W-:Y:S01]  /*cce10*/  @P4 STG.E.U8 desc[UR32][R32.64], R0 ;  /* 0x0000000020004986 */ /* 0x0003e2000c101120 */
[----:B------:R-:W-:Y:S01]  /*cce20*/  ISETP.LT.AND P4, PT, R44, UR6, !P3 ;  /* 0x000000062c007c0c */ /* 0x000fe2000df81270 */
[----:B------:R-:W-:-:S02]  /*cce30*/  ULDC UR6, c[0x0][0x228] ;  /* 0x00008a0000067ab9 */ /* 0x000fc40000000800 */
[----:B------:R-:W-:Y:S01]  /*cce40*/  ISETP.LT.AND P6, PT, R48, UR6, !P3 ;  /* 0x0000000630007c0c */ /* 0x000fe2000dfc1270 */
[----:B------:R-:W2:Y:S01]  /*cce50*/  LDL.LU.64 R40, [R1+0xb00] ;  /* 0x000b000001287983 */ /* 0x000ea20000300a00 */
[----:B0-----:R-:W-:Y:S01]  /*cce60*/  PRMT R2, R36, 0x7772, RZ ;  /* 0x0000777224027816 */ /* 0x001fe200000000ff */
[----:B------:R-:W-:Y:S02]  /*cce70*/  ULDC UR6, c[0x0][0x228] ;  /* 0x00008a0000067ab9 */ /* 0x000fe40000000800 */
[----:B------:R-:W4:Y:S01]  /*cce80*/  LDL.LU.64 R46, [R1+0xb20] ;  /* 0x000b2000012e7983 */ /* 0x000f220000300a00 */
[----:B-1----:R-:W-:-:S03]  /*cce90*/  VIADD R0, R18, 0x2c ;  /* 0x0000002c12007836 */ /* 0x002fc60000000000 */
[----:B------:R-:W4:Y:S02]  /*ccea0*/  LDL.LU.64 R32, [R1+0xb18] ;  /* 0x000b180001207983 */ /* 0x000f240000300a00 */
[----:B------:R-:W-:Y:S02]  /*cceb0*/  ISETP.GE.AND P0, PT, R0, UR4, PT ;  /* 0x0000000400007c0c */ /* 0x000fe4000bf06270 */
[----:B------:R-:W4:Y:S01]  /*ccec0*/  LDL.LU.64 R34, [R1+0xb10] ;  /* 0x000b100001227983 */ /* 0x000f220000300a00 */
[----:B------:R-:W-:Y:S01]  /*cced0*/  PRMT R0, R36, 0x7773, RZ ;  /* 0x0000777324007816 */ /* 0x000fe200000000ff */
[----:B------:R-:W-:Y:S02]  /*ccee0*/  ULDC UR4, c[0x0][0x228] ;  /* 0x00008a0000047ab9 */ /* 0x000fe40000000800 */
[----:B---3--:R0:W-:Y:S04]  /*ccef0*/  @P5 STG.E.U8 desc[UR32][R54.64], R2 ;  /* 0x0000000236005986 */ /* 0x0081e8000c101120 */
[----:B------:R1:W-:Y:S01]  /*ccf00*/  @P2 STG.E.U8 desc[UR32][R60.64], R0 ;  /* 0x000000003c002986 */ /* 0x0003e2000c101120 */
[----:B0-----:R-:W-:-:S02]  /*ccf10*/  PRMT R2, R37, 0x7770, RZ ;  /* 0x0000777025027816 */ /* 0x001fc400000000ff */
[----:B-1----:R-:W-:-:S03]  /*ccf20*/  PRMT R0, R37, 0x7771, RZ ;  /* 0x0000777125007816 */ /* 0x002fc600000000ff */
[----:B------:R-:W-:Y:S04]  /*ccf30*/  @P4 STG.E.U8 desc[UR32][R28.64], R2 ;  /* 0x000000021c004986 */ /* 0x000fe8000c101120 */
[----:B------:R0:W-:Y:S04]  /*ccf40*/  @P6 STG.E.U8 desc[UR32][R26.64], R0 ;  /* 0x000000001a006986 */ /* 0x0001e8000c101120 */
[----:B0-----:R-:W3:Y:S04]  /*ccf50*/  LDL.LU.64 R26, [R1+0x44c0] ;  /* 0x0044c000011a7983 */ /* 0x001ee80000300a00 */
[----:B------:R-:W3:Y:S01]  /*ccf60*/  LDL.LU.64 R60, [R1+0xb08] ;  /* 0x000b0800013c7983 */ /* 0x000ee20000300a00 */
[----:B------:R-:W-:Y:S01]  /*ccf70*/  ISETP.LT.AND P4, PT, R49, UR4, !P3 ;  /* 0x0000000431007c0c */ /* 0x000fe2000df81270 */
[----:B------:R-:W-:Y:S01]  /*ccf80*/  ULDC UR4, c[0x0][0x228] ;  /* 0x00008a0000047ab9 */ /* 0x000fe20000000800 */
[----:B------:R-:W-:Y:S01]  /*ccf90*/  VIADD R0, R18, 0x2d ;  /* 0x0000002d12007836 */ /* 0x000fe20000000000 */
[----:B------:R-:W3:Y:S01]  /*ccfa0*/  LDL.LU.64 R54, [R1+0xb28] ;  /* 0x000b280001367983 */ /* 0x000ee20000300a00 */
[----:B------:R-:W-:Y:S01]  /*ccfb0*/  ISETP.LT.AND P3, PT, R56, UR4, !P3 ;  /* 0x0000000438007c0c */ /* 0x000fe2000df61270 */
[----:B------:R-:W-:Y:S01]  /*ccfc0*/  ULDC UR4, c[0x0][0x22c] ;  /* 0x00008b0000047ab9 */ /* 0x000fe20000000800 */
[----:B------:R-:W-:Y:S01]  /*ccfd0*/  ISETP.LT.AND P6, PT, R19, UR6, !P0 ;  /* 0x0000000613007c0c */ /* 0x000fe2000c7c1270 */
[----:B------:R-:W3:Y:S01]  /*ccfe0*/  LDL.LU.64 R28, [R1+0xb30] ;  /* 0x000b3000011c7983 */ /* 0x000ee20000300a00 */
[----:B------:R-:W-:Y:S01]  /*ccff0*/  PRMT R2, R37, 0x7772, RZ ;  /* 0x0000777225027816 */ /* 0x000fe200000000ff */
[----:B------:R-:W-:-:S02]  /*cd000*/  ULDC UR6, c[0x0][0x228] ;  /* 0x00008a0000067ab9 */ /* 0x000fc40000000800 */
[----:B------:R-:W3:Y:S01]  /*cd010*/  LDL.LU R23, [R1+0xd8] ;  /* 0x0000d80001177983 */ /* 0x000ee20000300800 */
[----:B------:R-:W-:Y:S01]  /*cd020*/  ISETP.GE.AND P2, PT, R0, UR4, PT ;  /* 0x0000000400007c0c */ /* 0x000fe2000bf46270 */
[----:B------:R-:W-:Y:S01]  /*cd030*/  ULDC UR4, c[0x0][0x228] ;  /* 0x00008a0000047ab9 */ /* 0x000fe20000000800 */
[----:B------:R-:W-:Y:S01]  /*cd040*/  ISETP.LT.AND P5, PT, R24, UR8, !P0 ;  /* 0x0000000818007c0c */ /* 0x000fe2000c7a1270 */
[----:B------:R-:W-:Y:S01]  /*cd050*/  ULDC UR8, c[0x0][0x228] ;  /* 0x00008a0000087ab9 */ /* 0x000fe20000000800 */
[----:B------:R-:W-:Y:S01]  /*cd060*/  PRMT R0, R37, 0x7773, RZ ;  /* 0x0000777325007816 */ /* 0x000fe200000000ff */
[----:B--2---:R0:W-:Y:S01]  /*cd070*/  @P4 STG.E.U8 desc[UR32][R40.64], R2 ;  /* 0x0000000228004986 */ /* 0x0041e2000c101120 */
[----:B------:R-:W-:Y:S01]  /*cd080*/  ISETP.LT.AND P4, PT, R11, UR4, !P0 ;  /* 0x000000040b007c0c */ /* 0x000fe2000c781270 */
[----:B------:R-:W-:Y:S02]  /*cd090*/  ULDC UR4, c[0x0][0x228] ;  /* 0x00008a0000047ab9 */ /* 0x000fe40000000800 */
[----:B----4-:R1:W-:Y:S04]  /*cd0a0*/  @P3 STG.E.U8 desc[UR32][R46.64], R0 ;  /* 0x000000002e003986 */ /* 0x0103e8000c101120 */
[----:B0-----:R-:W2:Y:S04]  /*cd0b0*/  LDL.LU.64 R40, [R1+0xb40] ;  /* 0x000b400001287983 */ /* 0x001ea80000300a00 */
[----:B------:R-:W4:Y:S01]  /*cd0c0*/  LDL.LU.64 R36, [R1+0xb48] ;  /* 0x000b480001247983 */ /* 0x000f220000300a00 */
[----:B---3--:R-:W-:-:S02]  /*cd0d0*/  PRMT R2, R26, 0x7770, RZ ;  /* 0x000077701a027816 */ /* 0x008fc400000000ff */
[C---:B------:R-:W-:Y:S02]  /*cd0e0*/  PRMT R3, R26.reuse, 0x7771, RZ ;  /* 0x000077711a037816 */ /* 0x040fe400000000ff */
[----:B-1----:R-:W-:Y:S01]  /*cd0f0*/  PRMT R0, R26, 0x7772, RZ ;  /* 0x000077721a007816 */ /* 0x002fe200000000ff */
[----:B------:R0:W-:Y:S04]  /*cd100*/  @P6 STG.E.U8 desc[UR32][R32.64], R2 ;  /* 0x0000000220006986 */ /* 0x0001e8000c101120 */
[----:B------:R-:W-:Y:S04]  /*cd110*/  @P5 STG.E.U8 desc[UR32][R34.64], R3 ;  /* 0x0000000322005986 */ /* 0x000fe8000c101120 */
        /* <DEDUP_REMOVED lines=10> */
[----:B------:R-:W3:Y:S01]  /*cd1c0*/  LDL.LU.64 R46, [R1+0xb70] ;  /* 0x000b7000012e7983 */ /* 0x000ee20000300a00 */
[----:B------:R-:W-:Y:S01]  /*cd1d0*/  ISETP.LT.AND P4, PT, R49, UR4, !P0 ;  /* 0x0000000431007c0c */ /* 0x000fe2000c781270 */
[----:B------:R-:W-:Y:S01]  /*cd1e0*/  ULDC UR4, c[0x0][0x228] ;  /* 0x00008a0000047ab9 */ /* 0x000fe20000000800 */
[----:B------:R-:W-:-:S02]  /*cd1f0*/  PRMT R2, R23, 0x7770, RZ ;  /* 0x0000777017027816 */ /* 0x000fc400000000ff */
[----:B------:R-:W-:Y:S01]  /*cd200*/  ISETP.LT.AND P0, PT, R56, UR6, !P0 ;  /* 0x0000000638007c0c */ /* 0x000fe2000c701270 */
[----:B------:R0:W-:Y:S01]  /*cd210*/  @P3 STG.E.U8 desc[UR32][R54.64], R26 ;  /* 0x0000001a36003986 */ /* 0x0001e2000c101120 */
[----:B------:R-:W-:Y:S01]  /*cd220*/  PRMT R0, R23, 0x7771, RZ ;  /* 0x0000777117007816 */ /* 0x000fe200000000ff */
[----:B------:R-:W-:Y:S02]  /*cd230*/  ULDC UR6, c[0x0][0x228] ;  /* 0x00008a0000067ab9 */ /* 0x000fe40000000800 */
[----:B------:R1:W-:Y:S01]  /*cd240*/  @P6 STG.E.U8 desc[UR32][R28.64], R2 ;  /* 0x000000021c006986 */ /* 0x0003e2000c101120 */
[----:B------:R-:W-:Y:S01]  /*cd250*/  ISETP.LT.AND P3, PT, R19, UR4, !P2 ;  /* 0x0000000413007c0c */ /* 0x000fe2000d761270 */
[----:B------:R-:W-:Y:S02]  /*cd260*/  ULDC UR4, c[0x0][0x228] ;  /* 0x00008a0000047ab9 */ /* 0x000fe40000000800 */
[----:B--2---:R2:W-:Y:S04]  /*cd270*/  @P5 STG.E.U8 desc[UR32][R40.64], R0 ;  /* 0x0000000028005986 */ /* 0x0045e8000c101120 */
[----:B0-----:R-:W3:Y:S04]  /*cd280*/  LDL.LU.64 R54, [R1+0xb60] ;  /* 0x000b600001367983 */ /* 0x001ee80000300a00 */
[----:B-1----:R-:W3:Y:S01]  /*cd290*/  LDL.LU.64 R28, [R1+0xb58] ;  /* 0x000b5800011c7983 */ /* 0x002ee20000300a00 */
[----:B------:R-:W-:-:S03]  /*cd2a0*/  PRMT R2, R23, 0x7772, RZ ;  /* 0x0000777217027816 */ /* 0x000fc600000000ff */
[----:B------:R-:W3:Y:S01]  /*cd2b0*/  LDL.LU R34, [R1+0xb8] ;  /* 0x0000b80001227983 */ /* 0x000ee20000300800 */
[----:B--2---:R-:W-:-:S03]  /*cd2c0*/  PRMT R0, R23, 0x7773, RZ ;  /* 0x0000777317007816 */ /* 0x004fc600000000ff */
[----:B----4-:R0:W-:Y:S01]  /*cd2d0*/  @P4 STG.E.U8 desc[UR32][R36.64], R2 ;  /* 0x0000000224004986 */ /* 0x0101e2000c101120 */
[----:B------:R-:W-:Y:S01]  /*cd2e0*/  ISETP.LT.AND P6, PT, R24, UR4, !P2 ;  /* 0x0000000418007c0c */ /* 0x000fe2000d7c1270 */
[----:B------:R-:W-:Y:S01]  /*cd2f0*/  ULDC UR4, c[0x0][0x22c] ;  /* 0x00008b0000047ab9 */ /* 0x000fe20000000800 */
[C---:B------:R-:W-:Y:S01]  /*cd300*/  PRMT R3, R27.reuse, 0x7773, RZ ;  /* 0x000077731b037816 */ /* 0x040fe200000000ff */
[----:B0-----:R-:W2:Y:S01]  /*cd310*/  LDL.LU.64 R36, [R1+0xb68] ;  /* 0x000b680001247983 */ /* 0x001ea20000300a00 */
[----:B------:R-:W-:-:S03]  /*cd320*/  PRMT R2, R27, 0x7770, RZ ;  /* 0x000077701b027816 */ /* 0x000fc600000000ff */
[----:B------:R-:W4:Y:S04]  /*cd330*/  LDL.LU.64 R40, [R1+0xb78] ;  /* 0x000b780001287983 */ /* 0x000f280000300a00 */
[----:B------:R-:W4:Y:S04]  /*cd340*/  LDL.LU.64 R22, [R1+0xb90] ;  /* 0x000b900001167983 */ /* 0x000f280000300a00 */
[----:B---3--:R0:W-:Y:S02]  /*cd350*/  @P0 STG.E.U8 desc[UR32][R32.64], R0 ;  /* 0x0000000020000986 */ /* 0x0081e4000c101120 */
[----:B0-----:R-:W-:-:S02]  /*cd360*/  VIADD R0, R18, 0x2e ;  /* 0x0000002e12007836 */ /* 0x001fc40000000000 */
[----:B------:R-:W3:Y:S03]  /*cd370*/  LDL.LU.64 R32, [R1+0xb88] ;  /* 0x000b880001207983 */ /* 0x000ee60000300a00 */
[----:B------:R-:W-:Y:S01]  /*cd380*/  ISETP.GE.AND P0, PT, R0, UR4, PT ;  /* 0x0000000400007c0c */ /* 0x000fe2000bf06270 */
[----:B------:R0:W-:Y:S01]  /*cd390*/  @P3 STG.E.U8 desc[UR32][R60.64], R2 ;  /* 0x000000023c003986 */ /* 0x0001e2000c101120 */
[C---:B------:R-:W-:Y:S01]  /*cd3a0*/  PRMT R0, R27.reuse, 0x7771, RZ ;  /* 0x000077711b007816 */ /* 0x040fe200000000ff */
[----:B------:R-:W-:Y:S02]  /*cd3b0*/  ULDC UR4, c[0x0][0x228] ;  /* 0x00008a0000047ab9 */ /* 0x000fe40000000800 */
[----:B0-----:R-:W3:Y:S01]  /*cd3c0*/  LDL.LU.64 R60, [R1+0xb80] ;  /* 0x000b8000013c7983 */ /* 0x001ee20000300a00 */
[----:B------:R-:W-:-:S03]  /*cd3d0*/  PRMT R2, R27, 0x7772, RZ ;  /* 0x000077721b027816 */ /* 0x000fc600000000ff */
[----:B------:R-:W3:Y:S01]  /*cd3e0*/  LDL.LU R27, [R1+0x44b8] ;  /* 0x0044b800011b7983 */ /* 0x000ee20000300800 */
[----:B------:R-:W-:Y:S01]  /*cd3f0*/  ISETP.LT.AND P5, PT, R11, UR6, !P2 ;  /* 0x000000060b007c0c */ /* 0x000fe2000d7a1270 */
[----:B------:R-:W-:Y:S01]  /*cd400*/  ULDC UR6, c[0x0][0x228] ;  /* 0x00008a0000067ab9 */ /* 0x000fe20000000800 */
[----:B------:R-:W-:Y:S01]  /*cd410*/  ISETP.LT.AND P4, PT, R45, UR8, !P2 ;  /* 0x000000082d007c0c */ /* 0x000fe2000d781270 */
[----:B------:R0:W-:Y:S01]  /*cd420*/  @P6 STG.E.U8 desc[UR32][R46.64], R0 ;  /* 0x000000002e006986 */ /* 0x0001e2000c101120 */
[----:B------:R-:W-:Y:S01]  /*cd430*/  ISETP.LT.AND P3, PT, R44, UR4, !P2 ;  /* 0x000000042c007c0c */ /* 0x000fe2000d761270 */
[----:B------:R-:W-:Y:S01]  /*cd440*/  ULDC UR4, c[0x0][0x228] ;  /* 0x00008a0000047ab9 */ /* 0x000fe20000000800 */
[----:B------:R-:W-:-:S07]  /*cd450*/  ULDC UR8, c[0x0][0x228] ;  /* 0x00008a0000087ab9 */ /* 0x000fce0000000800 */
[----:B------:R1:W-:Y:S01]  /*cd460*/  @P5 STG.E.U8 desc[UR32][R54.64], R2 ;  /* 0x0000000236005986 */ /* 0x0003e2000c101120 */
[----:B------:R-:W-:Y:S01]  /*cd470*/  ISETP.LT.AND P5, PT, R49, UR6, !P2 ;  /* 0x0000000631007c0c */ /* 0x000fe2000d7a1270 */
[----:B------:R-:W-:Y:S02]  /*cd480*/  ULDC UR6, c[0x0][0x228] ;  /* 0x00008a0000067ab9 */ /* 0x000fe40000000800 */
[----:B------:R2:W-:Y:S01]  /*cd490*/  @P4 STG.E.U8 desc[UR32][R28.64], R3 ;  /* 0x000000031c004986 */ /* 0x0005e2000c101120 */
[----:B------:R-:W-:Y:S01]  /*cd4a0*/  ISETP.LT.AND P4, PT, R48, UR4, !P2 ;  /* 0x0000000430007c0c */ /* 0x000fe2000d781270 */
[----:B------:R-:W-:Y:S01]  /*cd4b0*/  ULDC UR4, c[0x0][0x22c] ;  /* 0x00008b0000047ab9 */ /* 0x000fe20000000800 */
[----:B0-----:R-:W-:Y:S02]  /*cd4c0*/  PRMT R0, R34, 0x7770, RZ ;  /* 0x0000777022007816 */ /* 0x001fe400000000ff */
[----:B------:R-:W-:Y:S01]  /*cd4d0*/  ISETP.LT.AND P6, PT, R56, UR6, !P2 ;  /* 0x0000000638007c0c */ /* 0x000fe2000d7c1270 */
[----:B------:R-:W-:Y:S01]  /*cd4e0*/  ULDC UR6, c[0x0][0x228] ;  /* 0x00008a0000067ab9 */ /* 0x000fe20000000800 */
[----:B-1----:R-:W-:Y:S01]  /*cd4f0*/  VIADD R2, R18, 0x2f ;  /* 0x0000002f12027836 */ /* 0x002fe20000000000 */
[----:B------:R-:W3:Y:S04]  /*cd500*/  LDL.LU.64 R54, [R1+0xba8] ;  /* 0x000ba80001367983 */ /* 0x000ee80000300a00 */
[----:B--2---:R0:W-:Y:S01]  /*cd510*/  @P3 STG.E.U8 desc[UR32][R36.64], R0 ;  /* 0x0000000024003986 */ /* 0x0041e2000c101120 */
[----:B------:R-:W-:Y:S01]  /*cd520*/  ISETP.LT.AND P3, PT, R19, UR6, !P0 ;  /* 0x0000000613007c0c */ /* 0x000fe2000c761270 */
[----:B------:R-:W-:Y:S01]  /*cd530*/  ULDC UR6, c[0x0][0x228] ;  /* 0x00008a0000067ab9 */ /* 0x000fe20000000800 */
[----:B------:R-:W-:Y:S01]  /*cd540*/  ISETP.GE.AND P2, PT, R2, UR4, PT ;  /* 0x0000000402007c0c */ /* 0x000fe2000bf46270 */
[----:B------:R-:W2:Y:S01]  /*cd550*/  LDL.LU.64 R28, [R1+0xba0] ;  /* 0x000ba000011c7983 */ /* 0x000ea20000300a00 */
[C---:B------:R-:W-:Y:S01]  /*cd560*/  PRMT R2, R34.reuse, 0x7772, RZ ;  /* 0x0000777222027816 */ /* 0x040fe200000000ff */
[----:B------:R-:W-:Y:S01]  /*cd570*/  ULDC UR4, c[0x0][0x228] ;  /* 0x00008a0000047ab9 */ /* 0x000fe20000000800 */
[C---:B0-----:R-:W-:Y:S01]  /*cd580*/  PRMT R0, R34.reuse, 0x7771, RZ ;  /* 0x0000777122007816 */ /* 0x041fe200000000ff */
[----:B------:R-:W2:Y:S04]  /*cd590*/  LDL.LU.64 R36, [R1+0xb98] ;  /* 0x000b980001247983 */ /* 0x000ea80000300a00 */
[----:B----4-:R0:W-:Y:S04]  /*cd5a0*/  @P4 STG.E.U8 desc[UR32][R40.64], R0 ;  /* 0x0000000028004986 */ /* 0x0101e8000c101120 */
[----:B------:R1:W-:Y:S01]  /*cd5b0*/  @P5 STG.E.U8 desc[UR32][R22.64], R2 ;  /* 0x0000000216005986 */ /* 0x0003e2000c101120 */
[----:B0-----:R-:W-:-:S03]  /*cd5c0*/  PRMT R0, R34, 0x7773, RZ ;  /* 0x0000777322007816 */ /* 0x001fc600000000ff */
[----:B------:R-:W4:Y:S04]  /*cd5d0*/  LDL.LU R34, [R1+0xdc] ;  /* 0x0000dc0001227983 */ /* 0x000f280000300800 */
[----:B---3--:R-:W-:Y:S01]  /*cd5e0*/  @P6 STG.E.U8 desc[UR32][R32.64], R0 ;  /* 0x0000000020006986 */ /* 0x008fe2000c101120 */
[----:B-1----:R-:W-:-:S05]  /*cd5f0*/  PRMT R2, R27, 0x7770, RZ ;  /* 0x000077701b027816 */ /* 0x002fca00000000ff */
[----:B------:R0:W-:Y:S04]  /*cd600*/  @P3 STG.E.U8 desc[UR32][R60.64], R2 ;  /* 0x000000023c003986 */ /* 0x0001e8000c101120 */
[----:B0-----:R-:W3:Y:S01]  /*cd610*/  LDL.LU.64 R60, [R1+0xbd0] ;  /* 0x000bd000013c7983 */ /* 0x001ee20000300a00 */
[----:B------:R-:W-:Y:S01]  /*cd620*/  ISETP.LT.AND P6, PT, R24, UR4, !P0 ;  /* 0x0000000418007c0c */ /* 0x000fe2000c7c1270 */
[----:B------:R-:W-:Y:S01]  /*cd630*/  ULDC UR4, c[0x0][0x228] ;  /* 0x00008a0000047ab9 */ /* 0x000fe20000000800 */
[----:B------:R-:W-:Y:S01]  /*cd640*/  VIADD R2, R18, 0x30 ;  /* 0x0000003012027836 */ /* 0x000fe20000000000 */
[----:B------:R-:W-:Y:S01]  /*cd650*/  ISETP.LT.AND P5, PT, R11, UR4, !P0 ;  /* 0x000000040b007c0c */ /* 0x000fe2000c7a1270 */
[----:B------:R-:W-:Y:S01]  /*cd660*/  ULDC UR4, c[0x0][0x22c] ;  /* 0x00008b0000047ab9 */ /* 0x000fe20000000800 */
[----:B------:R-:W-:Y:S01]  /*cd670*/  PRMT R0, R27, 0x7771, RZ ;  /* 0x000077711b007816 */ /* 0x000fe200000000ff */
[----:B------:R-:W3:Y:S01]  /*cd680*/  LDL.LU.64 R22, [R1+0xbc8] ;  /* 0x000bc80001167983 */ /* 0x000ee20000300a00 */
[----:B------:R-:W-:Y:S01]  /*cd690*/  ISETP.GE.AND P3, PT, R2, UR4, PT ;  /* 0x0000000402007c0c */ /* 0x000fe2000bf66270 */
[----:B------:R-:W-:Y:S01]  /*cd6a0*/  ULDC UR4, c[0x0][0x228] ;  /* 0x00008a0000047ab9 */ /* 0x000fe20000000800 */
[----:B------:R-:W-:Y:S01]  /*cd6b0*/  ISETP.LT.AND P4, PT, R45, UR6, !P0 ;  /* 0x000000062d007c0c */ /* 0x000fe2000c781270 */
[----:B------:R-:W3:Y:S04]  /*cd6c0*/  LDL.LU.64 R32, [R1+0xbc0] ;  /* 0x000bc00001207983 */ /* 0x000ee80000300a00 */
[----:B------:R0:W-:Y:S01]  /*cd6d0*/  @P6 STG.E.U8 desc[UR32][R54.64], R0 ;  /* 0x0000000036006986 */ /* 0x0001e2000c101120 */
[----:B------:R-:W-:Y:S01]  /*cd6e0*/  ISETP.LT.AND P6, PT, R44, UR4, !P0 ;  /* 0x000000042c007c0c */ /* 0x000fe2000c7c1270 */
[----:B------:R-:W-:Y:S01]  /*cd6f0*/  ULDC UR6, c[0x0][0x228] ;  /* 0x00008a0000067ab9 */ /* 0x000fe20000000800 */
[C---:B------:R-:W-:Y:S01]  /*cd700*/  PRMT R2, R27.reuse, 0x7772, RZ ;  /* 0x000077721b027816 */ /* 0x040fe200000000ff */
[----:B------:R-:W-:Y:S01]  /*cd710*/  ULDC UR4, c[0x0][0x228] ;  /* 0x00008a0000047ab9 */ /* 0x000fe20000000800 */
[----:B------:R-:W-:Y:S01]  /*cd720*/  PRMT R27, R27, 0x7773, RZ ;  /* 0x000077731b1b7816 */ /* 0x000fe200000000ff */
[----:B0-----:R-:W3:Y:S04]  /*cd730*/  LDL.LU.64 R54, [R1+0xbb8] ;  /* 0x000bb80001367983 */ /* 0x001ee80000300a00 */
[----:B------:R-:W3:Y:S04]  /*cd740*/  LDL.LU R40, [R1+0xcc] ;  /* 0x0000cc0001287983 */ /* 0x000ee80000300800 */
[----:B--2---:R0:W-:Y:S04]  /*cd750*/  @P5 STG.E.U8 desc[UR32][R28.64], R2 ;  /* 0x000000021c005986 */ /* 0x0041e8000c101120 */
[----:B------:R1:W-:Y:S01]  /*cd760*/  @P4 STG.E.U8 desc[UR32][R36.64], R27 ;  /* 0x0000001b24004986 */ /* 0x0003e2000c101120 */
[----:B----4-:R-:W-:-:S03]  /*cd770*/  PRMT R3, R34, 0x7770, RZ ;  /* 0x0000777022037816 */ /* 0x010fc600000000ff */
[----:B0-----:R-:W2:Y:S04]  /*cd780*/  LDL.LU.64 R28, [R1+0xbf0] ;  /* 0x000bf000011c7983 */ /* 0x001ea80000300a00 */
[----:B-1----:R-:W4:Y:S04]  /*cd790*/  LDL.LU.64 R36, [R1+0xbe8] ;  /* 0x000be80001247983 */ /* 0x002f280000300a00 */
[----:B------:R-:W4:Y:S04]  /*cd7a0*/  LDL.LU.64 R42, [R1+0xbe0] ;  /* 0x000be000012a7983 */ /* 0x000f280000300a00 */
[----:B---3--:R0:W-:Y:S04]  /*cd7b0*/  @P6 STG.E.U8 desc[UR32][R60.64], R3 ;  /* 0x000000033c006986 */ /* 0x0081e8000c101120 */
[----:B0-----:R-:W3:Y:S04]  /*cd7c0*/  LDL.LU.64 R60, [R1+0xbd8] ;  /* 0x000bd800013c7983 */ /* 0x001ee80000300a00 */
[----:B------:R-:W3:Y:S01]  /*cd7d0*/  LDL.LU R46, [R1+0xbc] ;  /* 0x0000bc00012e7983 */ /* 0x000ee20000300800 */
[----:B------:R-:W-:Y:S01]  /*cd7e0*/  ISETP.LT.AND P5, PT, R48, UR6, !P0 ;  /* 0x0000000630007c0c */ /* 0x000fe2000c7a1270 */
[----:B------:R-:W-:Y:S01]  /*cd7f0*/  ULDC UR6, c[0x0][0x228] ;  /* 0x00008a0000067ab9 */ /* 0x000fe20000000800 */
[----:B------:R-:W-:Y:S01]  /*cd800*/  ISETP.LT.AND P4, PT, R49, UR4, !P0 ;  /* 0x0000000431007c0c */ /* 0x000fe2000c781270 */
[----:B------:R-:W-:Y:S01]  /*cd810*/  ULDC UR4, c[0x0][0x228] ;  /* 0x00008a0000047ab9 */ /* 0x000fe20000000800 */
[----:B------:R-:W-:Y:S01]  /*cd820*/  ISETP.LT.AND P0, PT, R56, UR6, !P0 ;  /* 0x0000000638007c0c */ /* 0x000fe2000c701270 */
[----:B------:R-:W-:Y:S01]  /*cd830*/  ULDC UR6, c[0x0][0x228] ;  /* 0x00008a0000067ab9 */ /* 0x000fe20000000800 */
[C---:B------:R-:W-:Y:S01]  /*cd840*/  PRMT R2, R34.reuse, 0x7771, RZ ;  /* 0x0000777122027816 */ /* 0x040fe200000000ff */
[----:B------:R-:W3:Y:S01]  /*cd850*/  LDL.LU.64 R26, [R1+0xc18] ;  /* 0x000c1800011a7983 */ /* 0x000ee20000300a00 */
[----:B------:R-:W-:-:S02]  /*cd860*/  PRMT R0, R34, 0x7772, RZ ;  /* 0x0000777222007816 */ /* 0x000fc400000000ff */
[----:B------:R-:W-:Y:S02]  /*cd870*/  PRMT R20, R34, 0x7773, RZ ;  /* 0x0000777322147816 */ /* 0x000fe400000000ff */
[----:B------:R-:W-:Y:S01]  /*cd880*/  ISETP.LT.AND P6, PT, R24, UR6, !P2 ;  /* 0x0000000618007c0c */ /* 0x000fe2000d7c1270 */
[----:B------:R0:W-:Y:S01]  /*cd890*/  @P5 STG.E.U8 desc[UR32][R22.64], R2 ;  /* 0x0000000216005986 */ /* 0x0001e2000c101120 */
[----:B------:R-:W-:Y:S01]  /*cd8a0*/  ISETP.LT.AND P5, PT, R19, UR4, !P2 ;  /* 0x0000000413007c0c */ /* 0x000fe2000d7a1270 */
[----:B------:R-:W-:Y:S01]  /*cd8b0*/  ULDC UR4, c[0x0][0x228] ;  /* 0x00008a0000047ab9 */ /* 0x000fe20000000800 */
[----:B------:R-:W-:Y:S01]  /*cd8c0*/  PRMT R3, R40, 0x7770, RZ ;  /* 0x0000777028037816 */ /* 0x000fe200000000ff */
[----:B------:R1:W-:Y:S01]  /*cd8d0*/  @P4 STG.E.U8 desc[UR32][R32.64], R0 ;  /* 0x0000000020004986 */ /* 0x0003e2000c101120 */
[----:B------:R-:W-:Y:S01]  /*cd8e0*/  ISETP.LT.AND P4, PT, R11, UR8, !P2 ;  /* 0x000000080b007c0c */ /* 0x000fe2000d781270 */
[----:B------:R-:W-:Y:S01]  /*cd8f0*/  ULDC UR6, c[0x0][0x228] ;  /* 0x00008a0000067ab9 */ /* 0x000fe20000000800 */
[----:B------:R-:W-:Y:S01]  /*cd900*/  ULDC UR8, c[0x0][0x228] ;  /* 0x00008a0000087ab9 */ /* 0x000fe20000000800 */
[----:B------:R-:W3:Y:S04]  /*cd910*/  LDL.LU.64 R34, [R1+0xc10] ;  /* 0x000c100001227983 */ /* 0x000ee80000300a00 */
[----:B------:R2:W-:Y:S01]  /*cd920*/  @P0 STG.E.U8 desc[UR32][R54.64], R20 ;  /* 0x0000001436000986 */ /* 0x0005e2000c101120 */
[----:B------:R-:W-:Y:S01]  /*cd930*/  ISETP.LT.AND P0, PT, R45, UR4, !P2 ;  /* 0x000000042d007c0c */ /* 0x000fe2000d701270 */
[----:B------:R-:W-:-:S02]  /*cd940*/  ULDC UR4, c[0x0][0x228] ;  /* 0x00008a0000047ab9 */ /* 0x000fc40000000800 */
[----:B0-----:R-:W3:Y:S04]  /*cd950*/  LDL.LU.64 R22, [R1+0xc08] ;  /* 0x000c080001167983 */ /* 0x001ee80000300a00 */
[----:B-1----:R-:W3:Y:S04]  /*cd960*/  LDL.LU.64 R32, [R1+0xc00] ;  /* 0x000c000001207983 */ /* 0x002ee80000300a00 */
[----:B--2---:R-:W2:Y:S04]  /*cd970*/  LDL.LU.64 R54, [R1+0xbf8] ;  /* 0x000bf80001367983 */ /* 0x004ea80000300a00 */
[----:B------:R-:W2:Y:S01]  /*cd980*/  LDL.LU R41, [R1+0xa0] ;  /* 0x0000a00001297983 */ /* 0x000ea20000300800 */
[----:B------:R-:W-:-:S02]  /*cd990*/  PRMT R2, R40, 0x7771, RZ ;  /* 0x0000777128027816 */ /* 0x000fc400000000ff */
[C---:B------:R-:W-:Y:S02]  /*cd9a0*/  PRMT R0, R40.reuse, 0x7772, RZ ;  /* 0x0000777228007816 */ /* 0x040fe400000000ff */
[----:B------:R-:W-:Y:S01]  /*cd9b0*/  PRMT R20, R40, 0x7773, RZ ;  /* 0x0000777328147816 */ /* 0x000fe200000000ff */
[----:B------:R0:W-:Y:S04]  /*cd9c0*/  @P5 STG.E.U8 desc[UR32][R28.64], R3 ;  /* 0x000000031c005986 */ /* 0x0001e8000c101120 */
[----:B----4-:R1:W-:Y:S04]  /*cd9d0*/  @P6 STG.E.U8 desc[UR32][R36.64], R2 ;  /* 0x0000000224006986 */ /* 0x0103e8000c101120 */
[----:B------:R-:W-:Y:S04]  /*cd9e0*/  @P4 STG.E.U8 desc[UR32][R42.64], R0 ;  /* 0x000000002a004986 */ /* 0x000fe8000c101120 */
[----:B0-----:R-:W4:Y:S04]  /*cd9f0*/  LDL.LU.64 R28, [R1+0x44b0] ;  /* 0x0044b000011c7983 */ /* 0x001f280000300a00 */
[----:B-1----:R-:W4:Y:S04]  /*cda00*/  LDL.LU.64 R36, [R1+0x44a8] ;  /* 0x0044a80001247983 */ /* 0x002f280000300a00 */
[----:B---3--:R0:W-:Y:S01]  /*cda10*/  @P0 STG.E.U8 desc[UR32][R60.64], R20 ;  /* 0x000000143c000986 */ /* 0x0081e2000c101120 */
[----:B------:R-:W-:-:S02]  /*cda20*/  PRMT R3, R46, 0x7770, RZ ;  /* 0x000077702e037816 */ /* 0x000fc400000000ff */
[C---:B------:R-:W-:Y:S01]  /*cda30*/  PRMT R2, R46.reuse, 0x7771, RZ ;  /* 0x000077712e027816 */ /* 0x040fe200000000ff */
[----:B0-----:R-:W3:Y:S01]  /*cda40*/  LDL.LU.64 R60, [R1+0xc20] ;  /* 0x000c2000013c7983 */ /* 0x001ee20000300a00 */
[----:B------:R-:W-:-:S03]  /*cda50*/  PRMT R0, R46, 0x7772, RZ ;  /* 0x000077722e007816 */ /* 0x000fc600000000ff */
[----:B------:R-:W4:Y:S01]  /*cda60*/  LDL.LU R40, [R1+0x30] ;  /* 0x0000300001287983 */ /* 0x000f220000300800 */
[----:B------:R-:W-:-:S03]  /*cda70*/  PRMT R20, R46, 0x7773, RZ ;  /* 0x000077732e147816 */ /* 0x000fc600000000ff */
[----:B------:R-:W4:Y:S04]  /*cda80*/  LDL.LU.64 R42, [R1+0xc38] ;  /* 0x000c3800012a7983 */ /* 0x000f280000300a00 */
[----:B------:R-:W4:Y:S01]  /*cda90*/  LDL.LU.64 R46, [R1+0xc30] ;  /* 0x000c3000012e7983 */ /* 0x000f220000300a00 */
        /* <DEDUP_REMOVED lines=8> */
[----:B------:R-:W-:Y:S01]  /*cdb20*/  ISETP.LT.AND P6, PT, R19, UR6, !P3 ;  /* 0x0000000613007c0c */ /* 0x000fe2000dfc1270 */
[----:B------:R-:W-:-:S04]  /*cdb30*/  ULDC UR6, c[0x0][0x228] ;  /* 0x00008a0000067ab9 */ /* 0x000fc80000000800 */
[----:B------:R-:W-:Y:S04]  /*cdb40*/  @P5 STG.E.U8 desc[UR32][R26.64], R3 ;  /* 0x000000031a005986 */ /* 0x000fe8000c101120 */
[----:B------:R-:W-:Y:S04]  /*cdb50*/  @P4 STG.E.U8 desc[UR32][R34.64], R2 ;  /* 0x0000000222004986 */ /* 0x000fe8000c101120 */
[----:B------:R2:W-:Y:S04]  /*cdb60*/  @P0 STG.E.U8 desc[UR32][R22.64], R0 ;  /* 0x0000000016000986 */ /* 0x0005e8000c101120 */
[----:B------:R0:W-:Y:S01]  /*cdb70*/  @P2 STG.E.U8 desc[UR32][R32.64], R20 ;  /* 0x0000001420002986 */ /* 0x0001e2000c101120 */
[----:B------:R-:W-:Y:S01]  /*cdb80*/  ISETP.LT.AND P2, PT, R24, UR4, !P3 ;  /* 0x0000000418007c0c */ /* 0x000fe2000df41270 */
[----:B------:R-:W-:Y:S01]  /*cdb90*/  ULDC UR4, c[0x0][0x228] ;  /* 0x00008a0000047ab9 */ /* 0x000fe20000000800 */
[----:B------:R-:W-:Y:S01]  /*cdba0*/  ISETP.LT.AND P5, PT, R45, UR6, !P3 ;  /* 0x000000062d007c0c */ /* 0x000fe2000dfa1270 */
[----:B------:R-:W-:Y:S01]  /*cdbb0*/  ULDC UR6, c[0x0][0x228] ;  /* 0x00008a0000067ab9 */ /* 0x000fe20000000800 */
[----:B--2---:R-:W-:Y:S01]  /*cdbc0*/  PRMT R0, R41, 0x7770, RZ ;  /* 0x0000777029007816 */ /* 0x004fe200000000ff */
[----:B------:R-:W2:Y:S01]  /*cdbd0*/  LDL.LU.64 R22, [R1+0xc40] ;  /* 0x000c400001167983 */ /* 0x000ea20000300a00 */
[----:B------:R-:W-:Y:S01]  /*cdbe0*/  ISETP.LT.AND P4, PT, R11, UR4, !P3 ;  /* 0x000000040b007c0c */ /* 0x000fe2000df81270 */
[----:B------:R-:W-:-:S02]  /*cdbf0*/  ULDC UR4, c[0x0][0x22c] ;  /* 0x00008b0000047ab9 */ /* 0x000fc40000000800 */
[----:B------:R1:W-:Y:S01]  /*cdc00*/  @P6 STG.E.U8 desc[UR32][R54.64], R0 ;  /* 0x0000000036006986 */ /* 0x0003e2000c101120 */
[----:B------:R-:W-:Y:S01]  /*cdc10*/  ISETP.LT.AND P6, PT, R44, UR8, !P3 ;  /* 0x000000082c007c0c */ /* 0x000fe2000dfc1270 */
[----:B------:R-:W-:Y:S01]  /*cdc20*/  ULDC UR8, c[0x0][0x228] ;  /* 0x00008a0000087ab9 */ /* 0x000fe20000000800 */
[----:B------:R-:W-:Y:S01]  /*cdc30*/  PRMT R2, R41, 0x7771, RZ ;  /* 0x0000777129027816 */ /* 0x000fe200000000ff */
[----:B0-----:R-:W2:Y:S01]  /*cdc40*/  LDL.LU.64 R32, [R1+0xc58] ;  /* 0x000c580001207983 */ /* 0x001ea20000300a00 */
[----:B-1----:R-:W-:-:S03]  /*cdc50*/  VIADD R0, R18, 0x31 ;  /* 0x0000003112007836 */ /* 0x002fc60000000000 */
[----:B------:R-:W2:Y:S02]  /*cdc60*/  LDL.LU.64 R54, [R1+0xc50] ;  /* 0x000c500001367983 */ /* 0x000ea40000300a00 */
[----:B------:R-:W-:Y:S02]  /*cdc70*/  ISETP.GE.AND P0, PT, R0, UR4, PT ;  /* 0x0000000400007c0c */ /* 0x000fe4000bf06270 */
[----:B------:R-:W2:Y:S01]  /*cdc80*/  LDL.LU.64 R34, [R1+0xc68] ;  /* 0x000c680001227983 */ /* 0x000ea20000300a00 */
[----:B------:R-:W-:Y:S01]  /*cdc90*/  PRMT R0, R41, 0x7772, RZ ;  /* 0x0000777229007816 */ /* 0x000fe200000000ff */
[----:B------:R-:W-:Y:S02]  /*cdca0*/  ULDC UR4, c[0x0][0x228] ;  /* 0x00008a0000047ab9 */ /* 0x000fe40000000800 */
[----:B---3--:R0:W-:Y:S01]  /*cdcb0*/  @P2 STG.E.U8 desc[UR32][R60.64], R2 ;  /* 0x000000023c002986 */ /* 0x0081e2000c101120 */
[----:B----4-:R-:W-:-:S03]  /*cdcc0*/  PRMT R3, R40, 0x7770, RZ ;  /* 0x0000777028037816 */ /* 0x010fc600000000ff */
[----:B------:R-:W-:Y:S01]  /*cdcd0*/  @P4 STG.E.U8 desc[UR32][R42.64], R0 ;  /* 0x000000002a004986 */ /* 0x000fe2000c101120 */
[----:B0-----:R-:W-:-:S03]  /*cdce0*/  PRMT R2, R41, 0x7773, RZ ;  /* 0x0000777329027816 */ /* 0x001fc600000000ff */
[----:B------:R-:W3:Y:S04]  /*cdcf0*/  LDL.LU.64 R60, [R1+0xc70] ;  /* 0x000c7000013c7983 */ /* 0x000ee80000300a00 */
[----:B------:R-:W-:Y:S04]  /*cdd00*/  @P5 STG.E.U8 desc[UR32][R46.64], R2 ;  /* 0x000000022e005986 */ /* 0x000fe8000c101120 */
[----:B------:R0:W-:Y:S04]  /*cdd10*/  @P6 STG.E.U8 desc[UR32][R36.64], R3 ;  /* 0x0000000324006986 */ /* 0x0001e8000c101120 */
[----:B0-----:R-:W4:Y:S01]  /*cdd20*/  LDL.LU.64 R36, [R1+0x44a0] ;  /* 0x0044a00001247983 */ /* 0x001f220000300a00 */
[----:B------:R-:W-:Y:S01]  /*cdd30*/  ISETP.LT.AND P2, PT, R48, UR4, !P3 ;  /* 0x0000000430007c0c */ /* 0x000fe2000df41270 */
[----:B------:R-:W-:-:S02]  /*cdd40*/  ULDC UR4, c[0x0][0x228] ;  /* 0x00008a0000047ab9 */ /* 0x000fc40000000800 */
[----:B------:R-:W-:Y:S01]  /*cdd50*/  ISETP.LT.AND P4, PT, R49, UR4, !P3 ;  /* 0x0000000431007c0c */ /* 0x000fe2000df81270 */
[----:B------:R-:W-:Y:S01]  /*cdd60*/  ULDC UR4, c[0x0][0x228] ;  /* 0x00008a0000047ab9 */ /* 0x000fe20000000800 */
[----:B------:R-:W-:Y:S02]  /*cdd70*/  PRMT R0, R40, 0x7771, RZ ;  /* 0x0000777128007816 */ /* 0x000fe400000000ff */
[----:B------:R-:W-:Y:S01]  /*cdd80*/  ISETP.LT.AND P3, PT, R56, UR6, !P3 ;  /* 0x0000000638007c0c */ /* 0x000fe2000df61270 */
[----:B------:R-:W-:Y:S01]  /*cdd90*/  ULDC UR6, c[0x0][0x228] ;  /* 0x00008a0000067ab9 */ /* 0x000fe20000000800 */
[----:B------:R-:W-:Y:S01]  /*cdda0*/  ISETP.LT.AND P5, PT, R19, UR4, !P0 ;  /* 0x0000000413007c0c */ /* 0x000fe2000c7a1270 */
[----:B------:R-:W-:-:S03]  /*cddb0*/  ULDC UR4, c[0x0][0x228] ;  /* 0x00008a0000047ab9 */ /* 0x000fc60000000800 */
[----:B--2---:R0:W-:Y:S01]  /*cddc0*/  @P2 STG.E.U8 desc[UR32][R22.64], R0 ;  /* 0x0000000016002986 */ /* 0x0041e2000c101120 */
[----:B------:R-:W-:Y:S01]  /*cddd0*/  ISETP.LT.AND P6, PT, R24, UR4, !P0 ;  /* 0x0000000418007c0c */ /* 0x000fe2000c7c1270 */
[----:B------:R-:W-:Y:S01]  /*cdde0*/  ULDC UR4, c[0x0][0x228] ;  /* 0x00008a0000047ab9 */ /* 0x000fe20000000800 */
[----:B------:R-:W-:Y:S01]  /*cddf0*/  ISETP.LT.AND P2, PT, R11, UR6, !P0 ;  /* 0x000000060b007c0c */ /* 0x000fe2000c741270 */
[----:B------:R-:W-:Y:S01]  /*cde00*/  ULDC UR6, c[0x0][0x228] ;  /* 0x00008a0000067ab9 */ /* 0x000fe20000000800 */
[C---:B------:R-:W-:Y:S02]  /*cde10*/  PRMT R2, R40.reuse, 0x7773, RZ ;  /* 0x0000777328027816 */ /* 0x040fe400000000ff */
[----:B0-----:R-:W-:Y:S01]  /*cde20*/  PRMT R0, R40, 0x7772, RZ ;  /* 0x0000777228007816 */ /* 0x001fe200000000ff */
[----:B------:R-:W2:Y:S04]  /*cde30*/  LDL.LU.64 R22, [R1+0xc78] ;  /* 0x000c780001167983 */ /* 0x000ea80000300a00 */
[----:B------:R0:W-:Y:S04]  /*cde40*/  @P4 STG.E.U8 desc[UR32][R32.64], R0 ;  /* 0x0000000020004986 */ /* 0x0001e8000c101120 */
[----:B------:R1:W-:Y:S04]  /*cde50*/  @P3 STG.E.U8 desc[UR32][R54.64], R2 ;  /* 0x0000000236003986 */ /* 0x0003e8000c101120 */
[----:B0-----:R-:W2:Y:S04]  /*cde60*/  LDL.LU.64 R32, [R1+0xca0] ;  /* 0x000ca00001207983 */ /* 0x001ea80000300a00 */
[----:B------:R-:W2:Y:S04]  /*cde70*/  LDL.LU.64 R46, [R1+0xc98] ;  /* 0x000c9800012e7983 */ /* 0x000ea80000300a00 */
[----:B-1----:R-:W2:Y:S01]  /*cde80*/  LDL.LU.64 R54, [R1+0xc90] ;  /* 0x000c900001367983 */ /* 0x002ea20000300a00 */
[----:B----4-:R-:W-:-:S02]  /*cde90*/  PRMT R0, R36, 0x7770, RZ ;  /* 0x0000777024007816 */ /* 0x010fc400000000ff */
[----:B------:R-:W-:-:S03]  /*cdea0*/  PRMT R2, R36, 0x7771, RZ ;  /* 0x0000777124027816 */ /* 0x000fc600000000ff */
[----:B------:R0:W-:Y:S04]  /*cdeb0*/  @P5 STG.E.U8 desc[UR32][R34.64], R0 ;  /* 0x0000000022005986 */ /* 0x0001e8000c101120 */
[----:B---3--:R-:W-:Y:S01]  /*cdec0*/  @P6 STG.E.U8 desc[UR32][R60.64], R2 ;  /* 0x000000023c006986 */ /* 0x008fe2000c101120 */
[----:B0-----:R-:W-:-:S05]  /*cded0*/  PRMT R0, R36, 0x7772, RZ ;  /* 0x0000777224007816 */ /* 0x001fca00000000ff */
[----:B------:R0:W-:Y:S04]  /*cdee0*/  @P2 STG.E.U8 desc[UR32][R28.64], R0 ;  /* 0x000000001c002986 */ /* 0x0001e8000c101120 */
[----:B0-----:R-:W3:Y:S04]  /*cdef0*/  LDL.LU.64 R28, [R1+0x4498] ;  /* 0x00449800011c7983 */ /* 0x001ee80000300a00 */
[----:B------:R-:W4:Y:S01]  /*cdf00*/  LDL.LU.64 R60, [R1+0xc88] ;  /* 0x000c8800013c7983 */ /* 0x000f220000300a00 */
[----:B------:R-:W-:Y:S01]  /*cdf10*/  ISETP.LT.AND P6, PT, R45, UR4, !P0 ;  /* 0x000000042d007c0c */ /* 0x000fe2000c7c1270 */
[----:B------:R-:W-:-:S02]  /*cdf20*/  ULDC UR4, c[0x0][0x228] ;  /* 0x00008a0000047ab9 */ /* 0x000fc40000000800 */
[----:B------:R-:W-:Y:S01]  /*cdf30*/  ISETP.LT.AND P2, PT, R44, UR4, !P0 ;  /* 0x000000042c007c0c */ /* 0x000fe2000c741270 */
[----:B------:R-:W-:Y:S01]  /*cdf40*/  VIADD R0, R18, 0x32 ;  /* 0x0000003212007836 */ /* 0x000fe20000000000 */
[----:B------:R-:W4:Y:S01]  /*cdf50*/  LDL.LU R34, [R1+0xa4] ;  /* 0x0000a40001227983 */ /* 0x000f220000300800 */
[----:B------:R-:W-:Y:S01]  /*cdf60*/  ISETP.LT.AND P4, PT, R48, UR6, !P0 ;  /* 0x0000000630007c0c */ /* 0x000fe2000c781270 */
[----:B------:R-:W-:Y:S01]  /*cdf70*/  ULDC UR4, c[0x0][0x22c] ;  /* 0x00008b0000047ab9 */ /* 0x000fe20000000800 */
[----:B------:R-:W-:Y:S01]  /*cdf80*/  PRMT R36, R36, 0x7773, RZ ;  /* 0x0000777324247816 */ /* 0x000fe200000000ff */
[----:B------:R-:W4:Y:S01]  /*cdf90*/  LDL.LU.64 R26, [R1+0xcb0] ;  /* 0x000cb000011a7983 */ /* 0x000f220000300a00 */
[----:B------:R-:W-:Y:S01]  /*cdfa0*/  ISETP.GE.AND P3, PT, R0, UR4, PT ;  /* 0x0000000400007c0c */ /* 0x000fe2000bf66270 */
[----:B------:R-:W-:Y:S01]  /*cdfb0*/  ULDC UR4, c[0x0][0x228] ;  /* 0x00008a0000047ab9 */ /* 0x000fe20000000800 */
[----:B------:R-:W-:Y:S01]  /*cdfc0*/  ISETP.LT.AND P5, PT, R49, UR8, !P0 ;  /* 0x0000000831007c0c */ /* 0x000fe2000c7a1270 */
[----:B------:R-:W4:Y:S01]  /*cdfd0*/  LDL.LU.64 R40, [R1+0xca8] ;  /* 0x000ca80001287983 */ /* 0x000f220000300a00 */
[----:B------:R-:W-:Y:S01]  /*cdfe0*/  ISETP.LT.AND P0, PT, R56, UR4, !P0 ;  /* 0x0000000438007c0c */ /* 0x000fe2000c701270 */
[----:B------:R-:W-:Y:S01]  /*cdff0*/  ULDC UR4, c[0x0][0x228] ;  /* 0x00008a0000047ab9 */ /* 0x000fe20000000800 */
[----:B------:R-:W-:Y:S01]  /*ce000*/  ULDC UR6, c[0x0][0x228] ;  /* 0x00008a0000067ab9 */ /* 0x000fe20000000800 */
[----:B--2---:R0:W-:Y:S01]  /*ce010*/  @P6 STG.E.U8 desc[UR32][R22.64], R36 ;  /* 0x0000002416006986 */ /* 0x0041e2000c101120 */
[----:B------:R-:W-:-:S03]  /*ce020*/  ULDC UR8, c[0x0][0x228] ;  /* 0x00008a0000087ab9 */ /* 0x000fc60000000800 */
[----:B0-----:R-:W2:Y:S01]  /*ce030*/  LDL.LU.64 R22, [R1+0xcc0] ;  /* 0x000cc00001167983 */ /* 0x001ea20000300a00 */
[C---:B---3--:R-:W-:Y:S02]  /*ce040*/  PRMT R0, R28.reuse, 0x7770, RZ ;  /* 0x000077701c007816 */ /* 0x048fe400000000ff */
[----:B------:R-:W-:-:S03]  /*ce050*/  PRMT R2, R28, 0x7771, RZ ;  /* 0x000077711c027816 */ /* 0x000fc600000000ff */
[----:B------:R0:W-:Y:S01]  /*ce060*/  @P2 STG.E.U8 desc[UR32][R32.64], R0 ;  /* 0x0000000020002986 */ /* 0x0001e2000c101120 */
[----:B------:R-:W-:-:S03]  /*ce070*/  PRMT R3, R28, 0x7772, RZ ;  /* 0x000077721c037816 */ /* 0x000fc600000000ff */
[----:B------:R1:W-:Y:S04]  /*ce080*/  @P4 STG.E.U8 desc[UR32][R46.64], R2 ;  /* 0x000000022e004986 */ /* 0x0003e8000c101120 */
[----:B0-----:R-:W3:Y:S01]  /*ce090*/  LDL.LU.64 R32, [R1+0xcb8] ;  /* 0x000cb80001207983 */ /* 0x001ee20000300a00 */
[----:B------:R-:W-:-:S03]  /*ce0a0*/  PRMT R28, R28, 0x7773, RZ ;  /* 0x000077731c1c7816 */ /* 0x000fc600000000ff */
[----:B-1----:R-:W3:Y:S04]  /*ce0b0*/  LDL.LU R46, [R1+0x34] ;  /* 0x00003400012e7983 */ /* 0x002ee80000300800 */
[----:B------:R-:W3:Y:S04]  /*ce0c0*/  LDL.LU.64 R42, [R1+0xcc8] ;  /* 0x000cc800012a7983 */ /* 0x000ee80000300a00 */
[----:B------:R-:W-:Y:S04]  /*ce0d0*/  @P5 STG.E.U8 desc[UR32][R54.64], R3 ;  /* 0x0000000336005986 */ /* 0x000fe8000c101120 */
[----:B----4-:R0:W-:Y:S04]  /*ce0e0*/  @P0 STG.E.U8 desc[UR32][R60.64], R28 ;  /* 0x0000001c3c000986 */ /* 0x0101e8000c101120 */
[----:B0-----:R-:W4:Y:S04]  /*ce0f0*/  LDL.LU.64 R60, [R1+0xce0] ;  /* 0x000ce000013c7983 */ /* 0x001f280000300a00 */
[----:B------:R-:W4:Y:S01]  /*ce100*/  LDL.LU.64 R54, [R1+0xcd8] ;  /* 0x000cd80001367983 */ /* 0x000f220000300a00 */
[----:B------:R-:W-:-:S02]  /*ce110*/  ISETP.LT.AND P5, PT, R19, UR4, !P3 ;  /* 0x0000000413007c0c */ /* 0x000fc4000dfa1270 */
        /* <DEDUP_REMOVED lines=8> */
[----:B------:R-:W-:Y:S01]  /*ce1a0*/  PRMT R3, R34, 0x7771, RZ ;  /* 0x0000777122037816 */ /* 0x000fe200000000ff */
[----:B------:R-:W-:Y:S01]  /*ce1b0*/  ULDC UR8, c[0x0][0x228] ;  /* 0x00008a0000087ab9 */ /* 0x000fe20000000800 */
[----:B------:R-:W-:Y:S01]  /*ce1c0*/  ISETP.GE.AND P2, PT, R0, UR4, PT ;  /* 0x0000000400007c0c */ /* 0x000fe2000bf46270 */
[----:B------:R0:W-:Y:S01]  /*ce1d0*/  @P5 STG.E.U8 desc[UR32][R26.64], R2 ;  /* 0x000000021a005986 */ /* 0x0001e2000c101120 */
[----:B------:R-:W-:Y:S01]  /*ce1e0*/  PRMT R0, R34, 0x7772, RZ ;  /* 0x0000777222007816 */ /* 0x000fe200000000ff */
[----:B------:R-:W-:-:S02]  /*ce1f0*/  ULDC UR4, c[0x0][0x228] ;  /* 0x00008a0000047ab9 */ /* 0x000fc40000000800 */
[----:B------:R1:W-:Y:S01]  /*ce200*/  @P6 STG.E.U8 desc[UR32][R40.64], R3 ;  /* 0x0000000328006986 */ /* 0x0003e2000c101120 */
[----:B------:R-:W-:Y:S01]  /*ce210*/  ISETP.LT.AND P6, PT, R44, UR4, !P3 ;  /* 0x000000042c007c0c */ /* 0x000fe2000dfc1270 */
[----:B------:R-:W-:Y:S02]  /*ce220*/  ULDC UR4, c[0x0][0x228] ;  /* 0x00008a0000047ab9 */ /* 0x000fe40000000800 */
[----:B--2---:R2:W-:Y:S01]  /*ce230*/  @P0 STG.E.U8 desc[UR32][R22.64], R0 ;  /* 0x0000000016000986 */ /* 0x0045e2000c101120 */
[----:B0-----:R-:W-:-:S03]  /*ce240*/  PRMT R2, R34, 0x7773, RZ ;  /* 0x0000777322027816 */ /* 0x001fc600000000ff */
[----:B-1----:R-:W4:Y:S01]  /*ce250*/  LDL.LU.64 R40, [R1+0xcf0] ;  /* 0x000cf00001287983 */ /* 0x002f220000300a00 */
[----:B------:R-:W-:Y:S01]  /*ce260*/  ISETP.LT.AND P5, PT, R49, UR6, !P3 ;  /* 0x0000000631007c0c */ /* 0x000fe2000dfa1270 */
[----:B------:R-:W-:Y:S02]  /*ce270*/  ULDC UR6, c[0x0][0x228] ;  /* 0x00008a0000067ab9 */ /* 0x000fe40000000800 */
[----:B------:R-:W4:Y:S01]  /*ce280*/  LDL.LU.64 R34, [R1+0xce8] ;  /* 0x000ce80001227983 */ /* 0x000f220000300a00 */
[----:B--2---:R-:W-:-:S03]  /*ce290*/  VIADD R0, R18, 0x34 ;  /* 0x0000003412007836 */ /* 0x004fc60000000000 */
[----:B------:R-:W2:Y:S04]  /*ce2a0*/  LDL.LU.64 R22, [R1+0xd00] ;  /* 0x000d000001167983 */ /* 0x000ea80000300a00 */
[----:B---3--:R0:W-:Y:S01]  /*ce2b0*/  @P4 STG.E.U8 desc[UR32][R32.64], R2 ;  /* 0x0000000220004986 */ /* 0x0081e2000c101120 */
[----:B------:R-:W-:Y:S01]  /*ce2c0*/  ISETP.LT.AND P4, PT, R48, UR4, !P3 ;  /* 0x0000000430007c0c */ /* 0x000fe2000df81270 */
[----:B------:R-:W-:Y:S02]  /*ce2d0*/  ULDC UR4, c[0x0][0x22c] ;  /* 0x00008b0000047ab9 */ /* 0x000fe40000000800 */
[----:B------:R-:W-:Y:S01]  /*ce2e0*/  ISETP.GE.AND P0, PT, R0, UR4, PT ;  /* 0x0000000400007c0c */ /* 0x000fe2000bf06270 */
[----:B------:R-:W-:Y:S01]  /*ce2f0*/  ULDC UR4, c[0x0][0x228] ;  /* 0x00008a0000047ab9 */ /* 0x000fe20000000800 */
[----:B------:R-:W-:-:S02]  /*ce300*/  PRMT R0, R46, 0x7771, RZ ;  /* 0x000077712e007816 */ /* 0x000fc400000000ff */
[C---:B0-----:R-:W-:Y:S01]  /*ce310*/  PRMT R2, R46.reuse, 0x7770, RZ ;  /* 0x000077702e027816 */ /* 0x041fe200000000ff */
[----:B------:R-:W3:Y:S04]  /*ce320*/  LDL.LU.64 R32, [R1+0xcf8] ;  /* 0x000cf80001207983 */ /* 0x000ee80000300a00 */
[----:B------:R0:W-:Y:S02]  /*ce330*/  @P6 STG.E.U8 desc[UR32][R42.64], R2 ;  /* 0x000000022a006986 */ /* 0x0001e4000c101120 */
[----:B0-----:R-:W-:Y:S02]  /*ce340*/  PRMT R2, R46, 0x7772, RZ ;  /* 0x000077722e027816 */ /* 0x001fe400000000ff */
[----:B----4-:R0:W-:Y:S04]  /*ce350*/  @P4 STG.E.U8 desc[UR32][R60.64], R0 ;  /* 0x000000003c004986 */ /* 0x0101e8000c101120 */
[----:B------:R1:W-:Y:S04]  /*ce360*/  @P5 STG.E.U8 desc[UR32][R54.64], R2 ;  /* 0x0000000236005986 */ /* 0x0003e8000c101120 */
[----:B0-----:R-:W4:Y:S04]  /*ce370*/  LDL.LU.64 R60, [R1+0xd10] ;  /* 0x000d1000013c7983 */ /* 0x001f280000300a00 */
[----:B-1----:R-:W4:Y:S01]  /*ce380*/  LDL.LU.64 R54, [R1+0xd08] ;  /* 0x000d080001367983 */ /* 0x002f220000300a00 */
        /* <DEDUP_REMOVED lines=8> */
[----:B------:R-:W4:Y:S01]  /*ce410*/  LDL.LU.64 R46, [R1+0xd20] ;  /* 0x000d2000012e7983 */ /* 0x000f220000300a00 */
[----:B------:R-:W-:Y:S01]  /*ce420*/  PRMT R2, R37, 0x7770, RZ ;  /* 0x0000777025027816 */ /* 0x000fe200000000ff */
[----:B------:R-:W-:Y:S02]  /*ce430*/  ULDC UR4, c[0x0][0x228] ;  /* 0x00008a0000047ab9 */ /* 0x000fe40000000800 */
[----:B------:R0:W-:Y:S01]  /*ce440*/  @P3 STG.E.U8 desc[UR32][R40.64], R0 ;  /* 0x0000000028003986 */ /* 0x0001e2000c101120 */
[----:B------:R-:W-:Y:S01]  /*ce450*/  ISETP.LT.AND P3, PT, R45, UR4, !P2 ;  /* 0x000000042d007c0c */ /* 0x000fe2000d761270 */
[----:B------:R-:W-:Y:S02]  /*ce460*/  ULDC UR4, c[0x0][0x22c] ;  /* 0x00008b0000047ab9 */ /* 0x000fe40000000800 */
[----:B------:R1:W-:Y:S01]  /*ce470*/  @P6 STG.E.U8 desc[UR32][R34.64], R2 ;  /* 0x0000000222006986 */ /* 0x0003e2000c101120 */
[----:B0-----:R-:W-:-:S03]  /*ce480*/  PRMT R0, R37, 0x7771, RZ ;  /* 0x0000777125007816 */ /* 0x001fc600000000ff */
[----:B------:R-:W4:Y:S01]  /*ce490*/  LDL.LU.64 R40, [R1+0xd18] ;  /* 0x000d180001287983 */ /* 0x000f220000300a00 */
[----:B-1----:R-:W-:-:S03]  /*ce4a0*/  PRMT R2, R37, 0x7772, RZ ;  /* 0x0000777225027816 */ /* 0x002fc600000000ff */
[----:B------:R-:W4:Y:S04]  /*ce4b0*/  LDL.LU R35, [R1+0xa8] ;  /* 0x0000a80001237983 */ /* 0x000f280000300800 */
[----:B--2---:R0:W-:Y:S01]  /*ce4c0*/  @P4 STG.E.U8 desc[UR32][R22.64], R0 ;  /* 0x0000000016004986 */ /* 0x0041e2000c101120 */
[----:B------:R-:W-:Y:S01]  /*ce4d0*/  ISETP.LT.AND P4, PT, R44, UR6, !P2 ;  /* 0x000000062c007c0c */ /* 0x000fe2000d781270 */
[----:B------:R-:W-:Y:S01]  /*ce4e0*/  ULDC UR6, c[0x0][0x228] ;  /* 0x00008a0000067ab9 */ /* 0x000fe20000000800 */
[----:B------:R-:W-:Y:S01]  /*ce4f0*/  PRMT R37, R37, 0x7773, RZ ;  /* 0x0000777325257816 */ /* 0x000fe200000000ff */
[----:B0-----:R-:W2:Y:S04]  /*ce500*/  LDL.LU.64 R22, [R1+0xd30] ;  /* 0x000d300001167983 */ /* 0x001ea80000300a00 */
[----:B---3--:R0:W-:Y:S04]  /*ce510*/  @P5 STG.E.U8 desc[UR32][R32.64], R2 ;  /* 0x0000000220005986 */ /* 0x0081e8000c101120 */
[----:B0-----:R-:W3:Y:S01]  /*ce520*/  LDL.LU.64 R32, [R1+0xd28] ;  /* 0x000d280001207983 */ /* 0x001ee20000300a00 */
[----:B------:R-:W-:-:S03]  /*ce530*/  PRMT R2, R29, 0x7770, RZ ;  /* 0x000077701d027816 */ /* 0x000fc600000000ff */
[----:B----4-:R0:W-:Y:S04]  /*ce540*/  @P3 STG.E.U8 desc[UR32][R60.64], R37 ;  /* 0x000000253c003986 */ /* 0x0101e8000c101120 */
[----:B------:R1:W-:Y:S04]  /*ce550*/  @P4 STG.E.U8 desc[UR32][R54.64], R2 ;  /* 0x0000000236004986 */ /* 0x0003e8000c101120 */
[----:B0-----:R-:W4:Y:S04]  /*ce560*/  LDL.LU.64 R60, [R1+0xd40] ;  /* 0x000d4000013c7983 */ /* 0x001f280000300a00 */
[----:B------:R-:W4:Y:S04]  /*ce570*/  LDL.LU.64 R42, [R1+0xd38] ;  /* 0x000d3800012a7983 */ /* 0x000f280000300a00 */
[----:B-1----:R-:W4:Y:S04]  /*ce580*/  LDL.LU.64 R54, [R1+0xd50] ;  /* 0x000d500001367983 */ /* 0x002f280000300a00 */
[----:B------:R-:W4:Y:S01]  /*ce590*/  LDL.LU R34, [R1+0x38] ;  /* 0x0000380001227983 */ /* 0x000f220000300800 */
        /* <DEDUP_REMOVED lines=14> */
[----:B------:R0:W-:Y:S01]  /*ce680*/  @P5 STG.E.U8 desc[UR32][R46.64], R0 ;  /* 0x000000002e005986 */ /* 0x0001e2000c101120 */
[----:B------:R-:W-:Y:S01]  /*ce690*/  ISETP.LT.AND P5, PT, R11, UR6, !P0 ;  /* 0x000000060b007c0c */ /* 0x000fe2000c7a1270 */
[----:B------:R-:W-:Y:S02]  /*ce6a0*/  ULDC UR6, c[0x0][0x228] ;  /* 0x00008a0000067ab9 */ /* 0x000fe40000000800 */
[----:B------:R1:W-:Y:S01]  /*ce6b0*/  @P6 STG.E.U8 desc[UR32][R40.64], R2 ;  /* 0x0000000228006986 */ /* 0x0003e2000c101120 */
[----:B------:R-:W-:Y:S01]  /*ce6c0*/  ISETP.LT.AND P6, PT, R24, UR4, !P0 ;  /* 0x0000000418007c0c */ /* 0x000fe2000c7c1270 */
[----:B------:R-:W-:Y:S01]  /*ce6d0*/  ULDC UR4, c[0x0][0x228] ;  /* 0x00008a0000047ab9 */ /* 0x000fe20000000800 */
[C---:B0-----:R-:W-:Y:S01]  /*ce6e0*/  PRMT R0, R35.reuse, 0x7770, RZ ;  /* 0x0000777023007816 */ /* 0x041fe200000000ff */
[----:B--2---:R0:W-:Y:S01]  /*ce6f0*/  @P2 STG.E.U8 desc[UR32][R22.64], R29 ;  /* 0x0000001d16002986 */ /* 0x0041e2000c101120 */
[----:B-1----:R-:W-:-:S03]  /*ce700*/  PRMT R2, R35, 0x7772, RZ ;  /* 0x0000777223027816 */ /* 0x002fc600000000ff */
[----:B------:R-:W2:Y:S04]  /*ce710*/  LDL.LU.64 R46, [R1+0xd60] ;  /* 0x000d6000012e7983 */ /* 0x000ea80000300a00 */
[----:B------:R-:W2:Y:S04]  /*ce720*/  LDL.LU.64 R40, [R1+0xd58] ;  /* 0x000d580001287983 */ /* 0x000ea80000300a00 */
[----:B0-----:R-:W2:Y:S04]  /*ce730*/  LDL.LU.64 R22, [R1+0xd88] ;  /* 0x000d880001167983 */ /* 0x001ea80000300a00 */
[----:B---3--:R0:W-:Y:S01]  /*ce740*/  @P4 STG.E.U8 desc[UR32][R32.64], R0 ;  /* 0x0000000020004986 */ /* 0x0081e2000c101120 */
[----:B------:R-:W-:Y:S01]  /*ce750*/  ISETP.LT.AND P4, PT, R45, UR4, !P0 ;  /* 0x000000042d007c0c */ /* 0x000fe2000c781270 */
[----:B------:R-:W-:-:S02]  /*ce760*/  ULDC UR4, c[0x0][0x228] ;  /* 0x00008a0000047ab9 */ /* 0x000fc40000000800 */
[----:B------:R-:W-:Y:S01]  /*ce770*/  ISETP.LT.AND P2, PT, R44, UR4, !P0 ;  /* 0x000000042c007c0c */ /* 0x000fe2000c741270 */
[----:B------:R-:W-:Y:S01]  /*ce780*/  ULDC UR4, c[0x0][0x228] ;  /* 0x00008a0000047ab9 */ /* 0x000fe20000000800 */
[C---:B0-----:R-:W-:Y:S01]  /*ce790*/  PRMT R0, R35.reuse, 0x7771, RZ ;  /* 0x0000777123007816 */ /* 0x041fe200000000ff */
[----:B------:R-:W3:Y:S04]  /*ce7a0*/  LDL.LU.64 R32, [R1+0xd80] ;  /* 0x000d800001207983 */ /* 0x000ee80000300a00 */
[----:B----4-:R0:W-:Y:S04]  /*ce7b0*/  @P6 STG.E.U8 desc[UR32][R60.64], R0 ;  /* 0x000000003c006986 */ /* 0x0101e8000c101120 */
[----:B------:R1:W-:Y:S01]  /*ce7c0*/  @P5 STG.E.U8 desc[UR32][R42.64], R2 ;  /* 0x000000022a005986 */ /* 0x0003e2000c101120 */
[----:B0-----:R-:W-:-:S03]  /*ce7d0*/  PRMT R0, R35, 0x7773, RZ ;  /* 0x0000777323007816 */ /* 0x001fc600000000ff */
[----:B------:R-:W4:Y:S01]  /*ce7e0*/  LDL.LU.64 R60, [R1+0xd78] ;  /* 0x000d7800013c7983 */ /* 0x000f220000300a00 */
[----:B-1----:R-:W-:-:S03]  /*ce7f0*/  PRMT R2, R34, 0x7770, RZ ;  /* 0x0000777022027816 */ /* 0x002fc600000000ff */
[----:B------:R-:W-:Y:S04]  /*ce800*/  @P4 STG.E.U8 desc[UR32][R54.64], R0 ;  /* 0x0000000036004986 */ /* 0x000fe8000c101120 */
[----:B------:R0:W-:Y:S04]  /*ce810*/  @P2 STG.E.U8 desc[UR32][R38.64], R2 ;  /* 0x0000000226002986 */ /* 0x0001e8000c101120 */
[----:B0-----:R-:W3:Y:S04]  /*ce820*/  LDL.LU.64 R38, [R1+0x4490] ;  /* 0x0044900001267983 */ /* 0x001ee80000300a00 */
[----:B------:R-:W4:Y:S01]  /*ce830*/  LDL.LU.64 R54, [R1+0xd90] ;  /* 0x000d900001367983 */ /* 0x000f220000300a00 */
        /* <DEDUP_REMOVED lines=10> */
[----:B------:R-:W-:Y:S01]  /*ce8e0*/  ULDC UR6, c[0x0][0x228] ;  /* 0x00008a0000067ab9 */ /* 0x000fe20000000800 */
[----:B------:R-:W-:Y:S01]  /*ce8f0*/  ISETP.LT.AND P2, PT, R24, UR8, !P3 ;  /* 0x0000000818007c0c */ /* 0x000fe2000df41270 */
[----:B--2---:R0:W-:Y:S01]  /*ce900*/  @P5 STG.E.U8 desc[UR32][R46.64], R0 ;  /* 0x000000002e005986 */ /* 0x0041e2000c101120 */
[----:B------:R-:W-:-:S03]  /*ce910*/  ULDC UR8, c[0x0][0x228] ;  /* 0x00008a0000087ab9 */ /* 0x000fc60000000800 */
[----:B------:R1:W-:Y:S01]  /*ce920*/  @P4 STG.E.U8 desc[UR32][R40.64], R2 ;  /* 0x0000000228004986 */ /* 0x0003e2000c101120 */
[----:B------:R-:W-:Y:S01]  /*ce930*/  ISETP.LT.AND P4, PT, R11, UR4, !P3 ;  /* 0x000000040b007c0c */ /* 0x000fe2000df81270 */
[----:B------:R-:W-:Y:S01]  /*ce940*/  ULDC UR4, c[0x0][0x228] ;  /* 0x00008a0000047ab9 */ /* 0x000fe20000000800 */
[----:B0-----:R-:W-:Y:S01]  /*ce950*/  PRMT R0, R34, 0x7773, RZ ;  /* 0x0000777322007816 */ /* 0x001fe200000000ff */
[----:B------:R-:W2:Y:S04]  /*ce960*/  LDL.LU.64 R46, [R1+0xda8] ;  /* 0x000da800012e7983 */ /* 0x000ea80000300a00 */
[----:B------:R0:W-:Y:S04]  /*ce970*/  @P0 STG.E.U8 desc[UR32][R22.64], R0 ;  /* 0x0000000016000986 */ /* 0x0001e8000c101120 */
[----:B-1----:R-:W2:Y:S01]  /*ce980*/  LDL.LU.64 R40, [R1+0xda0] ;  /* 0x000da00001287983 */ /* 0x002ea20000300a00 */
[----:B---3--:R-:W-:-:S02]  /*ce990*/  PRMT R2, R38, 0x7770, RZ ;  /* 0x0000777026027816 */ /* 0x008fc400000000ff */
[C---:B------:R-:W-:Y:S02]  /*ce9a0*/  PRMT R3, R38.reuse, 0x7771, RZ ;  /* 0x0000777126037816 */ /* 0x040fe400000000ff */
[----:B0-----:R-:W-:Y:S01]  /*ce9b0*/  PRMT R0, R38, 0x7772, RZ ;  /* 0x0000777226007816 */ /* 0x001fe200000000ff */
[----:B------:R-:W-:Y:S04]  /*ce9c0*/  @P6 STG.E.U8 desc[UR32][R32.64], R2 ;  /* 0x0000000220006986 */ /* 0x000fe8000c101120 */
[----:B----4-:R-:W-:Y:S04]  /*ce9d0*/  @P2 STG.E.U8 desc[UR32][R60.64], R3 ;  /* 0x000000033c002986 */ /* 0x010fe8000c101120 */
[----:B------:R0:W-:Y:S04]  /*ce9e0*/  @P4 STG.E.U8 desc[UR32][R30.64], R0 ;  /* 0x000000001e004986 */ /* 0x0001e8000c101120 */
[----:B0-----:R-:W3:Y:S01]  /*ce9f0*/  LDL.LU.64 R30, [R1+0x4488] ;  /* 0x00448800011e7983 */ /* 0x001ee20000300a00 */
[----:B------:R-:W-:-:S02]  /*cea00*/  ISETP.LT.AND P2, PT, R45, UR4, !P3 ;  /* 0x000000042d007c0c */ /* 0x000fc4000df41270 */
[----:B------:R-:W-:Y:S01]  /*cea10*/  PRMT R38, R38, 0x7773, RZ ;  /* 0x0000777326267816 */ /* 0x000fe200000000ff */
[----:B------:R-:W4:Y:S01]  /*cea20*/  LDL.LU.64 R34, [R1+0xdb0] ;  /* 0x000db00001227983 */ /* 0x000f220000300a00 */
[----:B------:R-:W-:Y:S01]  /*cea30*/  ISETP.LT.AND P0, PT, R44, UR6, !P3 ;  /* 0x000000062c007c0c */ /* 0x000fe2000df01270 */
[----:B------:R-:W-:Y:S01]  /*cea40*/  ULDC UR6, c[0x0][0x228] ;  /* 0x00008a0000067ab9 */ /* 0x000fe20000000800 */
[----:B------:R-:W-:Y:S01]  /*cea50*/  VIADD R0, R18, 0x36 ;  /* 0x0000003612007836 */ /* 0x000fe20000000000 */
[----:B------:R-:W4:Y:S01]  /*cea60*/  LDL.LU R60, [R1+0xac] ;  /* 0x0000ac00013c7983 */ /* 0x000f220000300800 */
[----:B------:R-:W-:-:S03]  /*cea70*/  ULDC UR4, c[0x0][0x22c] ;  /* 0x00008b0000047ab9 */ /* 0x000fc60000000800 */
[----:B------:R-:W4:Y:S04]  /*cea80*/  LDL.LU.64 R26, [R1+0xdd0] ;  /* 0x000dd000011a7983 */ /* 0x000f280000300a00 */
[----:B------:R-:W4:Y:S04]  /*cea90*/  LDL.LU.64 R22, [R1+0xdc8] ;  /* 0x000dc80001167983 */ /* 0x000f280000300a00 */
[----:B------:R0:W-:Y:S04]  /*ceaa0*/  @P2 STG.E.U8 desc[UR32][R54.64], R38 ;  /* 0x0000002636002986 */ /* 0x0001e8000c101120 */
[----:B------:R-:W4:Y:S04]  /*ceab0*/  LDL.LU.64 R32, [R1+0xdc0] ;  /* 0x000dc00001207983 */ /* 0x000f280000300a00 */
[----:B0-----:R-:W4:Y:S01]  /*ceac0*/  LDL.LU.64 R54, [R1+0xdb8] ;  /* 0x000db80001367983 */ /* 0x001f220000300a00 */
        /* <DEDUP_REMOVED lines=8> */
[----:B------:R-:W-:Y:S01]  /*ceb50*/  ISETP.LT.AND P2, PT, R24, UR6, !P5 ;  /* 0x0000000618007c0c */ /* 0x000fe2000ef41270 */
[----:B------:R-:W-:Y:S01]  /*ceb60*/  ULDC UR6, c[0x0][0x228] ;  /* 0x00008a0000067ab9 */ /* 0x000fe20000000800 */
[----:B---3--:R-:W-:-:S02]  /*ceb70*/  PRMT R0, R30, 0x7770, RZ ;  /* 0x000077701e007816 */ /* 0x008fc400000000ff */
[----:B------:R-:W-:-:S03]  /*ceb80*/  PRMT R2, R30, 0x7771, RZ ;  /* 0x000077711e027816 */ /* 0x000fc600000000ff */
[----:B------:R0:W-:Y:S01]  /*ceb90*/  @P0 STG.E.U8 desc[UR32][R42.64], R0 ;  /* 0x000000002a000986 */ /* 0x0001e2000c101120 */
[----:B------:R-:W-:Y:S01]  /*ceba0*/  ISETP.LT.AND P0, PT, R19, UR4, !P5 ;  /* 0x0000000413007c0c */ /* 0x000fe2000ef01270 */
[----:B------:R-:W-:Y:S02]  /*cebb0*/  ULDC UR4, c[0x0][0x22c] ;  /* 0x00008b0000047ab9 */ /* 0x000fe40000000800 */
[----:B--2---:R1:W-:Y:S01]  /*cebc0*/  @P6 STG.E.U8 desc[UR32][R46.64], R2 ;  /* 0x000000022e006986 */ /* 0x0043e2000c101120 */
[----:B0-----:R-:W-:-:S03]  /*cebd0*/  PRMT R0, R30, 0x7772, RZ ;  /* 0x000077721e007816 */ /* 0x001fc600000000ff */
[----:B------:R-:W2:Y:S01]  /*cebe0*/  LDL.LU R42, [R1+0x3c] ;  /* 0x00003c00012a7983 */ /* 0x000ea20000300800 */
[----:B------:R-:W-:-:S03]  /*cebf0*/  PRMT R30, R30, 0x7773, RZ ;  /* 0x000077731e1e7816 */ /* 0x000fc600000000ff */
[----:B------:R0:W-:Y:S04]  /*cec00*/  @P4 STG.E.U8 desc[UR32][R40.64], R0 ;  /* 0x0000000028004986 */ /* 0x0001e8000c101120 */
[----:B-1----:R-:W3:Y:S01]  /*cec10*/  LDL.LU.64 R46, [R1+0xdf8] ;  /* 0x000df800012e7983 */ /* 0x002ee20000300a00 */
[----:B------:R-:W-:Y:S01]  /*cec20*/  ISETP.LT.AND P4, PT, R11, UR8, !P5 ;  /* 0x000000080b007c0c */ /* 0x000fe2000ef81270 */
[----:B------:R-:W-:Y:S02]  /*cec30*/  ULDC UR8, c[0x0][0x228] ;  /* 0x00008a0000087ab9 */ /* 0x000fe40000000800 */
[----:B----4-:R1:W-:Y:S01]  /*cec40*/  @P3 STG.E.U8 desc[UR32][R34.64], R30 ;  /* 0x0000001e22003986 */ /* 0x0103e2000c101120 */
[----:B0-----:R-:W-:-:S03]  /*cec50*/  VIADD R0, R18, 0x38 ;  /* 0x0000003812007836 */ /* 0x001fc60000000000 */
[----:B------:R-:W4:Y:S01]  /*cec60*/  LDL.LU.64 R40, [R1+0xdf0] ;  /* 0x000df00001287983 */ /* 0x000f220000300a00 */
[----:B------:R-:W-:Y:S02]  /*cec70*/  ISETP.LT.AND P6, PT, R45, UR10, !P5 ;  /* 0x0000000a2d007c0c */ /* 0x000fe4000efc1270 */
[----:B------:R-:W-:Y:S02]  /*cec80*/  PRMT R3, R60, 0x7770, RZ ;  /* 0x000077703c037816 */ /* 0x000fe400000000ff */
[----:B------:R-:W-:Y:S01]  /*cec90*/  ISETP.GE.AND P3, PT, R0, UR17, PT ;  /* 0x0000001100007c0c */ /* 0x000fe2000bf66270 */
[----:B-1----:R-:W4:Y:S01]  /*ceca0*/  LDL.LU.64 R34, [R1+0xde8] ;  /* 0x000de80001227983 */ /* 0x002f220000300a00 */
[C---:B------:R-:W-:Y:S02]  /*cecb0*/  PRMT R2, R60.reuse, 0x7771, RZ ;  /* 0x000077713c027816 */ /* 0x040fe400000000ff */
[C---:B------:R-:W-:Y:S02]  /*cecc0*/  PRMT R0, R60.reuse, 0x7772, RZ ;  /* 0x000077723c007816 */ /* 0x040fe400000000ff */
[----:B------:R-:W-:-:S02]  /*cecd0*/  PRMT R20, R60, 0x7773, RZ ;  /* 0x000077733c147816 */ /* 0x000fc400000000ff */
[----:B------:R-:W4:Y:S04]  /*cece0*/  LDL.LU.64 R60, [R1+0xde0] ;  /* 0x000de000013c7983 */ /* 0x000f280000300a00 */
[----:B------:R-:W-:Y:S04]  /*cecf0*/  @P0 STG.E.U8 desc[UR32][R26.64], R3 ;  /* 0x000000031a000986 */ /* 0x000fe8000c101120 */
[----:B------:R0:W-:Y:S04]  /*ced00*/  @P2 STG.E.U8 desc[UR32][R22.64], R2 ;  /* 0x0000000216002986 */ /* 0x0001e8000c101120 */
[----:B------:R1:W-:Y:S04]  /*ced10*/  @P4 STG.E.U8 desc[UR32][R32.64], R0 ;  /* 0x0000000020004986 */ /* 0x0003e8000c101120 */
[----:B0-----:R-:W4:Y:S04]  /*ced20*/  LDL.LU.64 R22, [R1+0xe00] ;  /* 0x000e000001167983 */ /* 0x001f280000300a00 */
[----:B------:R0:W-:Y:S04]  /*ced30*/  @P6 STG.E.U8 desc[UR32][R54.64], R20 ;  /* 0x0000001436006986 */ /* 0x0001e8000c101120 */
[----:B-1----:R-:W4:Y:S04]  /*ced40*/  LDL.LU.64 R32, [R1+0xe20] ;  /* 0x000e200001207983 */ /* 0x002f280000300a00 */
[----:B0-----:R-:W4:Y:S01]  /*ced50*/  LDL.LU.64 R54, [R1+0xe18] ;  /* 0x000e180001367983 */ /* 0x001f220000300a00 */
[----:B------:R-:W-:Y:S01]  /*ced60*/  ISETP.LT.AND P0, PT, R44, UR6, !P5 ;  /* 0x000000062c007c0c */ /* 0x000fe2000ef01270 */
[----:B------:R-:W-:Y:S01]  /*ced70*/  ULDC UR6, c[0x0][0x228] ;  /* 0x00008a0000067ab9 */ /* 0x000fe20000000800 */
[----:B------:R-:W-:Y:S01]  /*ced80*/  VIADD R0, R18, 0x37 ;  /* 0x0000003712007836 */ /* 0x000fe20000000000 */
[----:B------:R-:W-:Y:S01]  /*ced90*/  ISETP.LT.AND P6, PT, R48, UR6, !P5 ;  /* 0x0000000630007c0c */ /* 0x000fe2000efc1270 */
[----:B------:R-:W-:-:S02]  /*ceda0*/  ULDC UR6, c[0x0][0x228] ;  /* 0x00008a0000067ab9 */ /* 0x000fc40000000800 */
[----:B------:R-:W-:Y:S01]  /*cedb0*/  ISETP.LT.AND P4, PT, R49, UR6, !P5 ;  /* 0x0000000631007c0c */ /* 0x000fe2000ef81270 */
[----:B------:R-:W-:Y:S01]  /*cedc0*/  ULDC UR6, c[0x0][0x228] ;  /* 0x00008a0000067ab9 */ /* 0x000fe20000000800 */
[----:B------:R-:W-:Y:S01]  /*cedd0*/  ISETP.GE.AND P2, PT, R0, UR4, PT ;  /* 0x0000000400007c0c */ /* 0x000fe2000bf46270 */
[----:B------:R-:W-:Y:S01]  /*cede0*/  ULDC UR4, c[0x0][0x228] ;  /* 0x00008a0000047ab9 */ /* 0x000fe20000000800 */
[----:B------:R-:W-:Y:S02]  /*cedf0*/  ISETP.LT.AND P5, PT, R56, UR8, !P5 ;  /* 0x0000000838007c0c */ /* 0x000fe4000efa1270 */
[C---:B--2---:R-:W-:Y:S02]  /*cee00*/  PRMT R0, R42.reuse, 0x7770, RZ ;  /* 0x000077702a007816 */ /* 0x044fe400000000ff */
[C---:B------:R-:W-:Y:S02]  /*cee10*/  PRMT R2, R42.reuse, 0x7771, RZ ;  /* 0x000077712a027816 */ /* 0x040fe400000000ff */
[C---:B------:R-:W-:Y:S01]  /*cee20*/  PRMT R3, R42.reuse, 0x7772, RZ ;  /* 0x000077722a037816 */ /* 0x040fe200000000ff */
[----:B---3--:R0:W-:Y:S01]  /*cee30*/  @P0 STG.E.U8 desc[UR32][R46.64], R0 ;  /* 0x000000002e000986 */ /* 0x0081e2000c101120 */
[----:B------:R-:W-:Y:S01]  /*cee40*/  ISETP.LT.AND P0, PT, R19, UR4, !P2 ;  /* 0x0000000413007c0c */ /* 0x000fe2000d701270 */
[----:B------:R-:W-:Y:S01]  /*cee50*/  ULDC UR4, c[0x0][0x228] ;  /* 0x00008a0000047ab9 */ /* 0x000fe20000000800 */
[----:B------:R-:W-:Y:S01]  /*cee60*/  PRMT R20, R42, 0x7773, RZ ;  /* 0x000077732a147816 */ /* 0x000fe200000000ff */
[----:B----4-:R1:W-:Y:S01]  /*cee70*/  @P6 STG.E.U8 desc[UR32][R40.64], R2 ;  /* 0x0000000228006986 */ /* 0x0103e2000c101120 */
[----:B------:R-:W-:Y:S01]  /*cee80*/  ISETP.LT.AND P6, PT, R11, UR6, !P2 ;  /* 0x000000060b007c0c */ /* 0x000fe2000d7c1270 */
[----:B------:R-:W-:Y:S01]  /*cee90*/  ULDC UR6, c[0x0][0x228] ;  /* 0x00008a0000067ab9 */ /* 0x000fe20000000800 */
[----:B0-----:R-:W-:Y:S01]  /*ceea0*/  PRMT R0, R39, 0x7770, RZ ;  /* 0x0000777027007816 */ /* 0x001fe200000000ff */
[----:B------:R-:W2:Y:S04]  /*ceeb0*/  LDL.LU.64 R46, [R1+0xe40] ;  /* 0x000e4000012e7983 */ /* 0x000ea80000300a00 */
[----:B------:R-:W-:Y:S01]  /*ceec0*/  @P4 STG.E.U8 desc[UR32][R34.64], R3 ;  /* 0x0000000322004986 */ /* 0x000fe2000c101120 */
[----:B------:R-:W-:Y:S01]  /*ceed0*/  ISETP.LT.AND P4, PT, R24, UR4, !P2 ;  /* 0x0000000418007c0c */ /* 0x000fe2000d781270 */
[----:B------:R-:W-:Y:S01]  /*ceee0*/  ULDC UR4, c[0x0][0x228] ;  /* 0x00008a0000047ab9 */ /* 0x000fe20000000800 */
[----:B-1----:R-:W-:Y:S01]  /*ceef0*/  VIADD R2, R18, 0x39 ;  /* 0x0000003912027836 */ /* 0x002fe20000000000 */
[----:B------:R0:W-:Y:S01]  /*cef00*/  @P5 STG.E.U8 desc[UR32][R60.64], R20 ;  /* 0x000000143c005986 */ /* 0x0001e2000c101120 */
[----:B------:R-:W-:Y:S01]  /*cef10*/  ISETP.LT.AND P5, PT, R45, UR4, !P2 ;  /* 0x000000042d007c0c */ /* 0x000fe2000d7a1270 */
[----:B------:R-:W-:-:S02]  /*cef20*/  ULDC UR4, c[0x0][0x228] ;  /* 0x00008a0000047ab9 */ /* 0x000fc40000000800 */
[----:B0-----:R-:W3:Y:S04]  /*cef30*/  LDL.LU.64 R60, [R1+0xe38] ;  /* 0x000e3800013c7983 */ /* 0x001ee80000300a00 */
[----:B------:R-:W4:Y:S04]  /*cef40*/  LDL.LU.64 R40, [R1+0xe30] ;  /* 0x000e300001287983 */ /* 0x000f280000300a00 */
[----:B------:R0:W-:Y:S01]  /*cef50*/  @P0 STG.E.U8 desc[UR32][R22.64], R0 ;  /* 0x0000000016000986 */ /* 0x0001e2000c101120 */
[----:B------:R-:W-:Y:S02]  /*cef60*/  ISETP.GE.AND P0, PT, R2, UR15, PT ;  /* 0x0000000f02007c0c */ /* 0x000fe4000bf06270 */
[C---:B------:R-:W-:Y:S01]  /*cef70*/  PRMT R2, R39.reuse, 0x7772, RZ ;  /* 0x0000777227027816 */ /* 0x040fe200000000ff */
[----:B------:R-:W4:Y:S01]  /*cef80*/  LDL.LU.64 R34, [R1+0xe28] ;  /* 0x000e280001227983 */ /* 0x000f220000300a00 */
[----:B0-----:R-:W-:-:S02]  /*cef90*/  PRMT R0, R39, 0x7771, RZ ;  /* 0x0000777127007816 */ /* 0x001fc400000000ff */
[----:B------:R-:W-:-:S03]  /*cefa0*/  PRMT R39, R39, 0x7773, RZ ;  /* 0x0000777327277816 */ /* 0x000fc600000000ff */
[----:B------:R0:W-:Y:S04]  /*cefb0*/  @P4 STG.E.U8 desc[UR32][R32.64], R0 ;  /* 0x0000000020004986 */ /* 0x0001e8000c101120 */
[----:B------:R-:W-:Y:S04]  /*cefc0*/  @P6 STG.E.U8 desc[UR32][R54.64], R2 ;  /* 0x0000000236006986 */ /* 0x000fe8000c101120 */
[----:B------:R1:W-:Y:S04]  /*cefd0*/  @P5 STG.E.U8 desc[UR32][R16.64], R39 ;  /* 0x0000002710005986 */ /* 0x0003e8000c101120 */
[----:B0-----:R-:W4:Y:S04]  /*cefe0*/  LDL.LU.64 R32, [R1+0xe50] ;  /* 0x000e500001207983 */ /* 0x001f280000300a00 */
[----:B-1----:R-:W4:Y:S01]  /*ceff0*/  LDL.LU.64 R16, [R1+0x4480] ;  /* 0x0044800001107983 */ /* 0x002f220000300a00 */
[----:B------:R-:W-:Y:S01]  /*cf000*/  ISETP.LT.AND P4, PT, R44, UR4, !P2 ;  /* 0x000000042c007c0c */ /* 0x000fe2000d781270 */
[----:B------:R-:W-:-:S02]  /*cf010*/  ULDC UR4, c[0x0][0x228] ;  /* 0x00008a0000047ab9 */ /* 0x000fc40000000800 */
[----:B------:R-:W-:Y:S01]  /*cf020*/  ISETP.LT.AND P5, PT, R48, UR4, !P2 ;  /* 0x0000000430007c0c */ /* 0x000fe2000d7a1270 */
[----:B------:R-:W-:Y:S01]  /*cf030*/  ULDC UR4, c[0x0][0x228] ;  /* 0x00008a0000047ab9 */ /* 0x000fe20000000800 */
[C---:B------:R-:W-:Y:S01]  /*cf040*/  PRMT R0, R31.reuse, 0x7770, RZ ;  /* 0x000077701f007816 */ /* 0x040fe200000000ff */
[----:B------:R-:W4:Y:S01]  /*cf050*/  LDL.LU.64 R22, [R1+0xe60] ;  /* 0x000e600001167983 */ /* 0x000f220000300a00 */
[----:B------:R-:W-:Y:S02]  /*cf060*/  PRMT R2, R31, 0x7771, RZ ;  /* 0x000077711f027816 */ /* 0x000fe400000000ff */
[----:B------:R-:W-:Y:S01]  /*cf070*/  ISETP.LT.AND P6, PT, R49, UR6, !P2 ;  /* 0x0000000631007c0c */ /* 0x000fe2000d7c1270 */
[----:B------:R-:W-:Y:S01]  /*cf080*/  ULDC UR6, c[0x0][0x228] ;  /* 0x00008a0000067ab9 */ /* 0x000fe20000000800 */
[----:B------:R-:W-:Y:S01]  /*cf090*/  ISETP.LT.AND P2, PT, R56, UR4, !P2 ;  /* 0x0000000438007c0c */ /* 0x000fe2000d741270 */
[----:B------:R-:W-:Y:S01]  /*cf0a0*/  ULDC UR4, c[0x0][0x228] ;  /* 0x00008a0000047ab9 */ /* 0x000fe20000000800 */
[C---:B------:R-:W-:Y:S01]  /*cf0b0*/  PRMT R3, R31.reuse, 0x7772, RZ ;  /* 0x000077721f037816 */ /* 0x040fe200000000ff */
[----:B------:R-:W4:Y:S01]  /*cf0c0*/  LDL.LU.64 R54, [R1+0xe58] ;  /* 0x000e580001367983 */ /* 0x000f220000300a00 */
[----:B------:R-:W-:-:S03]  /*cf0d0*/  PRMT R31, R31, 0x7773, RZ ;  /* 0x000077731f1f7816 */ /* 0x000fc600000000ff */
[----:B--2---:R-:W-:Y:S01]  /*cf0e0*/  @P4 STG.E.U8 desc[UR32][R46.64], R0 ;  /* 0x000000002e004986 */ /* 0x004fe2000c101120 */
[----:B------:R-:W-:Y:S01]  /*cf0f0*/  ISETP.LT.AND P4, PT, R19, UR4, !P3 ;  /* 0x0000000413007c0c */ /* 0x000fe2000df81270 */
[----:B------:R-:W-:Y:S02]  /*cf100*/  ULDC UR4, c[0x0][0x228] ;  /* 0x00008a0000047ab9 */ /* 0x000fe40000000800 */
[----:B---3--:R0:W-:Y:S01]  /*cf110*/  @P5 STG.E.U8 desc[UR32][R60.64], R2 ;  /* 0x000000023c005986 */ /* 0x0081e2000c101120 */
[----:B------:R-:W-:Y:S01]  /*cf120*/  ISETP.LT.AND P5, PT, R24, UR6, !P3 ;  /* 0x0000000618007c0c */ /* 0x000fe2000dfa1270 */
[----:B------:R-:W-:Y:S02]  /*cf130*/  ULDC UR6, c[0x0][0x228] ;  /* 0x00008a0000067ab9 */ /* 0x000fe40000000800 */
[----:B----4-:R-:W-:Y:S04]  /*cf140*/  @P6 STG.E.U8 desc[UR32][R40.64], R3 ;  /* 0x0000000328006986 */ /* 0x010fe8000c101120 */
[----:B------:R-:W-:Y:S04]  /*cf150*/  @P2 STG.E.U8 desc[UR32][R34.64], R31 ;  /* 0x0000001f22002986 */ /* 0x000fe8000c101120 */
[----:B0-----:R-:W2:Y:S01]  /*cf160*/  LDL.LU.64 R60, [R1+0xe70] ;  /* 0x000e7000013c7983 */ /* 0x001ea20000300a00 */
[----:B------:R-:W-:-:S02]  /*cf170*/  PRMT R0, R16, 0x7770, RZ ;  /* 0x0000777010007816 */ /* 0x000fc400000000ff */
[----:B------:R-:W-:-:S03]  /*cf180*/  PRMT R2, R16, 0x7771, RZ ;  /* 0x0000777110027816 */ /* 0x000fc600000000ff */
[----:B------:R-:W-:Y:S04]  /*cf190*/  @P4 STG.E.U8 desc[UR32][R32.64], R0 ;  /* 0x0000000020004986 */ /* 0x000fe8000c101120 */
[----:B------:R0:W-:Y:S04]  /*cf1a0*/  @P5 STG.E.U8 desc[UR32][R12.64], R2 ;  /* 0x000000020c005986 */ /* 0x0001e8000c101120 */
[----:B0-----:R-:W3:Y:S01]  /*cf1b0*/  LDL.LU.64 R12, [R1+0x4478] ;  /* 0x00447800010c7983 */ /* 0x001ee20000300a00 */
[----:B------:R-:W-:Y:S01]  /*cf1c0*/  ISETP.LT.AND P2, PT, R11, UR4, !P3 ;  /* 0x000000040b007c0c */ /* 0x000fe2000df41270 */
[----:B------:R-:W-:Y:S01]  /*cf1d0*/  ULDC UR4, c[0x0][0x228] ;  /* 0x00008a0000047ab9 */ /* 0x000fe20000000800 */
[----:B------:R-:W-:Y:S01]  /*cf1e0*/  ISETP.LT.AND P4, PT, R45, UR6, !P3 ;  /* 0x000000062d007c0c */ /* 0x000fe2000df81270 */
[----:B------:R-:W-:Y:S01]  /*cf1f0*/  ULDC UR6, c[0x0][0x228] ;  /* 0x00008a0000067ab9 */ /* 0x000fe20000000800 */
[----:B------:R-:W-:Y:S01]  /*cf200*/  ISETP.LT.AND P6, PT, R44, UR4, !P3 ;  /* 0x000000042c007c0c */ /* 0x000fe2000dfc1270 */
[----:B------:R-:W-:Y:S01]  /*cf210*/  VIADD R0, R18, 0x3a ;  /* 0x0000003a12007836 */ /* 0x000fe20000000000 */
[----:B------:R-:W-:Y:S01]  /*cf220*/  PRMT R2, R16, 0x7772, RZ ;  /* 0x0000777210027816 */ /* 0x000fe200000000ff */
[----:B------:R-:W4:Y:S01]  /*cf230*/  LDL.LU.64 R34, [R1+0xe80] ;  /* 0x000e800001227983 */ /* 0x000f220000300a00 */
[----:B------:R-:W-:Y:S01]  /*cf240*/  ISETP.LT.AND P5, PT, R48, UR6, !P3 ;  /* 0x0000000630007c0c */ /* 0x000fe2000dfa1270 */
[----:B------:R-:W-:Y:S01]  /*cf250*/  ULDC UR4, c[0x0][0x228] ;  /* 0x00008a0000047ab9 */ /* 0x000fe20000000800 */
[----:B------:R-:W-:Y:S01]  /*cf260*/  PRMT R16, R16, 0x7773, RZ ;  /* 0x0000777310107816 */ /* 0x000fe200000000ff */
[----:B------:R-:W4:Y:S01]  /*cf270*/  LDL.LU.64 R32, [R1+0xe78] ;  /* 0x000e780001207983 */ /* 0x000f220000300a00 */
[----:B------:R-:W-:-:S03]  /*cf280*/  ULDC UR6, c[0x0][0x228] ;  /* 0x00008a0000067ab9 */ /* 0x000fc60000000800 */
[----:B------:R0:W-:Y:S01]  /*cf290*/  @P2 STG.E.U8 desc[UR32][R22.64], R2 ;  /* 0x0000000216002986 */ /* 0x0001e2000c101120 */
[----:B------:R-:W-:-:S03]  /*cf2a0*/  ISETP.GE.AND P2, PT, R0, UR13, PT ;  /* 0x0000000d00007c0c */ /* 0x000fc6000bf46270 */
[----:B------:R-:W4:Y:S04]  /*cf2b0*/  LDL.LU.64 R46, [R1+0xe98] ;  /* 0x000e9800012e7983 */ /* 0x000f280000300a00 */
[----:B------:R1:W-:Y:S04]  /*cf2c0*/  @P4 STG.E.U8 desc[UR32][R54.64], R16 ;  /* 0x0000001036004986 */ /* 0x0003e8000c101120 */
[----:B0-----:R-:W4:Y:S04]  /*cf2d0*/  LDL.LU.64 R22, [R1+0xe90] ;  /* 0x000e900001167983 */ /* 0x001f280000300a00 */
[----:B-1----:R-:W4:Y:S01]  /*cf2e0*/  LDL.LU.64 R54, [R1+0xea0] ;  /* 0x000ea00001367983 */ /* 0x002f220000300a00 */
[----:B---3--:R-:W-:-:S02]  /*cf2f0*/  PRMT R0, R12, 0x7770, RZ ;  /* 0x000077700c007816 */ /* 0x008fc400000000ff */
[----:B------:R-:W-:-:S03]  /*cf300*/  PRMT R2, R12, 0x7771, RZ ;  /* 0x000077710c027816 */ /* 0x000fc600000000ff */
[----:B--2---:R-:W-:Y:S04]  /*cf310*/  @P6 STG.E.U8 desc[UR32][R60.64], R0 ;  /* 0x000000003c006986 */ /* 0x004fe8000c101120 */
[----:B------:R0:W-:Y:S04]  /*cf320*/  @P5 STG.E.U8 desc[UR32][R8.64], R2 ;  /* 0x0000000208005986 */ /* 0x0001e8000c101120 */
[----:B0-----:R-:W2:Y:S04]  /*cf330*/  LDL.LU.64 R8, [R1+0x4470] ;  /* 0x0044700001087983 */ /* 0x001ea80000300a00 */
[----:B------:R-:W3:Y:S04]  /*cf340*/  LDL.LU.64 R40, [R1+0xea8] ;  /* 0x000ea80001287983 */ /* 0x000ee80000300a00 */
[----:B------:R-:W3:Y:S01]  /*cf350*/  LDL.LU.64 R60, [R1+0xeb0] ;  /* 0x000eb000013c7983 */ /* 0x000ee20000300a00 */
[----:B------:R-:W-:Y:S01]  /*cf360*/  ISETP.LT.AND P4, PT, R49, UR4, !P3 ;  /* 0x0000000431007c0c */ /* 0x000fe2000df81270 */
[----:B------:R-:W-:Y:S01]  /*cf370*/  ULDC UR4, c[0x0][0x228] ;  /* 0x00008a0000047ab9 */ /* 0x000fe20000000800 */
[----:B------:R-:W-:-:S02]  /*cf380*/  PRMT R2, R12, 0x7772, RZ ;  /* 0x000077720c027816 */ /* 0x000fc400000000ff */
[----:B------:R-:W-:Y:S01]  /*cf390*/  ISETP.LT.AND P3, PT, R56, UR6, !P3 ;  /* 0x0000000638007c0c */ /* 0x000fe2000df61270 */
[----:B------:R-:W-:Y:S01]  /*cf3a0*/  ULDC UR6, c[0x0][0x228] ;  /* 0x00008a0000067ab9 */ /* 0x000fe20000000800 */
[----:B------:R-:W-:Y:S01]  /*cf3b0*/  ISETP.LT.AND P5, PT, R19, UR4, !P0 ;  /* 0x0000000413007c0c */ /* 0x000fe2000c7a1270 */
[----:B------:R-:W-:Y:S01]  /*cf3c0*/  VIADD R0, R18, 0x3b ;  /* 0x0000003b12007836 */ /* 0x000fe20000000000 */
[----:B------:R-:W-:Y:S01]  /*cf3d0*/  ISETP.LT.AND P6, PT, R24, UR6, !P0 ;  /* 0x0000000618007c0c */ /* 0x000fe2000c7c1270 */
[----:B------:R-:W-:Y:S01]  /*cf3e0*/  ULDC UR4, c[0x0][0x228] ;  /* 0x00008a0000047ab9 */ /* 0x000fe20000000800 */
[----:B------:R-:W-:Y:S01]  /*cf3f0*/  PRMT R12, R12, 0x7773, RZ ;  /* 0x000077730c0c7816 */ /* 0x000fe200000000ff */
[----:B------:R-:W-:Y:S02]  /*cf400*/  ULDC UR6, c[0x0][0x228] ;  /* 0x00008a0000067ab9 */ /* 0x000fe40000000800 */
[----:B----4-:R0:W-:Y:S04]  /*cf410*/  @P4 STG.E.U8 desc[UR32][R34.64], R2 ;  /* 0x0000000222004986 */ /* 0x0101e8000c101120 */
[----:B0-----:R-:W4:Y:S01]  /*cf420*/  LDL.LU.64 R34, [R1+0xeb8] ;  /* 0x000eb80001227983 */ /* 0x001f220000300a00 */
[----:B------:R-:W-:-:S03]  /*cf430*/  ISETP.GE.AND P4, PT, R0, UR11, PT ;  /* 0x0000000b00007c0c */ /* 0x000fc6000bf86270 */
[----:B------:R0:W-:Y:S01]  /*cf440*/  @P3 STG.E.U8 desc[UR32][R32.64], R12 ;  /* 0x0000000c20003986 */ /* 0x0001e2000c101120 */
[----:B------:R-:W-:-:S05]  /*cf450*/  VIADD R0, R18, 0x3c ;  /* 0x0000003c12007836 */ /* 0x000fca0000000000 */
[----:B------:R-:W-:Y:S01]  /*cf460*/  ISETP.GE.AND P3, PT, R0, UR9, PT ;  /* 0x0000000900007c0c */ /* 0x000fe2000bf66270 */
[----:B------:R-:W-:Y:S01]  /*cf470*/  VIADD R0, R18, 0x3d ;  /* 0x0000003d12007836 */ /* 0x000fe20000000000 */
[----:B0-----:R-:W4:Y:S04]  /*cf480*/  LDL.LU.64 R32, [R1+0xed0] ;  /* 0x000ed00001207983 */ /* 0x001f280000300a00 */
[----:B------:R-:W4:Y:S01]  /*cf490*/  LDL.LU.64 R42, [R1+0xec8] ;  /* 0x000ec800012a7983 */ /* 0x000f220000300a00 */
[C---:B--2---:R-:W-:Y:S02]  /*cf4a0*/  PRMT R2, R8.reuse, 0x7770, RZ ;  /* 0x0000777008027816 */ /* 0x044fe400000000ff */
[----:B------:R-:W-:-:S03]  /*cf4b0*/  PRMT R3, R8, 0x7771, RZ ;  /* 0x0000777108037816 */ /* 0x000fc600000000ff */
[----:B------:R-:W-:Y:S04]  /*cf4c0*/  @P5 STG.E.U8 desc[UR32][R46.64], R2 ;  /* 0x000000022e005986 */ /* 0x000fe8000c101120 */
[----:B------:R-:W-:Y:S04]  /*cf4d0*/  @P6 STG.E.U8 desc[UR32][R22.64], R3 ;  /* 0x0000000316006986 */ /* 0x000fe8000c101120 */
[----:B------:R-:W0:Y:S01]  /*cf4e0*/  LDS.128 R20, [R57] ;  /* 0x0000000039147984 */ /* 0x000e220000000c00 */
[----:B------:R-:W-:Y:S01]  /*cf4f0*/  ISETP.LT.AND P6, PT, R11, UR4, !P0 ;  /* 0x000000040b007c0c */ /* 0x000fe2000c7c1270 */
[----:B------:R-:W-:Y:S01]  /*cf500*/  ULDC UR4, c[0x0][0x228] ;  /* 0x00008a0000047ab9 */ /* 0x000fe20000000800 */
[----:B------:R-:W-:-:S02]  /*cf510*/  ISETP.GE.AND P5, PT, R0, UR7, PT ;  /* 0x0000000700007c0c */ /* 0x000fc4000bfa6270 */
[----:B------:R-:W-:-:S09]  /*cf520*/  PRMT R0, R8, 0x7772, RZ ;  /* 0x0000777208007816 */ /* 0x000fd200000000ff */
[----:B------:R1:W-:Y:S01]  /*cf530*/  @P6 STG.E.U8 desc[UR32][R54.64], R0 ;  /* 0x0000000036006986 */ /* 0x0003e2000c101120 */
[----:B------:R-:W-:Y:S01]  /*cf540*/  ISETP.LT.AND P6, PT, R45, UR4, !P0 ;  /* 0x000000042d007c0c */ /* 0x000fe2000c7c1270 */
[----:B------:R-:W-:Y:S01]  /*cf550*/  ULDC UR4, c[0x0][0x228] ;  /* 0x00008a0000047ab9 */ /* 0x000fe20000000800 */
[----:B------:R-:W-:Y:S01]  /*cf560*/  PRMT R8, R8, 0x7773, RZ ;  /* 0x0000777308087816 */ /* 0x000fe200000000ff */
[----:B-1----:R-:W2:Y:S10]  /*cf570*/  LDL.LU.64 R54, [R1+0xed8] ;  /* 0x000ed80001367983 */ /* 0x002eb40000300a00 */
[----:B---3--:R-:W-:Y:S01]  /*cf580*/  @P6 STG.E.U8 desc[UR32][R40.64], R8 ;  /* 0x0000000828006986 */ /* 0x008fe2000c101120 */
[----:B------:R-:W-:Y:S01]  /*cf590*/  ISETP.LT.AND P6, PT, R44, UR4, !P0 ;  /* 0x000000042c007c0c */ /* 0x000fe2000c7c1270 */
[----:B------:R-:W-:-:S02]  /*cf5a0*/  ULDC UR4, c[0x0][0x228] ;  /* 0x00008a0000047ab9 */ /* 0x000fc40000000800 */
[----:B------:R-:W3:Y:S01]  /*cf5b0*/  LDL.LU.64 R46, [R1+0xee8] ;  /* 0x000ee800012e7983 */ /* 0x000ee20000300a00 */
[----:B0-----:R-:W-:-:S09]  /*cf5c0*/  PRMT R0, R20, 0x7770, RZ ;  /* 0x0000777014007816 */ /* 0x001fd200000000ff */
[----:B------:R0:W-:Y:S04]  /*cf5d0*/  @P6 STG.E.U8 desc[UR32][R60.64], R0 ;  /* 0x000000003c006986 */ /* 0x0001e8000c101120 */
[----:B0-----:R-:W3:Y:S04]  /*cf5e0*/  LDL.LU.64 R60, [R1+0xee0] ;  /* 0x000ee000013c7983 */ /* 0x001ee80000300a00 */
[----:B------:R-:W3:Y:S01]  /*cf5f0*/  LDL.LU.64 R40, [R1+0xef0] ;  /* 0x000ef00001287983 */ /* 0x000ee20000300a00 */
[----:B------:R-:W-:Y:S01]  /*cf600*/  ISETP.LT.AND P6, PT, R48, UR4, !P0 ;  /* 0x0000000430007c0c */ /* 0x000fe2000c7c1270 */
[----:B------:R-:W-:Y:S01]  /*cf610*/  ULDC UR4, c[0x0][0x228] ;  /* 0x00008a0000047ab9 */ /* 0x000fe20000000800 */
[----:B------:R-:W-:-:S11]  /*cf620*/  PRMT R0, R20, 0x7771, RZ ;  /* 0x0000777114007816 */ /* 0x000fd600000000ff */
[----:B----4-:R0:W-:Y:S01]  /*cf630*/  @P6 STG.E.U8 desc[UR32][R34.64], R0 ;  /* 0x0000000022006986 */ /* 0x0101e2000c101120 */
[----:B------:R-:W-:Y:S01]  /*cf640*/  ISETP.LT.AND P6, PT, R49, UR4, !P0 ;  /* 0x0000000431007c0c */ /* 0x000fe2000c7c1270 */
[----:B------:R-:W-:Y:S02]  /*cf650*/  ULDC UR4, c[0x0][0x228] ;  /* 0x00008a0000047ab9 */ /* 0x000fe40000000800 */
[----:B------:R-:W-:Y:S01]  /*cf660*/  ISETP.LT.AND P0, PT, R56, UR4, !P0 ;  /* 0x0000000438007c0c */ /* 0x000fe2000c701270 */
[----:B------:R-:W-:Y:S01]  /*cf670*/  VIADD R2, R18, 0x3e ;  /* 0x0000003e12027836 */ /* 0x000fe20000000000 */
[----:B------:R-:W-:Y:S01]  /*cf680*/  ULDC UR4, c[0x0][0x228] ;  /* 0x00008a0000047ab9 */ /* 0x000fe20000000800 */
[----:B------:R-:W4:Y:S01]  /*cf690*/  LDL.LU R18, [R1+0x4468] ;  /* 0x0044680001127983 */ /* 0x000f220000300800 */
[----:B0-----:R-:W-:-:S03]  /*cf6a0*/  PRMT R0, R20, 0x7772, RZ ;  /* 0x0000777214007816 */ /* 0x001fc600000000ff */
[----:B------:R-:W4:Y:S01]  /*cf6b0*/  LDL.LU.64 R34, [R1+0xef8] ;  /* 0x000ef80001227983 */ /* 0x000f220000300a00 */
[----:B------:R-:W-:-:S03]  /*cf6c0*/  PRMT R20, R20, 0x7773, RZ ;  /* 0x0000777314147816 */ /* 0x000fc600000000ff */
[----:B------:R0:W-:Y:S04]  /*cf6d0*/  @P6 STG.E.U8 desc[UR32][R32.64], R0 ;  /* 0x0000000020006986 */ /* 0x0001e8000c101120 */
[----:B------:R-:W-:Y:S01]  /*cf6e0*/  @P0 STG.E.U8 desc[UR32][R42.64], R20 ;  /* 0x000000142a000986 */ /* 0x000fe2000c101120 */
[----:B------:R-:W-:Y:S01]  /*cf6f0*/  ISETP.LT.AND P0, PT, R19, UR4, !P2 ;  /* 0x0000000413007c0c */ /* 0x000fe2000d701270 */
[----:B------:R-:W-:Y:S01]  /*cf700*/  ULDC UR4, c[0x0][0x228] ;  /* 0x00008a0000047ab9 */ /* 0x000fe20000000800 */
[C---:B0-----:R-:W-:Y:S01]  /*cf710*/  PRMT R0, R17.reuse, 0x7770, RZ ;  /* 0x0000777011007816 */ /* 0x041fe200000000ff */
[----:B------:R-:W4:Y:S10]  /*cf720*/  LDL.LU.64 R32, [R1+0xf00] ;  /* 0x000f000001207983 */ /* 0x000f340000300a00 */
[----:B--2---:R0:W-:Y:S01]  /*cf730*/  @P0 STG.E.U8 desc[UR32][R54.64], R0 ;  /* 0x0000000036000986 */ /* 0x0041e2000c101120 */
[----:B------:R-:W-:Y:S01]  /*cf740*/  ISETP.LT.AND P0, PT, R24, UR4, !P2 ;  /* 0x0000000418007c0c */ /* 0x000fe2000d701270 */
[----:B------:R-:W-:Y:S01]  /*cf750*/  ULDC UR4, c[0x0][0x228] ;  /* 0x00008a0000047ab9 */ /* 0x000fe20000000800 */
[----:B0-----:R-:W-:Y:S01]  /*cf760*/  PRMT R0, R17, 0x7771, RZ ;  /* 0x0000777111007816 */ /* 0x001fe200000000ff */
[----:B------:R-:W2:Y:S10]  /*cf770*/  LDL.LU.64 R54, [R1+0xf10] ;  /* 0x000f100001367983 */ /* 0x000eb40000300a00 */
[----:B---3--:R0:W-:Y:S01]  /*cf780*/  @P0 STG.E.U8 desc[UR32][R46.64], R0 ;  /* 0x000000002e000986 */ /* 0x0081e2000c101120 */
[----:B------:R-:W-:Y:S01]  /*cf790*/  ISETP.LT.AND P0, PT, R11, UR4, !P2 ;  /* 0x000000040b007c0c */ /* 0x000fe2000d701270 */
[----:B------:R-:W-:-:S02]  /*cf7a0*/  ULDC UR4, c[0x0][0x228] ;  /* 0x00008a0000047ab9 */ /* 0x000fc40000000800 */
[----:B------:R-:W3:Y:S01]  /*cf7b0*/  LDL.LU.64 R42, [R1+0xf08] ;  /* 0x000f0800012a7983 */ /* 0x000ee20000300a00 */
[----:B0-----:R-:W-:-:S09]  /*cf7c0*/  PRMT R0, R17, 0x7772, RZ ;  /* 0x0000777211007816 */ /* 0x001fd200000000ff */
[----:B------:R0:W-:Y:S01]  /*cf7d0*/  @P0 STG.E.U8 desc[UR32][R60.64], R0 ;  /* 0x000000003c000986 */ /* 0x0001e2000c101120 */
[----:B------:R-:W-:Y:S01]  /*cf7e0*/  ISETP.LT.AND P0, PT, R45, UR4, !P2 ;  /* 0x000000042d007c0c */ /* 0x000fe2000d701270 */
[----:B------:R-:W-:Y:S01]  /*cf7f0*/  ULDC UR4, c[0x0][0x228] ;  /* 0x00008a0000047ab9 */ /* 0x000fe20000000800 */
[----:B------:R-:W-:Y:S01]  /*cf800*/  PRMT R17, R17, 0x7773, RZ ;  /* 0x0000777311117816 */ /* 0x000fe200000000ff */
[----:B0-----:R-:W3:Y:S04]  /*cf810*/  LDL.LU.64 R60, [R1+0xf18] ;  /* 0x000f1800013c7983 */ /* 0x001ee80000300a00 */
[----:B------:R-:W3:Y:S06]  /*cf820*/  LDL.LU.64 R46, [R1+0xf28] ;  /* 0x000f2800012e7983 */ /* 0x000eec0000300a00 */
[----:B------:R0:W-:Y:S04]  /*cf830*/  @P0 STG.E.U8 desc[UR32][R40.64], R17 ;  /* 0x0000001128000986 */ /* 0x0001e8000c101120 */
[----:B0-----:R-:W3:Y:S01]  /*cf840*/  LDL.LU.64 R40, [R1+0xf20] ;  /* 0x000f200001287983 */ /* 0x001ee20000300a00 */
[----:B------:R-:W-:Y:S01]  /*cf850*/  ISETP.LT.AND P0, PT, R44, UR4, !P2 ;  /* 0x000000042c007c0c */ /* 0x000fe2000d701270 */
[----:B------:R-:W-:Y:S01]  /*cf860*/  ULDC UR4, c[0x0][0x228] ;  /* 0x00008a0000047ab9 */ /* 0x000fe20000000800 */
[----:B------:R-:W-:-:S11]  /*cf870*/  PRMT R0, R13, 0x7770, RZ ;  /* 0x000077700d007816 */ /* 0x000fd600000000ff */
[----:B----4-:R0:W-:Y:S01]  /*cf880*/  @P0 STG.E.U8 desc[UR32][R34.64], R0 ;  /* 0x0000000022000986 */ /* 0x0101e2000c101120 */
[----:B------:R-:W-:Y:S01]  /*cf890*/  ISETP.LT.AND P0, PT, R48, UR4, !P2 ;  /* 0x0000000430007c0c */ /* 0x000fe2000d701270 */
[----:B------:R-:W-:Y:S01]  /*cf8a0*/  ULDC UR4, c[0x0][0x228] ;  /* 0x00008a0000047ab9 */ /* 0x000fe20000000800 */
[----:B0-----:R-:W-:Y:S01]  /*cf8b0*/  PRMT R0, R13, 0x7771, RZ ;  /* 0x000077710d007816 */ /* 0x001fe200000000ff */
[----:B------:R-:W4:Y:S10]  /*cf8c0*/  LDL.LU.64 R34, [R1+0xf38] ;  /* 0x000f380001227983 */ /* 0x000f340000300a00 */
[----:B------:R0:W-:Y:S01]  /*cf8d0*/  @P0 STG.E.U8 desc[UR32][R32.64], R0 ;  /* 0x0000000020000986 */ /* 0x0001e2000c101120 */
[----:B------:R-:W-:Y:S01]  /*cf8e0*/  ISETP.LT.AND P0, PT, R49, UR4, !P2 ;  /* 0x0000000431007c0c */ /* 0x000fe2000d701270 */
[----:B------:R-:W-:-:S02]  /*cf8f0*/  ULDC UR4, c[0x0][0x228] ;  /* 0x00008a0000047ab9 */ /* 0x000fc40000000800 */
[----:B------:R-:W-:Y:S01]  /*cf900*/  ISETP.LT.AND P2, PT, R56, UR4, !P2 ;  /* 0x0000000438007c0c */ /* 0x000fe2000d741270 */
[----:B------:R-:W-:Y:S01]  /*cf910*/  ULDC UR4, c[0x0][0x228] ;  /* 0x00008a0000047ab9 */ /* 0x000fe20000000800 */
[C---:B0-----:R-:W-:Y:S01]  /*cf920*/  PRMT R0, R13.reuse, 0x7772, RZ ;  /* 0x000077720d007816 */ /* 0x041fe200000000ff */
[----:B------:R-:W4:Y:S01]  /*cf930*/  LDL.LU.64 R32, [R1+0xf30] ;  /* 0x000f300001207983 */ /* 0x000f220000300a00 */
[----:B------:R-:W-:-:S06]  /*cf940*/  PRMT R13, R13, 0x7773, RZ ;  /* 0x000077730d0d7816 */ /* 0x000fcc00000000ff */
[----:B--2---:R0:W-:Y:S01]  /*cf950*/  @P0 STG.E.U8 desc[UR32][R54.64], R0 ;  /* 0x0000000036000986 */ /* 0x0041e2000c101120 */
[----:B------:R-:W-:Y:S01]  /*cf960*/  ISETP.LT.AND P0, PT, R19, UR4, !P4 ;  /* 0x0000000413007c0c */ /* 0x000fe2000e701270 */
[----:B------:R-:W-:Y:S02]  /*cf970*/  ULDC UR4, c[0x0][0x228] ;  /* 0x00008a0000047ab9 */ /* 0x000fe40000000800 */
[----:B---3--:R-:W-:Y:S01]  /*cf980*/  @P2 STG.E.U8 desc[UR32][R42.64], R13 ;  /* 0x0000000d2a002986 */ /* 0x008fe2000c101120 */
[----:B------:R-:W-:Y:S01]  /*cf990*/  ISETP.LT.AND P2, PT, R24, UR4, !P4 ;  /* 0x0000000418007c0c */ /* 0x000fe2000e741270 */
[----:B------:R-:W-:Y:S02]  /*cf9a0*/  ULDC UR4, c[0x0][0x228] ;  /* 0x00008a0000047ab9 */ /* 0x000fe40000000800 */
[----:B0-----:R-:W2:Y:S01]  /*cf9b0*/  LDL.LU.64 R54, [R1+0xf40] ;  /* 0x000f400001367983 */ /* 0x001ea20000300a00 */
[----:B------:R-:W-:-:S05]  /*cf9c0*/  PRMT R0, R9, 0x7770, RZ ;  /* 0x0000777009007816 */ /* 0x000fca00000000ff */
[----:B------:R0:W-:Y:S01]  /*cf9d0*/  @P0 STG.E.U8 desc[UR32][R60.64], R0 ;  /* 0x000000003c000986 */ /* 0x0001e2000c101120 */
[----:B------:R-:W-:Y:S01]  /*cf9e0*/  ISETP.LT.AND P0, PT, R11, UR4, !P4 ;  /* 0x000000040b007c0c */ /* 0x000fe2000e701270 */
[----:B------:R-:W-:Y:S02]  /*cf9f0*/  ULDC UR4, c[0x0][0x228] ;  /* 0x00008a0000047ab9 */ /* 0x000fe40000000800 */
[----:B0-----:R-:W3:Y:S01]  /*cfa00*/  LDL.LU.64 R60, [R1+0xf58] ;  /* 0x000f5800013c7983 */ /* 0x001ee20000300a00 */
[----:B------:R-:W-:-:S03]  /*cfa10*/  PRMT R0, R9, 0x7771, RZ ;  /* 0x0000777109007816 */ /* 0x000fc600000000ff */
[----:B------:R-:W3:Y:S04]  /*cfa20*/  LDL.LU.64 R42, [R1+0xf50] ;  /* 0x000f5000012a7983 */ /* 0x000ee80000300a00 */
[----:B------:R0:W-:Y:S04]  /*cfa30*/  @P2 STG.E.U8 desc[UR32][R46.64], R0 ;  /* 0x000000002e002986 */ /* 0x0001e8000c101120 */
[----:B0-----:R-:W3:Y:S01]  /*cfa40*/  LDL.LU.64 R46, [R1+0xf48] ;  /* 0x000f4800012e7983 */ /* 0x001ee20000300a00 */
[----:B------:R-:W-:-:S05]  /*cfa50*/  PRMT R0, R9, 0x7772, RZ ;  /* 0x0000777209007816 */ /* 0x000fca00000000ff */
[----:B------:R0:W-:Y:S04]  /*cfa60*/  @P0 STG.E.U8 desc[UR32][R40.64], R0 ;  /* 0x0000000028000986 */ /* 0x0001e8000c101120 */
[----:B0-----:R-:W3:Y:S01]  /*cfa70*/  LDL.LU.64 R40, [R1+0xf70] ;  /* 0x000f700001287983 */ /* 0x001ee20000300a00 */
[----:B------:R-:W-:Y:S01]  /*cfa80*/  ISETP.LT.AND P2, PT, R45, UR4, !P4 ;  /* 0x000000042d007c0c */ /* 0x000fe2000e741270 */
[----:B------:R-:W-:Y:S02]  /*cfa90*/  ULDC UR4, c[0x0][0x228] ;  /* 0x00008a0000047ab9 */ /* 0x000fe40000000800 */
[----:B------:R-:W-:Y:S01]  /*cfaa0*/  ISETP.LT.AND P0, PT, R44, UR4, !P4 ;  /* 0x000000042c007c0c */ /* 0x000fe2000e701270 */
[----:B------:R-:W-:Y:S01]  /*cfab0*/  ULDC UR4, c[0x0][0x228] ;  /* 0x00008a0000047ab9 */ /* 0x000fe20000000800 */
[----:B------:R-:W-:-:S02]  /*cfac0*/  PRMT R9, R9, 0x7773, RZ ;  /* 0x0000777309097816 */ /* 0x000fc400000000ff */
[----:B------:R-:W-:-:S06]  /*cfad0*/  PRMT R0, R21, 0x7770, RZ ;  /* 0x0000777015007816 */ /* 0x000fcc00000000ff */
[----:B----4-:R0:W-:Y:S01]  /*cfae0*/  @P2 STG.E.U8 desc[UR32][R34.64], R9 ;  /* 0x0000000922002986 */ /* 0x0101e2000c101120 */
[----:B------:R-:W-:Y:S01]  /*cfaf0*/  ISETP.LT.AND P2, PT, R48, UR4, !P4 ;  /* 0x0000000430007c0c */ /* 0x000fe2000e741270 */
[----:B------:R-:W-:Y:S01]  /*cfb00*/  ULDC UR4, c[0x0][0x228] ;  /* 0x00008a0000047ab9 */ /* 0x000fe20000000800 */
[----:B------:R-:W-:Y:S01]  /*cfb10*/  ISETP.GE.AND P6, PT, R2, UR5, PT ;  /* 0x0000000502007c0c */ /* 0x000fe2000bfc6270 */
[----:B------:R1:W-:Y:S01]  /*cfb20*/  @P0 STG.E.U8 desc[UR32][R32.64], R0 ;  /* 0x0000000020000986 */ /* 0x0003e2000c101120 */
[----:B------:R-:W-:Y:S01]  /*cfb30*/  ULDC UR5, c[0x0][0x228] ;  /* 0x00008a0000057ab9 */ /* 0x000fe20000000800 */
[----:B------:R-:W-:Y:S01]  /*cfb40*/  ISETP.LT.AND P0, PT, R49, UR4, !P4 ;  /* 0x0000000431007c0c */ /* 0x000fe2000e701270 */
[----:B------:R-:W-:Y:S01]  /*cfb50*/  ULDC UR4, c[0x0][0x228] ;  /* 0x00008a0000047ab9 */ /* 0x000fe20000000800 */
[----:B------:R-:W-:Y:S01]  /*cfb60*/  ISETP.LT.AND P4, PT, R56, UR5, !P4 ;  /* 0x0000000538007c0c */ /* 0x000fe2000e781270 */
[----:B------:R-:W-:Y:S01]  /*cfb70*/  ULDC UR5, c[0x0][0x228] ;  /* 0x00008a0000057ab9 */ /* 0x000fe20000000800 */
[----:B0-----:R-:W4:Y:S01]  /*cfb80*/  LDL.LU.64 R34, [R1+0xf60] ;  /* 0x000f600001227983 */ /* 0x001f220000300a00 */
[----:B-1----:R-:W-:-:S03]  /*cfb90*/  PRMT R0, R21, 0x7771, RZ ;  /* 0x0000777115007816 */ /* 0x002fc600000000ff */
[----:B------:R-:W4:Y:S01]  /*cfba0*/  LDL.LU.64 R32, [R1+0xfa0] ;  /* 0x000fa00001207983 */ /* 0x000f220000300a00 */
[----:B------:R-:W-:-:S03]  /*cfbb0*/  PRMT R2, R18, 0x7772, RZ ;  /* 0x0000777212027816 */ /* 0x000fc600000000ff */
[----:B--2---:R0:W-:Y:S01]  /*cfbc0*/  @P2 STG.E.U8 desc[UR32][R54.64], R0 ;  /* 0x0000000036002986 */ /* 0x0041e2000c101120 */
[----:B------:R-:W-:Y:S01]  /*cfbd0*/  ISETP.LT.AND P2, PT, R19, UR4, !P3 ;  /* 0x0000000413007c0c */ /* 0x000fe2000df41270 */
[----:B------:R-:W-:Y:S01]  /*cfbe0*/  ULDC UR4, c[0x0][0x228] ;  /* 0x00008a0000047ab9 */ /* 0x000fe20000000800 */
[C---:B0-----:R-:W-:Y:S01]  /*cfbf0*/  PRMT R0, R21.reuse, 0x7772, RZ ;  /* 0x0000777215007816 */ /* 0x041fe200000000ff */
[----:B------:R-:W2:Y:S01]  /*cfc00*/  LDL.LU.64 R54, [R1+0xf98] ;  /* 0x000f980001367983 */ /* 0x000ea20000300a00 */
[----:B------:R-:W-:-:S03]  /*cfc10*/  PRMT R21, R21, 0x7773, RZ ;  /* 0x0000777315157816 */ /* 0x000fc600000000ff */
[----:B---3--:R0:W-:Y:S01]  /*cfc20*/  @P0 STG.E.U8 desc[UR32][R60.64], R0 ;  /* 0x000000003c000986 */ /* 0x0081e2000c101120 */
[----:B------:R-:W-:Y:S01]  /*cfc30*/  ISETP.LT.AND P0, PT, R11, UR5, !P3 ;  /* 0x000000050b007c0c */ /* 0x000fe2000df01270 */
[----:B------:R-:W-:Y:S02]  /*cfc40*/  ULDC UR5, c[0x0][0x228] ;  /* 0x00008a0000057ab9 */ /* 0x000fe40000000800 */
[----:B------:R-:W-:Y:S01]  /*cfc50*/  @P4 STG.E.U8 desc[UR32][R42.64], R21 ;  /* 0x000000152a004986 */ /* 0x000fe2000c101120 */
[----:B------:R-:W-:Y:S01]  /*cfc60*/  ISETP.LT.AND P4, PT, R24, UR4, !P3 ;  /* 0x0000000418007c0c */ /* 0x000fe2000df81270 */
[----:B------:R-:W-:Y:S01]  /*cfc70*/  ULDC UR4, c[0x0][0x228] ;  /* 0x00008a0000047ab9 */ /* 0x000fe20000000800 */
[C---:B0-----:R-:W-:Y:S01]  /*cfc80*/  PRMT R0, R18.reuse, 0x7770, RZ ;  /* 0x0000777012007816 */ /* 0x041fe200000000ff */
[----:B------:R-:W3:Y:S04]  /*cfc90*/  LDL.LU.64 R60, [R1+0xf90] ;  /* 0x000f9000013c7983 */ /* 0x000ee80000300a00 */
[----:B------:R0:W-:Y:S02]  /*cfca0*/  @P2 STG.E.U8 desc[UR32][R46.64], R0 ;  /* 0x000000002e002986 */ /* 0x0001e4000c101120 */
[----:B0-----:R-:W-:-:S02]  /*cfcb0*/  PRMT R0, R18, 0x7771, RZ ;  /* 0x0000777112007816 */ /* 0x001fc400000000ff */
[----:B------:R-:W3:Y:S04]  /*cfcc0*/  LDL.LU.64 R46, [R1+0xf88] ;  /* 0x000f8800012e7983 */ /* 0x000ee80000300a00 */
[----:B------:R-:W-:Y:S04]  /*cfcd0*/  @P4 STG.E.U8 desc[UR32][R40.64], R0 ;  /* 0x0000000028004986 */ /* 0x000fe8000c101120 */
[----:B------:R0:W-:Y:S04]  /*cfce0*/  @P0 STG.E.U8 desc[UR32][R14.64], R2 ;  /* 0x000000020e000986 */ /* 0x0001e8000c101120 */
[----:B0-----:R-:W2:Y:S01]  /*cfcf0*/  LDL.LU.64 R14, [R1+0x4460] ;  /* 0x00446000010e7983 */ /* 0x001ea20000300a00 */
[----:B------:R-:W-:Y:S01]  /*cfd00*/  ISETP.LT.AND P2, PT, R45, UR4, !P3 ;  /* 0x000000042d007c0c */ /* 0x000fe2000df41270 */
[----:B------:R-:W-:-:S02]  /*cfd10*/  ULDC UR4, c[0x0][0x228] ;  /* 0x00008a0000047ab9 */ /* 0x000fc40000000800 */
[----:B------:R-:W3:Y:S01]  /*cfd20*/  LDL.LU.64 R40, [R1+0xfa8] ;  /* 0x000fa80001287983 */ /* 0x000ee20000300a00 */
[----:B------:R-:W-:Y:S01]  /*cfd30*/  ISETP.LT.AND P4, PT, R44, UR4, !P3 ;  /* 0x000000042c007c0c */ /* 0x000fe2000df81270 */
[----:B------:R-:W-:Y:S01]  /*cfd40*/  ULDC UR4, c[0x0][0x228] ;  /* 0x00008a0000047ab9 */ /* 0x000fe20000000800 */
[----:B------:R-:W-:Y:S02]  /*cfd50*/  PRMT R18, R18, 0x7773, RZ ;  /* 0x0000777312127816 */ /* 0x000fe400000000ff */
[----:B------:R-:W-:Y:S01]  /*cfd60*/  ISETP.LT.AND P0, PT, R48, UR5, !P3 ;  /* 0x0000000530007c0c */ /* 0x000fe2000df01270 */
[----:B------:R-:W-:-:S04]  /*cfd70*/  ULDC UR5, c[0x0][0x228] ;  /* 0x00008a0000057ab9 */ /* 0x000fc80000000800 */
[----:B----4-:R0:W-:Y:S01]  /*cfd80*/  @P2 STG.E.U8 desc[UR32][R34.64], R18 ;  /* 0x0000001222002986 */ /* 0x0101e2000c101120 */
[----:B------:R-:W-:Y:S01]  /*cfd90*/  ISETP.LT.AND P2, PT, R49, UR4, !P3 ;  /* 0x0000000431007c0c */ /* 0x000fe2000df41270 */
[----:B------:R-:W-:Y:S02]  /*cfda0*/  ULDC UR4, c[0x0][0x228] ;  /* 0x00008a0000047ab9 */ /* 0x000fe40000000800 */
[----:B0-----:R-:W4:Y:S01]  /*cfdb0*/  LDL.LU.64 R34, [R1+0xf80] ;  /* 0x000f800001227983 */ /* 0x001f220000300a00 */
[----:B--2---:R-:W-:-:S05]  /*cfdc0*/  PRMT R0, R14, 0x7770, RZ ;  /* 0x000077700e007816 */ /* 0x004fca00000000ff */
[----:B------:R0:W-:Y:S01]  /*cfdd0*/  @P4 STG.E.U8 desc[UR32][R32.64], R0 ;  /* 0x0000000020004986 */ /* 0x0001e2000c101120 */
[C---:B------:R-:W-:Y:S02]  /*cfde0*/  PRMT R2, R14.reuse, 0x7771, RZ ;  /* 0x000077710e027816 */ /* 0x040fe400000000ff */
[----:B------:R-:W-:Y:S01]  /*cfdf0*/  PRMT R3, R14, 0x7772, RZ ;  /* 0x000077720e037816 */ /* 0x000fe200000000ff */
[----:B0-----:R-:W2:Y:S04]  /*cfe00*/  LDL.LU.64 R32, [R1+0xf78] ;  /* 0x000f780001207983 */ /* 0x001ea80000300a00 */
[----:B------:R0:W-:Y:S04]  /*cfe10*/  @P0 STG.E.U8 desc[UR32][R54.64], R2 ;  /* 0x0000000236000986 */ /* 0x0001e8000c101120 */
[----:B---3--:R1:W-:Y:S04]  /*cfe20*/  @P2 STG.E.U8 desc[UR32][R60.64], R3 ;  /* 0x000000033c002986 */ /* 0x0083e8000c101120 */
[----:B0-----:R-:W3:Y:S04]  /*cfe30*/  LDL.LU.64 R54, [R1+0xec0] ;  /* 0x000ec00001367983 */ /* 0x001ee80000300a00 */
[----:B-1----:R-:W3:Y:S01]  /*cfe40*/  LDL.LU.64 R60, [R1+0xe88] ;  /* 0x000e8800013c7983 */ /* 0x002ee20000300a00 */
[----:B------:R-:W-:Y:S01]  /*cfe50*/  ISETP.LT.AND P4, PT, R19, UR4, !P5 ;  /* 0x0000000413007c0c */ /* 0x000fe2000ef81270 */
[----:B------:R-:W-:-:S02]  /*cfe60*/  ULDC UR4, c[0x0][0x228] ;  /* 0x00008a0000047ab9 */ /* 0x000fc40000000800 */
[----:B------:R-:W-:Y:S01]  /*cfe70*/  ISETP.LT.AND P3, PT, R56, UR4, !P3 ;  /* 0x0000000438007c0c */ /* 0x000fe2000df61270 */
[----:B------:R-:W-:Y:S01]  /*cfe80*/  ULDC UR4, c[0x0][0x228] ;  /* 0x00008a0000047ab9 */ /* 0x000fe20000000800 */
[----:B------:R-:W-:Y:S02]  /*cfe90*/  PRMT R14, R14, 0x7773, RZ ;  /* 0x000077730e0e7816 */ /* 0x000fe400000000ff */
[----:B------:R-:W-:-:S09]  /*cfea0*/  PRMT R0, R10, 0x7770, RZ ;  /* 0x000077700a007816 */ /* 0x000fd200000000ff */
[----:B------:R0:W-:Y:S01]  /*cfeb0*/  @P3 STG.E.U8 desc[UR32][R46.64], R14 ;  /* 0x0000000e2e003986 */ /* 0x0001e2000c101120 */
[----:B------:R-:W-:Y:S01]  /*cfec0*/  ISETP.LT.AND P3, PT, R24, UR4, !P5 ;  /* 0x0000000418007c0c */ /* 0x000fe2000ef61270 */
[----:B------:R-:W-:Y:S02]  /*cfed0*/  ULDC UR4, c[0x0][0x228] ;  /* 0x00008a0000047ab9 */ /* 0x000fe40000000800 */
[----:B------:R1:W-:Y:S01]  /*cfee0*/  @P4 STG.E.U8 desc[UR32][R40.64], R0 ;  /* 0x0000000028004986 */ /* 0x0003e2000c101120 */
[----:B------:R-:W-:Y:S01]  /*cfef0*/  ISETP.LT.AND P4, PT, R11, UR4, !P5 ;  /* 0x000000040b007c0c */ /* 0x000fe2000ef81270 */
[----:B------:R-:W-:Y:S01]  /*cff00*/  ULDC UR4, c[0x0][0x228] ;  /* 0x00008a0000047ab9 */ /* 0x000fe20000000800 */
[C---:B------:R-:W-:Y:S02]  /*cff10*/  ISETP.LT.AND P0, PT, R19.reuse, UR6, !P1 ;  /* 0x0000000613007c0c */ /* 0x040fe4000cf01270 */
[----:B------:R-:W-:Y:S01]  /*cff20*/  ISETP.LT.AND P2, PT, R19, UR5, !P6 ;  /* 0x0000000513007c0c */ /* 0x000fe2000f741270 */
[----:B------:R-:W-:Y:S01]  /*cff30*/  ULDC UR5, c[0x0][0x228] ;  /* 0x00008a0000057ab9 */ /* 0x000fe20000000800 */
[C---:B------:R-:W-:Y:S01]  /*cff40*/  PRMT R2, R10.reuse, 0x7771, RZ ;  /* 0x000077710a027816 */ /* 0x040fe200000000ff */
[----:B------:R-:W3:Y:S01]  /*cff50*/  LDL.LU R19, [R1+0x4458] ;  /* 0x0044580001137983 */ /* 0x000ee20000300800 */
[----:B------:R-:W-:-:S03]  /*cff60*/  PRMT R3, R10, 0x7772, RZ ;  /* 0x000077720a037816 */ /* 0x000fc600000000ff */
[----:B------:R-:W3:Y:S04]  /*cff70*/  LDL.LU.64 R26, [R1+0xe08] ;  /* 0x000e0800011a7983 */ /* 0x000ee80000300a00 */
[----:B0-----:R-:W3:Y:S04]  /*cff80*/  LDL.LU.64 R46, [R1+0xdd8] ;  /* 0x000dd800012e7983 */ /* 0x001ee80000300a00 */
[----:B-1----:R-:W3:Y:S04]  /*cff90*/  LDL.LU.64 R40, [R1+0xd68] ;  /* 0x000d680001287983 */ /* 0x002ee80000300a00 */
[----:B----4-:R0:W-:Y:S01]  /*cffa0*/  @P3 STG.E.U8 desc[UR32][R34.64], R2 ;  /* 0x0000000222003986 */ /* 0x0101e2000c101120 */
[----:B------:R-:W-:Y:S01]  /*cffb0*/  ISETP.LT.AND P3, PT, R45, UR4, !P5 ;  /* 0x000000042d007c0c */ /* 0x000fe2000ef61270 */
[----:B------:R-:W-:-:S02]  /*cffc0*/  ULDC UR4, c[0x0][0x228] ;  /* 0x00008a0000047ab9 */ /* 0x000fc40000000800 */
[----:B0-----:R-:W4:Y:S01]  /*cffd0*/  LDL.LU.64 R34, [R1+0xcd0] ;  /* 0x000cd00001227983 */ /* 0x001f220000300a00 */
[----:B------:R-:W-:Y:S02]  /*cffe0*/  PRMT R10, R10, 0x7773, RZ ;  /* 0x000077730a0a7816 */ /* 0x000fe400000000ff */
[----:B------:R-:W-:Y:S01]  /*cfff0*/  PRMT R0, R22, 0x7770, RZ ;  /* 0x0000777016007816 */ /* 0x000fe200000000ff */
[----:B--2---:R0:W-:Y:S01]  /*d0000*/  @P4 STG.E.U8 desc[UR32][R32.64], R3 ;  /* 0x0000000320004986 */ /* 0x0041e2000c101120 */
[----:B------:R-:W-:Y:S01]  /*d0010*/  ISETP.LT.AND P4, PT, R44, UR4, !P5 ;  /* 0x000000042c007c0c */ /* 0x000fe2000ef81270 */
[----:B------:R-:W-:Y:S02]  /*d0020*/  ULDC UR4, c[0x0][0x228] ;  /* 0x00008a0000047ab9 */ /* 0x000fe40000000800 */
[----:B0-----:R-:W2:Y:S04]  /*d0030*/  LDL.LU.64 R32, [R1+0xc80] ;  /* 0x000c800001207983 */ /* 0x001ea80000300a00 */
[----:B---3--:R0:W-:Y:S04]  /*d0040*/  @P3 STG.E.U8 desc[UR32][R54.64], R10 ;  /* 0x0000000a36003986 */ /* 0x0081e8000c101120 */
[----:B------:R-:W3:Y:S04]  /*d0050*/  LDL.LU.64 R42, [R1+0xc48] ;  /* 0x000c4800012a7983 */ /* 0x000ee80000300a00 */
[----:B------:R1:W-:Y:S04]  /*d0060*/  @P4 STG.E.U8 desc[UR32][R60.64], R0 ;  /* 0x000000003c004986 */ /* 0x0003e8000c101120 */
[----:B0-----:R-:W3:Y:S04]  /*d0070*/  LDL.LU.64 R54, [R1+0xbb0] ;  /* 0x000bb00001367983 */ /* 0x001ee80000300a00 */
[----:B-1----:R-:W3:Y:S01]  /*d0080*/  LDL.LU.64 R60, [R1+0x7c8] ;  /* 0x0007c800013c7983 */ /* 0x002ee20000300a00 */
[----:B------:R-:W-:Y:S01]  /*d0090*/  ISETP.LT.AND P3, PT, R48, UR4, !P5 ;  /* 0x0000000430007c0c */ /* 0x000fe2000ef61270 */
[----:B------:R-:W-:-:S02]  /*d00a0*/  ULDC UR4, c[0x0][0x228] ;  /* 0x00008a0000047ab9 */ /* 0x000fc40000000800 */
[----:B------:R-:W-:Y:S01]  /*d00b0*/  ISETP.LT.AND P4, PT, R49, UR4, !P5 ;  /* 0x0000000431007c0c */ /* 0x000fe2000ef81270 */
[----:B------:R-:W-:Y:S02]  /*d00c0*/  ULDC UR4, c[0x0][0x228] ;  /* 0x00008a0000047ab9 */ /* 0x000fe40000000800 */
[----:B------:R-:W-:Y:S01]  /*d00d0*/  ISETP.LT.AND P5, PT, R56, UR4, !P5 ;  /* 0x0000000438007c0c */ /* 0x000fe2000efa1270 */
[----:B------:R-:W-:Y:S01]  /*d00e0*/  ULDC UR4, c[0x0][0x228] ;  /* 0x00008a0000047ab9 */ /* 0x000fe20000000800 */
[C---:B------:R-:W-:Y:S02]  /*d00f0*/  PRMT R2, R22.reuse, 0x7771, RZ ;  /* 0x0000777116027816 */ /* 0x040fe400000000ff */
[C---:B------:R-:W-:Y:S02]  /*d0100*/  PRMT R3, R22.reuse, 0x7772, RZ ;  /* 0x0000777216037816 */ /* 0x040fe400000000ff */
[----:B------:R-:W-:Y:S02]  /*d0110*/  PRMT R22, R22, 0x7773, RZ ;  /* 0x0000777316167816 */ /* 0x000fe400000000ff */
[----:B------:R-:W-:Y:S01]  /*d0120*/  PRMT R0, R19, 0x7770, RZ ;  /* 0x0000777013007816 */ /* 0x000fe200000000ff */
[----:B------:R0:W-:Y:S01]  /*d0130*/  @P3 STG.E.U8 desc[UR32][R26.64], R2 ;  /* 0x000000021a003986 */ /* 0x0001e2000c101120 */
[----:B------:R-:W-:Y:S01]  /*d0140*/  ISETP.LT.AND P3, PT, R24, UR4, !P6 ;  /* 0x0000000418007c0c */ /* 0x000fe2000f761270 */
[----:B------:R-:W-:-:S02]  /*d0150*/  ULDC UR4, c[0x0][0x228] ;  /* 0x00008a0000047ab9 */ /* 0x000fc40000000800 */
[----:B------:R1:W-:Y:S04]  /*d0160*/  @P4 STG.E.U8 desc[UR32][R46.64], R3 ;  /* 0x000000032e004986 */ /* 0x0003e8000c101120 */
[----:B------:R4:W-:Y:S01]  /*d0170*/  @P5 STG.E.U8 desc[UR32][R40.64], R22 ;  /* 0x0000001628005986 */ /* 0x0009e2000c101120 */
[----:B------:R-:W-:Y:S01]  /*d0180*/  ISETP.LT.AND P5, PT, R44, UR5, !P6 ;  /* 0x000000052c007c0c */ /* 0x000fe2000f7a1270 */
[----:B------:R-:W-:Y:S01]  /*d0190*/  ULDC UR5, c[0x0][0x228] ;  /* 0x00008a0000057ab9 */ /* 0x000fe20000000800 */
[C---:B------:R-:W-:Y:S02]  /*d01a0*/  PRMT R8, R19.reuse, 0x7771, RZ ;  /* 0x0000777113087816 */ /* 0x040fe400000000ff */
[----:B0-----:R-:W-:Y:S01]  /*d01b0*/  PRMT R2, R19, 0x7772, RZ ;  /* 0x0000777213027816 */ /* 0x001fe200000000ff */
[----:B-1----:R-:W3:Y:S04]  /*d01c0*/  LDL.LU.64 R46, [R1+0x600] ;  /* 0x00060000012e7983 */ /* 0x002ee80000300a00 */
[----:B----4-:R0:W-:Y:S01]  /*d01d0*/  @P2 STG.E.U8 desc[UR32][R34.64], R0 ;  /* 0x0000000022002986 */ /* 0x0101e2000c101120 */
[----:B------:R-:W-:Y:S01]  /*d01e0*/  ISETP.LT.AND P2, PT, R11, UR4, !P6 ;  /* 0x000000040b007c0c */ /* 0x000fe2000f741270 */
[----:B------:R-:W-:-:S02]  /*d01f0*/  ULDC UR4, c[0x0][0x228] ;  /* 0x00008a0000047ab9 */ /* 0x000fc40000000800 */
[----:B------:R-:W-:Y:S01]  /*d0200*/  ISETP.LT.AND P4, PT, R45, UR4, !P6 ;  /* 0x000000042d007c0c */ /* 0x000fe2000f781270 */
[----:B------:R-:W4:Y:S01]  /*d0210*/  LDL.LU.64 R40, [R1+0x488] ;  /* 0x0004880001287983 */ /* 0x000f220000300a00 */
[----:B------:R-:W-:Y:S01]  /*d0220*/  PRMT R19, R19, 0x7773, RZ ;  /* 0x0000777313137816 */ /* 0x000fe200000000ff */
[----:B------:R-:W-:Y:S01]  /*d0230*/  ULDC UR4, c[0x0][0x228] ;  /* 0x00008a0000047ab9 */ /* 0x000fe20000000800 */
[----:B0-----:R-:W-:Y:S01]  /*d0240*/  PRMT R0, R15, 0x7770, RZ ;  /* 0x000077700f007816 */ /* 0x001fe200000000ff */
[----:B------:R-:W4:Y:S04]  /*d0250*/  LDL.LU.64 R34, [R1+0x1f8] ;  /* 0x0001f80001227983 */ /* 0x000f280000300a00 */
[----:B--2---:R0:W-:Y:S04]  /*d0260*/  @P3 STG.E.U8 desc[UR32][R32.64], R8 ;  /* 0x0000000820003986 */ /* 0x0041e8000c101120 */
[----:B---3--:R-:W-:Y:S04]  /*d0270*/  @P2 STG.E.U8 desc[UR32][R42.64], R2 ;  /* 0x000000022a002986 */ /* 0x008fe8000c101120 */
[----:B0-----:R-:W2:Y:S04]  /*d0280*/  LDL.LU.64 R32, [R1+0x10] ;  /* 0x0000100001207983 */ /* 0x001ea80000300a00 */
[----:B------:R0:W-:Y:S04]  /*d0290*/  @P4 STG.E.U8 desc[UR32][R54.64], R19 ;  /* 0x0000001336004986 */ /* 0x0001e8000c101120 */
[----:B------:R1:W-:Y:S01]  /*d02a0*/  @P5 STG.E.U8 desc[UR32][R60.64], R0 ;  /* 0x000000003c005986 */ /* 0x0003e2000c101120 */
[----:B------:R-:W-:Y:S01]  /*d02b0*/  ISETP.LT.AND P5, PT, R11, UR5, !P1 ;  /* 0x000000050b007c0c */ /* 0x000fe2000cfa1270 */
[----:B------:R-:W-:-:S02]  /*d02c0*/  ULDC UR5, c[0x0][0x228] ;  /* 0x00008a0000057ab9 */ /* 0x000fc40000000800 */
[----:B0-----:R-:W3:Y:S04]  /*d02d0*/  LDL.LU.64 R54, [R1+0x8] ;  /* 0x0000080001367983 */ /* 0x001ee80000300a00 */
[----:B-1----:R-:W3:Y:S04]  /*d02e0*/  LDL.LU.64 R60, [R1] ;  /* 0x00000000013c7983 */ /* 0x002ee80000300a00 */
[----:B------:R-:W2:Y:S01]  /*d02f0*/  LDL.LU R11, [R1+0x4454] ;  /* 0x00445400010b7983 */ /* 0x000ea20000300800 */
[----:B------:R-:W-:Y:S01]  /*d0300*/  ISETP.LT.AND P3, PT, R24, UR4, !P1 ;  /* 0x0000000418007c0c */ /* 0x000fe2000cf61270 */
[----:B------:R-:W-:-:S02]  /*d0310*/  ULDC UR4, c[0x0][0x228] ;  /* 0x00008a0000047ab9 */ /* 0x000fc40000000800 */
[----:B------:R-:W-:Y:S01]  /*d0320*/  ISETP.LT.AND P2, PT, R48, UR4, !P6 ;  /* 0x0000000430007c0c */ /* 0x000fe2000f741270 */
[----:B------:R-:W-:Y:S02]  /*d0330*/  ULDC UR4, c[0x0][0x228] ;  /* 0x00008a0000047ab9 */ /* 0x000fe40000000800 */
[----:B------:R-:W-:Y:S01]  /*d0340*/  ISETP.LT.AND P4, PT, R49, UR4, !P6 ;  /* 0x0000000431007c0c */ /* 0x000fe2000f781270 */
[----:B------:R-:W-:Y:S02]  /*d0350*/  ULDC UR4, c[0x0][0x228] ;  /* 0x00008a0000047ab9 */ /* 0x000fe40000000800 */
[----:B------:R-:W-:Y:S01]  /*d0360*/  ISETP.LT.AND P6, PT, R56, UR4, !P6 ;  /* 0x0000000438007c0c */ /* 0x000fe2000f7c1270 */
[----:B------:R-:W-:Y:S01]  /*d0370*/  ULDC UR4, c[0x0][0x228] ;  /* 0x00008a0000047ab9 */ /* 0x000fe20000000800 */
[C---:B------:R-:W-:Y:S02]  /*d0380*/  PRMT R3, R15.reuse, 0x7771, RZ ;  /* 0x000077710f037816 */ /* 0x040fe400000000ff */
[----:B------:R-:W-:-:S02]  /*d0390*/  PRMT R2, R15, 0x7772, RZ ;  /* 0x000077720f027816 */ /* 0x000fc400000000ff */
[----:B------:R-:W-:Y:S01]  /*d03a0*/  PRMT R15, R15, 0x7773, RZ ;  /* 0x000077730f0f7816 */ /* 0x000fe200000000ff */
[----:B------:R-:W-:Y:S01]  /*d03b0*/  @P2 STG.E.U8 desc[UR32][R46.64], R3 ;  /* 0x000000032e002986 */ /* 0x000fe2000c101120 */
[----:B------:R-:W-:Y:S01]  /*d03c0*/  ISETP.LT.AND P2, PT, R45, UR4, !P1 ;  /* 0x000000042d007c0c */ /* 0x000fe2000cf41270 */
[----:B------:R-:W-:Y:S02]  /*d03d0*/  ULDC UR4, c[0x0][0x228] ;  /* 0x00008a0000047ab9 */ /* 0x000fe40000000800 */
[----:B----4-:R-:W-:Y:S01]  /*d03e0*/  @P4 STG.E.U8 desc[UR32][R40.64], R2 ;  /* 0x0000000228004986 */ /* 0x010fe2000c101120 */
[----:B------:R-:W-:Y:S01]  /*d03f0*/  ISETP.LT.AND P4, PT, R44, UR4, !P1 ;  /* 0x000000042c007c0c */ /* 0x000fe2000cf81270 */
[----:B------:R-:W-:Y:S02]  /*d0400*/  ULDC UR4, c[0x0][0x228] ;  /* 0x00008a0000047ab9 */ /* 0x000fe40000000800 */
[----:B------:R0:W-:Y:S01]  /*d0410*/  @P6 STG.E.U8 desc[UR32][R34.64], R15 ;  /* 0x0000000f22006986 */ /* 0x0001e2000c101120 */
[----:B------:R-:W-:Y:S01]  /*d0420*/  ISETP.LT.AND P6, PT, R48, UR4, !P1 ;  /* 0x0000000430007c0c */ /* 0x000fe2000cfc1270 */
[----:B------:R-:W-:Y:S01]  /*d0430*/  ULDC UR4, c[0x0][0x228] ;  /* 0x00008a0000047ab9 */ /* 0x000fe20000000800 */
[----:B------:R-:W-:-:S02]  /*d0440*/  PRMT R9, R23, 0x7770, RZ ;  /* 0x0000777017097816 */ /* 0x000fc400000000ff */
[C---:B------:R-:W-:Y:S02]  /*d0450*/  PRMT R13, R23.reuse, 0x7771, RZ ;  /* 0x00007771170d7816 */ /* 0x040fe400000000ff */
[C---:B0-----:R-:W-:Y:S02]  /*d0460*/  PRMT R15, R23.reuse, 0x7772, RZ ;  /* 0x00007772170f7816 */ /* 0x041fe400000000ff */
[----:B------:R-:W-:Y:S02]  /*d0470*/  PRMT R23, R23, 0x7773, RZ ;  /* 0x0000777317177816 */ /* 0x000fe400000000ff */
[----:B--2---:R-:W-:-:S05]  /*d0480*/  PRMT R0, R11, 0x7770, RZ ;  /* 0x000077700b007816 */ /* 0x004fca00000000ff */
[----:B------:R0:W-:Y:S01]  /*d0490*/  @P0 STG.E.U8 desc[UR32][R32.64], R0 ;  /* 0x0000000020000986 */ /* 0x0001e2000c101120 */
[----:B------:R-:W-:Y:S02]  /*d04a0*/  ISETP.LT.AND P0, PT, R49, UR4, !P1 ;  /* 0x0000000431007c0c */ /* 0x000fe4000cf01270 */
[----:B------:R-:W-:Y:S02]  /*d04b0*/  ISETP.LT.AND P1, PT, R56, UR5, !P1 ;  /* 0x0000000538007c0c */ /* 0x000fe4000cf21270 */
[C---:B------:R-:W-:Y:S02]  /*d04c0*/  PRMT R2, R11.reuse, 0x7771, RZ ;  /* 0x000077710b027816 */ /* 0x040fe400000000ff */
[C---:B------:R-:W-:Y:S02]  /*d04d0*/  PRMT R3, R11.reuse, 0x7772, RZ ;  /* 0x000077720b037816 */ /* 0x040fe400000000ff */
[----:B------:R-:W-:Y:S01]  /*d04e0*/  PRMT R11, R11, 0x7773, RZ ;  /* 0x000077730b0b7816 */ /* 0x000fe200000000ff */
[----:B---3--:R0:W-:Y:S04]  /*d04f0*/  @P3 STG.E.U8 desc[UR32][R54.64], R2 ;  /* 0x0000000236003986 */ /* 0x0081e8000c101120 */
[----:B------:R0:W-:Y:S04]  /*d0500*/  @P5 STG.E.U8 desc[UR32][R60.64], R3 ;  /* 0x000000033c005986 */ /* 0x0001e8000c101120 */
[----:B------:R0:W-:Y:S04]  /*d0510*/  @P2 STG.E.U8 desc[UR32][R58.64], R11 ;  /* 0x0000000b3a002986 */ /* 0x0001e8000c101120 */
[----:B------:R0:W-:Y:S04]  /*d0520*/  @P4 STG.E.U8 desc[UR32][R52.64], R9 ;  /* 0x0000000934004986 */ /* 0x0001e8000c101120 */
[----:B------:R0:W-:Y:S04]  /*d0530*/  @P6 STG.E.U8 desc[UR32][R50.64], R13 ;  /* 0x0000000d32006986 */ /* 0x0001e8000c101120 */
[----:B------:R0:W-:Y:S01]  /*d0540*/  @P0 STG.E.U8 desc[UR32][R6.64], R15 ;  /* 0x0000000f06000986 */ /* 0x0001e2000c101120 */
[----:B------:R-:W-:Y:S05]  /*d0550*/  @!P1 EXIT ;  /* 0x000000000000994d */ /* 0x000fea0003800000 */
[----:B------:R-:W-:Y:S01]  /*d0560*/  STG.E.U8 desc[UR32][R4.64], R23 ;  /* 0x0000001704007986 */ /* 0x000fe2000c101120 */
[----:B------:R-:W-:Y:S05]  /*d0570*/  EXIT ;  /* 0x000000000000794d */ /* 0x000fea0003800000 */
.L_x_2:
[----:B------:R-:W-:-:S00]  /*d0580*/  BRA `(.L_x_2) ;  /* 0xfffffffc00fc7947 */ /* 0x000fc0000383ffff */
[----:B------:R-:W-:-:S00]  /*d0590*/  NOP ;  /* 0x0000000000007918 */ /* 0x000fc00000000000 */
        /* <DEDUP_REMOVED lines=14> */
.L_x_3:


//--------------------- .nv.shared.matmul_kernel  --------------------------
	.section	.nv.shared.matmul_kernel,"aw",@nobits
	.sectionflags	@""
	.align	16
	.zero		1024


//--------------------- .nv.shared.reserved.0     --------------------------
	.section	.nv.shared.reserved.0,"aw",@nobits
	.weak		__nv_reservedSMEM_offset_0_alias
	.size		__nv_reservedSMEM_offset_0_alias, 0, 0
	.other		__nv_reservedSMEM_offset_0_alias,@"STO_CUDA_RESERVED_SHARED STV_DEFAULT"
__nv_reservedSMEM_offset_0_alias:
	.zero		0


//--------------------- .nv.constant0.matmul_kernel --------------------------
	.section	.nv.constant0.matmul_kernel,"a",@progbits
	.sectionflags	@""
	.align	4
.nv.constant0.matmul_kernel:
	.zero		608


//--------------------- SYMBOLS --------------------------

	.type		.nv.reservedSmem.offset0,@object
	.size		.nv.reservedSmem.offset0,0x4
